//
// Generated by NVIDIA NVVM Compiler
//
// Compiler Build ID: CL-36424714
// Cuda compilation tools, release 13.0, V13.0.88
// Based on NVVM 20.0.0
//

.version 9.0
.target sm_100
.address_size 64

	// .globl	_Z25leaky_relu_forward_kernelIfEvPT_S1_mS0_

.visible .entry _Z25leaky_relu_forward_kernelIfEvPT_S1_mS0_(
	.param .u64 .ptr .align 1 _Z25leaky_relu_forward_kernelIfEvPT_S1_mS0__param_0,
	.param .u64 .ptr .align 1 _Z25leaky_relu_forward_kernelIfEvPT_S1_mS0__param_1,
	.param .u64 _Z25leaky_relu_forward_kernelIfEvPT_S1_mS0__param_2,
	.param .f32 _Z25leaky_relu_forward_kernelIfEvPT_S1_mS0__param_3
)
{
	.reg .pred 	%p<3>;
	.reg .b32 	%r<7>;
	.reg .b32 	%f<5>;
	.reg .b64 	%rd<14>;

	ld.param.u64 	%rd7, [_Z25leaky_relu_forward_kernelIfEvPT_S1_mS0__param_0];
	ld.param.u64 	%rd8, [_Z25leaky_relu_forward_kernelIfEvPT_S1_mS0__param_1];
	ld.param.u64 	%rd9, [_Z25leaky_relu_forward_kernelIfEvPT_S1_mS0__param_2];
	ld.param.f32 	%f1, [_Z25leaky_relu_forward_kernelIfEvPT_S1_mS0__param_3];
	mov.u32 	%r2, %ctaid.x;
	mov.u32 	%r1, %ntid.x;
	mov.u32 	%r3, %tid.x;
	mad.lo.s32 	%r4, %r2, %r1, %r3;
	cvt.u64.u32 	%rd13, %r4;
	setp.le.u64 	%p1, %rd9, %rd13;
	@%p1 bra 	$L__BB0_3;
	mov.u32 	%r5, %nctaid.x;
	mul.lo.s32 	%r6, %r1, %r5;
	cvt.u64.u32 	%rd2, %r6;
	cvta.to.global.u64 	%rd3, %rd7;
	cvta.to.global.u64 	%rd4, %rd8;
$L__BB0_2:
	shl.b64 	%rd10, %rd13, 2;
	add.s64 	%rd11, %rd3, %rd10;
	ld.global.f32 	%f2, [%rd11];
	mul.f32 	%f3, %f1, %f2;
	max.f32 	%f4, %f2, %f3;
	add.s64 	%rd12, %rd4, %rd10;
	st.global.f32 	[%rd12], %f4;
	add.s64 	%rd13, %rd13, %rd2;
	setp.lt.u64 	%p2, %rd13, %rd9;
	@%p2 bra 	$L__BB0_2;
$L__BB0_3:
	ret;

}
	// .globl	_Z25leaky_relu_forward_kernelIdEvPT_S1_mS0_
.visible .entry _Z25leaky_relu_forward_kernelIdEvPT_S1_mS0_(
	.param .u64 .ptr .align 1 _Z25leaky_relu_forward_kernelIdEvPT_S1_mS0__param_0,
	.param .u64 .ptr .align 1 _Z25leaky_relu_forward_kernelIdEvPT_S1_mS0__param_1,
	.param .u64 _Z25leaky_relu_forward_kernelIdEvPT_S1_mS0__param_2,
	.param .f64 _Z25leaky_relu_forward_kernelIdEvPT_S1_mS0__param_3
)
{
	.reg .pred 	%p<3>;
	.reg .b32 	%r<7>;
	.reg .b64 	%rd<14>;
	.reg .b64 	%fd<5>;

	ld.param.u64 	%rd7, [_Z25leaky_relu_forward_kernelIdEvPT_S1_mS0__param_0];
	ld.param.u64 	%rd8, [_Z25leaky_relu_forward_kernelIdEvPT_S1_mS0__param_1];
	ld.param.u64 	%rd9, [_Z25leaky_relu_forward_kernelIdEvPT_S1_mS0__param_2];
	ld.param.f64 	%fd1, [_Z25leaky_relu_forward_kernelIdEvPT_S1_mS0__param_3];
	mov.u32 	%r2, %ctaid.x;
	mov.u32 	%r1, %ntid.x;
	mov.u32 	%r3, %tid.x;
	mad.lo.s32 	%r4, %r2, %r1, %r3;
	cvt.u64.u32 	%rd13, %r4;
	setp.le.u64 	%p1, %rd9, %rd13;
	@%p1 bra 	$L__BB1_3;
	mov.u32 	%r5, %nctaid.x;
	mul.lo.s32 	%r6, %r1, %r5;
	cvt.u64.u32 	%rd2, %r6;
	cvta.to.global.u64 	%rd3, %rd7;
	cvta.to.global.u64 	%rd4, %rd8;
$L__BB1_2:
	shl.b64 	%rd10, %rd13, 3;
	add.s64 	%rd11, %rd3, %rd10;
	ld.global.f64 	%fd2, [%rd11];
	mul.f64 	%fd3, %fd1, %fd2;
	max.f64 	%fd4, %fd2, %fd3;
	add.s64 	%rd12, %rd4, %rd10;
	st.global.f64 	[%rd12], %fd4;
	add.s64 	%rd13, %rd13, %rd2;
	setp.lt.u64 	%p2, %rd13, %rd9;
	@%p2 bra 	$L__BB1_2;
$L__BB1_3:
	ret;

}
	// .globl	_Z26leaky_relu_backward_kernelIfEvPT_S1_S1_mS0_
.visible .entry _Z26leaky_relu_backward_kernelIfEvPT_S1_S1_mS0_(
	.param .u64 .ptr .align 1 _Z26leaky_relu_backward_kernelIfEvPT_S1_S1_mS0__param_0,
	.param .u64 .ptr .align 1 _Z26leaky_relu_backward_kernelIfEvPT_S1_S1_mS0__param_1,
	.param .u64 .ptr .align 1 _Z26leaky_relu_backward_kernelIfEvPT_S1_S1_mS0__param_2,
	.param .u64 _Z26leaky_relu_backward_kernelIfEvPT_S1_S1_mS0__param_3,
	.param .f32 _Z26leaky_relu_backward_kernelIfEvPT_S1_S1_mS0__param_4
)
{
	.reg .pred 	%p<4>;
	.reg .b32 	%r<7>;
	.reg .b32 	%f<8>;
	.reg .b64 	%rd<21>;

	ld.param.u64 	%rd8, [_Z26leaky_relu_backward_kernelIfEvPT_S1_S1_mS0__param_0];
	ld.param.u64 	%rd11, [_Z26leaky_relu_backward_kernelIfEvPT_S1_S1_mS0__param_1];
	ld.param.u64 	%rd9, [_Z26leaky_relu_backward_kernelIfEvPT_S1_S1_mS0__param_2];
	ld.param.u64 	%rd10, [_Z26leaky_relu_backward_kernelIfEvPT_S1_S1_mS0__param_3];
	ld.param.f32 	%f4, [_Z26leaky_relu_backward_kernelIfEvPT_S1_S1_mS0__param_4];
	cvta.to.global.u64 	%rd1, %rd11;
	mov.u32 	%r2, %ctaid.x;
	mov.u32 	%r1, %ntid.x;
	mov.u32 	%r3, %tid.x;
	mad.lo.s32 	%r4, %r2, %r1, %r3;
	cvt.u64.u32 	%rd20, %r4;
	setp.le.u64 	%p1, %rd10, %rd20;
	@%p1 bra 	$L__BB2_6;
	mov.u32 	%r5, %nctaid.x;
	mul.lo.s32 	%r6, %r1, %r5;
	cvt.u64.u32 	%rd3, %r6;
	cvta.to.global.u64 	%rd4, %rd8;
	cvta.to.global.u64 	%rd5, %rd9;
$L__BB2_2:
	shl.b64 	%rd12, %rd20, 2;
	add.s64 	%rd13, %rd4, %rd12;
	ld.global.f32 	%f5, [%rd13];
	setp.leu.f32 	%p2, %f5, 0f00000000;
	@%p2 bra 	$L__BB2_4;
	add.s64 	%rd17, %rd1, %rd12;
	ld.global.f32 	%f7, [%rd17];
	bra.uni 	$L__BB2_5;
$L__BB2_4:
	add.s64 	%rd15, %rd1, %rd12;
	ld.global.f32 	%f6, [%rd15];
	mul.f32 	%f7, %f4, %f6;
$L__BB2_5:
	add.s64 	%rd19, %rd5, %rd12;
	st.global.f32 	[%rd19], %f7;
	add.s64 	%rd20, %rd20, %rd3;
	setp.lt.u64 	%p3, %rd20, %rd10;
	@%p3 bra 	$L__BB2_2;
$L__BB2_6:
	ret;

}
	// .globl	_Z26leaky_relu_backward_kernelIdEvPT_S1_S1_mS0_
.visible .entry _Z26leaky_relu_backward_kernelIdEvPT_S1_S1_mS0_(
	.param .u64 .ptr .align 1 _Z26leaky_relu_backward_kernelIdEvPT_S1_S1_mS0__param_0,
	.param .u64 .ptr .align 1 _Z26leaky_relu_backward_kernelIdEvPT_S1_S1_mS0__param_1,
	.param .u64 .ptr .align 1 _Z26leaky_relu_backward_kernelIdEvPT_S1_S1_mS0__param_2,
	.param .u64 _Z26leaky_relu_backward_kernelIdEvPT_S1_S1_mS0__param_3,
	.param .f64 _Z26leaky_relu_backward_kernelIdEvPT_S1_S1_mS0__param_4
)
{
	.reg .pred 	%p<4>;
	.reg .b32 	%r<7>;
	.reg .b64 	%rd<21>;
	.reg .b64 	%fd<8>;

	ld.param.u64 	%rd8, [_Z26leaky_relu_backward_kernelIdEvPT_S1_S1_mS0__param_0];
	ld.param.u64 	%rd11, [_Z26leaky_relu_backward_kernelIdEvPT_S1_S1_mS0__param_1];
	ld.param.u64 	%rd9, [_Z26leaky_relu_backward_kernelIdEvPT_S1_S1_mS0__param_2];
	ld.param.u64 	%rd10, [_Z26leaky_relu_backward_kernelIdEvPT_S1_S1_mS0__param_3];
	ld.param.f64 	%fd4, [_Z26leaky_relu_backward_kernelIdEvPT_S1_S1_mS0__param_4];
	cvta.to.global.u64 	%rd1, %rd11;
	mov.u32 	%r2, %ctaid.x;
	mov.u32 	%r1, %ntid.x;
	mov.u32 	%r3, %tid.x;
	mad.lo.s32 	%r4, %r2, %r1, %r3;
	cvt.u64.u32 	%rd20, %r4;
	setp.le.u64 	%p1, %rd10, %rd20;
	@%p1 bra 	$L__BB3_6;
	mov.u32 	%r5, %nctaid.x;
	mul.lo.s32 	%r6, %r1, %r5;
	cvt.u64.u32 	%rd3, %r6;
	cvta.to.global.u64 	%rd4, %rd8;
	cvta.to.global.u64 	%rd5, %rd9;
$L__BB3_2:
	shl.b64 	%rd12, %rd20, 3;
	add.s64 	%rd13, %rd4, %rd12;
	ld.global.f64 	%fd5, [%rd13];
	setp.leu.f64 	%p2, %fd5, 0d0000000000000000;
	@%p2 bra 	$L__BB3_4;
	add.s64 	%rd17, %rd1, %rd12;
	ld.global.f64 	%fd7, [%rd17];
	bra.uni 	$L__BB3_5;
$L__BB3_4:
	add.s64 	%rd15, %rd1, %rd12;
	ld.global.f64 	%fd6, [%rd15];
	mul.f64 	%fd7, %fd4, %fd6;
$L__BB3_5:
	add.s64 	%rd19, %rd5, %rd12;
	st.global.f64 	[%rd19], %fd7;
	add.s64 	%rd20, %rd20, %rd3;
	setp.lt.u64 	%p3, %rd20, %rd10;
	@%p3 bra 	$L__BB3_2;
$L__BB3_6:
	ret;

}
	// .globl	_Z21broadcast_rows_kernelIfEvPT_S1_mmb
.visible .entry _Z21broadcast_rows_kernelIfEvPT_S1_mmb(
	.param .u64 .ptr .align 1 _Z21broadcast_rows_kernelIfEvPT_S1_mmb_param_0,
	.param .u64 .ptr .align 1 _Z21broadcast_rows_kernelIfEvPT_S1_mmb_param_1,
	.param .u64 _Z21broadcast_rows_kernelIfEvPT_S1_mmb_param_2,
	.param .u64 _Z21broadcast_rows_kernelIfEvPT_S1_mmb_param_3,
	.param .u8 _Z21broadcast_rows_kernelIfEvPT_S1_mmb_param_4
)
{
	.reg .pred 	%p<10>;
	.reg .b16 	%rs<2>;
	.reg .b32 	%r<13>;
	.reg .b32 	%f<5>;
	.reg .b64 	%rd<43>;

	ld.param.u64 	%rd21, [_Z21broadcast_rows_kernelIfEvPT_S1_mmb_param_0];
	ld.param.u64 	%rd22, [_Z21broadcast_rows_kernelIfEvPT_S1_mmb_param_1];
	ld.param.u64 	%rd19, [_Z21broadcast_rows_kernelIfEvPT_S1_mmb_param_2];
	ld.param.u64 	%rd20, [_Z21broadcast_rows_kernelIfEvPT_S1_mmb_param_3];
	ld.param.s8 	%rs1, [_Z21broadcast_rows_kernelIfEvPT_S1_mmb_param_4];
	cvta.to.global.u64 	%rd1, %rd22;
	cvta.to.global.u64 	%rd2, %rd21;
	mov.u32 	%r2, %ctaid.x;
	mov.u32 	%r1, %ntid.x;
	mov.u32 	%r3, %tid.x;
	mad.lo.s32 	%r4, %r2, %r1, %r3;
	cvt.u64.u32 	%rd42, %r4;
	and.b64  	%rd23, %rd20, -4294967296;
	setp.ne.s64 	%p1, %rd23, 0;
	@%p1 bra 	$L__BB4_2;
	cvt.u32.u64 	%r5, %rd20;
	cvt.u32.u64 	%r6, %rd42;
	rem.u32 	%r7, %r6, %r5;
	cvt.u64.u32 	%rd37, %r7;
	bra.uni 	$L__BB4_3;
$L__BB4_2:
	rem.u64 	%rd37, %rd42, %rd20;
$L__BB4_3:
	mov.u32 	%r8, %nctaid.x;
	mul.lo.s32 	%r9, %r1, %r8;
	cvt.u64.u32 	%rd7, %r9;
	setp.ne.s64 	%p2, %rd23, 0;
	@%p2 bra 	$L__BB4_5;
	cvt.u32.u64 	%r10, %rd20;
	cvt.u32.u64 	%r11, %rd7;
	rem.u32 	%r12, %r11, %r10;
	cvt.u64.u32 	%rd38, %r12;
	bra.uni 	$L__BB4_6;
$L__BB4_5:
	rem.u64 	%rd38, %rd7, %rd20;
$L__BB4_6:
	setp.eq.s16 	%p3, %rs1, 0;
	@%p3 bra 	$L__BB4_9;
	setp.le.u64 	%p4, %rd19, %rd42;
	@%p4 bra 	$L__BB4_11;
$L__BB4_8:
	shl.b64 	%rd25, %rd37, 2;
	add.s64 	%rd26, %rd2, %rd25;
	ld.global.f32 	%f1, [%rd26];
	shl.b64 	%rd27, %rd42, 2;
	add.s64 	%rd28, %rd1, %rd27;
	st.global.f32 	[%rd28], %f1;
	add.s64 	%rd42, %rd42, %rd7;
	add.s64 	%rd29, %rd37, %rd38;
	setp.lt.u64 	%p5, %rd29, %rd20;
	selp.b64 	%rd30, 0, %rd20, %p5;
	sub.s64 	%rd37, %rd29, %rd30;
	setp.lt.u64 	%p6, %rd42, %rd19;
	@%p6 bra 	$L__BB4_8;
	bra.uni 	$L__BB4_11;
$L__BB4_9:
	setp.le.u64 	%p7, %rd19, %rd42;
	@%p7 bra 	$L__BB4_11;
$L__BB4_10:
	shl.b64 	%rd31, %rd37, 2;
	add.s64 	%rd32, %rd2, %rd31;
	ld.global.f32 	%f2, [%rd32];
	shl.b64 	%rd33, %rd42, 2;
	add.s64 	%rd34, %rd1, %rd33;
	ld.global.f32 	%f3, [%rd34];
	add.f32 	%f4, %f2, %f3;
	st.global.f32 	[%rd34], %f4;
	add.s64 	%rd42, %rd42, %rd7;
	add.s64 	%rd35, %rd37, %rd38;
	setp.lt.u64 	%p8, %rd35, %rd20;
	selp.b64 	%rd36, 0, %rd20, %p8;
	sub.s64 	%rd37, %rd35, %rd36;
	setp.lt.u64 	%p9, %rd42, %rd19;
	@%p9 bra 	$L__BB4_10;
$L__BB4_11:
	ret;

}
	// .globl	_Z21broadcast_rows_kernelIdEvPT_S1_mmb
.visible .entry _Z21broadcast_rows_kernelIdEvPT_S1_mmb(
	.param .u64 .ptr .align 1 _Z21broadcast_rows_kernelIdEvPT_S1_mmb_param_0,
	.param .u64 .ptr .align 1 _Z21broadcast_rows_kernelIdEvPT_S1_mmb_param_1,
	.param .u64 _Z21broadcast_rows_kernelIdEvPT_S1_mmb_param_2,
	.param .u64 _Z21broadcast_rows_kernelIdEvPT_S1_mmb_param_3,
	.param .u8 _Z21broadcast_rows_kernelIdEvPT_S1_mmb_param_4
)
{
	.reg .pred 	%p<10>;
	.reg .b16 	%rs<2>;
	.reg .b32 	%r<13>;
	.reg .b64 	%rd<43>;
	.reg .b64 	%fd<5>;

	ld.param.u64 	%rd21, [_Z21broadcast_rows_kernelIdEvPT_S1_mmb_param_0];
	ld.param.u64 	%rd22, [_Z21broadcast_rows_kernelIdEvPT_S1_mmb_param_1];
	ld.param.u64 	%rd19, [_Z21broadcast_rows_kernelIdEvPT_S1_mmb_param_2];
	ld.param.u64 	%rd20, [_Z21broadcast_rows_kernelIdEvPT_S1_mmb_param_3];
	ld.param.s8 	%rs1, [_Z21broadcast_rows_kernelIdEvPT_S1_mmb_param_4];
	cvta.to.global.u64 	%rd1, %rd22;
	cvta.to.global.u64 	%rd2, %rd21;
	mov.u32 	%r2, %ctaid.x;
	mov.u32 	%r1, %ntid.x;
	mov.u32 	%r3, %tid.x;
	mad.lo.s32 	%r4, %r2, %r1, %r3;
	cvt.u64.u32 	%rd42, %r4;
	and.b64  	%rd23, %rd20, -4294967296;
	setp.ne.s64 	%p1, %rd23, 0;
	@%p1 bra 	$L__BB5_2;
	cvt.u32.u64 	%r5, %rd20;
	cvt.u32.u64 	%r6, %rd42;
	rem.u32 	%r7, %r6, %r5;
	cvt.u64.u32 	%rd37, %r7;
	bra.uni 	$L__BB5_3;
$L__BB5_2:
	rem.u64 	%rd37, %rd42, %rd20;
$L__BB5_3:
	mov.u32 	%r8, %nctaid.x;
	mul.lo.s32 	%r9, %r1, %r8;
	cvt.u64.u32 	%rd7, %r9;
	setp.ne.s64 	%p2, %rd23, 0;
	@%p2 bra 	$L__BB5_5;
	cvt.u32.u64 	%r10, %rd20;
	cvt.u32.u64 	%r11, %rd7;
	rem.u32 	%r12, %r11, %r10;
	cvt.u64.u32 	%rd38, %r12;
	bra.uni 	$L__BB5_6;
$L__BB5_5:
	rem.u64 	%rd38, %rd7, %rd20;
$L__BB5_6:
	setp.eq.s16 	%p3, %rs1, 0;
	@%p3 bra 	$L__BB5_9;
	setp.le.u64 	%p4, %rd19, %rd42;
	@%p4 bra 	$L__BB5_11;
$L__BB5_8:
	shl.b64 	%rd25, %rd37, 3;
	add.s64 	%rd26, %rd2, %rd25;
	ld.global.f64 	%fd1, [%rd26];
	shl.b64 	%rd27, %rd42, 3;
	add.s64 	%rd28, %rd1, %rd27;
	st.global.f64 	[%rd28], %fd1;
	add.s64 	%rd42, %rd42, %rd7;
	add.s64 	%rd29, %rd37, %rd38;
	setp.lt.u64 	%p5, %rd29, %rd20;
	selp.b64 	%rd30, 0, %rd20, %p5;
	sub.s64 	%rd37, %rd29, %rd30;
	setp.lt.u64 	%p6, %rd42, %rd19;
	@%p6 bra 	$L__BB5_8;
	bra.uni 	$L__BB5_11;
$L__BB5_9:
	setp.le.u64 	%p7, %rd19, %rd42;
	@%p7 bra 	$L__BB5_11;
$L__BB5_10:
	shl.b64 	%rd31, %rd37, 3;
	add.s64 	%rd32, %rd2, %rd31;
	ld.global.f64 	%fd2, [%rd32];
	shl.b64 	%rd33, %rd42, 3;
	add.s64 	%rd34, %rd1, %rd33;
	ld.global.f64 	%fd3, [%rd34];
	add.f64 	%fd4, %fd2, %fd3;
	st.global.f64 	[%rd34], %fd4;
	add.s64 	%rd42, %rd42, %rd7;
	add.s64 	%rd35, %rd37, %rd38;
	setp.lt.u64 	%p8, %rd35, %rd20;
	selp.b64 	%rd36, 0, %rd20, %p8;
	sub.s64 	%rd37, %rd35, %rd36;
	setp.lt.u64 	%p9, %rd42, %rd19;
	@%p9 bra 	$L__BB5_10;
$L__BB5_11:
	ret;

}
	// .globl	_Z10exp_kernelIfEvPT_S1_m
.visible .entry _Z10exp_kernelIfEvPT_S1_m(
	.param .u64 .ptr .align 1 _Z10exp_kernelIfEvPT_S1_m_param_0,
	.param .u64 .ptr .align 1 _Z10exp_kernelIfEvPT_S1_m_param_1,
	.param .u64 _Z10exp_kernelIfEvPT_S1_m_param_2
)
{
	.reg .pred 	%p<3>;
	.reg .b32 	%r<9>;
	.reg .b32 	%f<14>;
	.reg .b64 	%rd<14>;

	ld.param.u64 	%rd7, [_Z10exp_kernelIfEvPT_S1_m_param_0];
	ld.param.u64 	%rd8, [_Z10exp_kernelIfEvPT_S1_m_param_1];
	ld.param.u64 	%rd9, [_Z10exp_kernelIfEvPT_S1_m_param_2];
	mov.u32 	%r2, %ctaid.x;
	mov.u32 	%r1, %ntid.x;
	mov.u32 	%r3, %tid.x;
	mad.lo.s32 	%r4, %r2, %r1, %r3;
	cvt.u64.u32 	%rd13, %r4;
	setp.le.u64 	%p1, %rd9, %rd13;
	@%p1 bra 	$L__BB6_3;
	mov.u32 	%r5, %nctaid.x;
	mul.lo.s32 	%r6, %r1, %r5;
	cvt.u64.u32 	%rd2, %r6;
	cvta.to.global.u64 	%rd3, %rd7;
	cvta.to.global.u64 	%rd4, %rd8;
$L__BB6_2:
	shl.b64 	%rd10, %rd13, 2;
	add.s64 	%rd11, %rd3, %rd10;
	ld.global.f32 	%f1, [%rd11];
	fma.rn.f32 	%f2, %f1, 0f3BBB989D, 0f3F000000;
	cvt.sat.f32.f32 	%f3, %f2;
	mov.f32 	%f4, 0f4B400001;
	mov.f32 	%f5, 0f437C0000;
	fma.rm.f32 	%f6, %f3, %f5, %f4;
	add.f32 	%f7, %f6, 0fCB40007F;
	neg.f32 	%f8, %f7;
	fma.rn.f32 	%f9, %f1, 0f3FB8AA3B, %f8;
	fma.rn.f32 	%f10, %f1, 0f32A57060, %f9;
	mov.b32 	%r7, %f6;
	shl.b32 	%r8, %r7, 23;
	mov.b32 	%f11, %r8;
	ex2.approx.ftz.f32 	%f12, %f10;
	mul.f32 	%f13, %f12, %f11;
	add.s64 	%rd12, %rd4, %rd10;
	st.global.f32 	[%rd12], %f13;
	add.s64 	%rd13, %rd13, %rd2;
	setp.lt.u64 	%p2, %rd13, %rd9;
	@%p2 bra 	$L__BB6_2;
$L__BB6_3:
	ret;

}
	// .globl	_Z10exp_kernelIdEvPT_S1_m
.visible .entry _Z10exp_kernelIdEvPT_S1_m(
	.param .u64 .ptr .align 1 _Z10exp_kernelIdEvPT_S1_m_param_0,
	.param .u64 .ptr .align 1 _Z10exp_kernelIdEvPT_S1_m_param_1,
	.param .u64 _Z10exp_kernelIdEvPT_S1_m_param_2
)
{
	.reg .pred 	%p<6>;
	.reg .b32 	%r<22>;
	.reg .b32 	%f<3>;
	.reg .b64 	%rd<15>;
	.reg .b64 	%fd<26>;

	ld.param.u64 	%rd7, [_Z10exp_kernelIdEvPT_S1_m_param_0];
	ld.param.u64 	%rd8, [_Z10exp_kernelIdEvPT_S1_m_param_1];
	ld.param.u64 	%rd9, [_Z10exp_kernelIdEvPT_S1_m_param_2];
	mov.u32 	%r5, %ctaid.x;
	mov.u32 	%r1, %ntid.x;
	mov.u32 	%r6, %tid.x;
	mad.lo.s32 	%r7, %r5, %r1, %r6;
	cvt.u64.u32 	%rd14, %r7;
	setp.le.u64 	%p1, %rd9, %rd14;
	@%p1 bra 	$L__BB7_6;
	mov.u32 	%r8, %nctaid.x;
	mul.lo.s32 	%r9, %r1, %r8;
	cvt.u64.u32 	%rd2, %r9;
	cvta.to.global.u64 	%rd3, %rd7;
	cvta.to.global.u64 	%rd4, %rd8;
$L__BB7_2:
	shl.b64 	%rd10, %rd14, 3;
	add.s64 	%rd11, %rd3, %rd10;
	ld.global.f64 	%fd1, [%rd11];
	fma.rn.f64 	%fd6, %fd1, 0d3FF71547652B82FE, 0d4338000000000000;
	{
	.reg .b32 %temp; 
	mov.b64 	{%r2, %temp}, %fd6;
	}
	mov.f64 	%fd7, 0dC338000000000000;
	add.rn.f64 	%fd8, %fd6, %fd7;
	fma.rn.f64 	%fd9, %fd8, 0dBFE62E42FEFA39EF, %fd1;
	fma.rn.f64 	%fd10, %fd8, 0dBC7ABC9E3B39803F, %fd9;
	fma.rn.f64 	%fd11, %fd10, 0d3E5ADE1569CE2BDF, 0d3E928AF3FCA213EA;
	fma.rn.f64 	%fd12, %fd11, %fd10, 0d3EC71DEE62401315;
	fma.rn.f64 	%fd13, %fd12, %fd10, 0d3EFA01997C89EB71;
	fma.rn.f64 	%fd14, %fd13, %fd10, 0d3F2A01A014761F65;
	fma.rn.f64 	%fd15, %fd14, %fd10, 0d3F56C16C1852B7AF;
	fma.rn.f64 	%fd16, %fd15, %fd10, 0d3F81111111122322;
	fma.rn.f64 	%fd17, %fd16, %fd10, 0d3FA55555555502A1;
	fma.rn.f64 	%fd18, %fd17, %fd10, 0d3FC5555555555511;
	fma.rn.f64 	%fd19, %fd18, %fd10, 0d3FE000000000000B;
	fma.rn.f64 	%fd20, %fd19, %fd10, 0d3FF0000000000000;
	fma.rn.f64 	%fd21, %fd20, %fd10, 0d3FF0000000000000;
	{
	.reg .b32 %temp; 
	mov.b64 	{%r3, %temp}, %fd21;
	}
	{
	.reg .b32 %temp; 
	mov.b64 	{%temp, %r4}, %fd21;
	}
	shl.b32 	%r10, %r2, 20;
	add.s32 	%r11, %r10, %r4;
	mov.b64 	%fd25, {%r3, %r11};
	{
	.reg .b32 %temp; 
	mov.b64 	{%temp, %r12}, %fd1;
	}
	mov.b32 	%f2, %r12;
	abs.f32 	%f1, %f2;
	setp.lt.f32 	%p2, %f1, 0f4086232B;
	@%p2 bra 	$L__BB7_5;
	setp.lt.f64 	%p3, %fd1, 0d0000000000000000;
	add.f64 	%fd22, %fd1, 0d7FF0000000000000;
	selp.f64 	%fd25, 0d0000000000000000, %fd22, %p3;
	setp.geu.f32 	%p4, %f1, 0f40874800;
	@%p4 bra 	$L__BB7_5;
	shr.u32 	%r13, %r2, 31;
	add.s32 	%r14, %r2, %r13;
	shr.s32 	%r15, %r14, 1;
	shl.b32 	%r16, %r15, 20;
	add.s32 	%r17, %r4, %r16;
	mov.b64 	%fd23, {%r3, %r17};
	sub.s32 	%r18, %r2, %r15;
	shl.b32 	%r19, %r18, 20;
	add.s32 	%r20, %r19, 1072693248;
	mov.b32 	%r21, 0;
	mov.b64 	%fd24, {%r21, %r20};
	mul.f64 	%fd25, %fd24, %fd23;
$L__BB7_5:
	add.s64 	%rd13, %rd4, %rd10;
	st.global.f64 	[%rd13], %fd25;
	add.s64 	%rd14, %rd14, %rd2;
	setp.lt.u64 	%p5, %rd14, %rd9;
	@%p5 bra 	$L__BB7_2;
$L__BB7_6:
	ret;

}
	// .globl	_Z10log_kernelIfEvPT_S1_mS0_
.visible .entry _Z10log_kernelIfEvPT_S1_mS0_(
	.param .u64 .ptr .align 1 _Z10log_kernelIfEvPT_S1_mS0__param_0,
	.param .u64 .ptr .align 1 _Z10log_kernelIfEvPT_S1_mS0__param_1,
	.param .u64 _Z10log_kernelIfEvPT_S1_mS0__param_2,
	.param .f32 _Z10log_kernelIfEvPT_S1_mS0__param_3
)
{
	.reg .pred 	%p<6>;
	.reg .b32 	%r<11>;
	.reg .b32 	%f<25>;
	.reg .b64 	%rd<14>;

	ld.param.u64 	%rd7, [_Z10log_kernelIfEvPT_S1_mS0__param_0];
	ld.param.u64 	%rd8, [_Z10log_kernelIfEvPT_S1_mS0__param_1];
	ld.param.u64 	%rd9, [_Z10log_kernelIfEvPT_S1_mS0__param_2];
	ld.param.f32 	%f1, [_Z10log_kernelIfEvPT_S1_mS0__param_3];
	mov.u32 	%r2, %ctaid.x;
	mov.u32 	%r1, %ntid.x;
	mov.u32 	%r3, %tid.x;
	mad.lo.s32 	%r4, %r2, %r1, %r3;
	cvt.u64.u32 	%rd13, %r4;
	setp.le.u64 	%p1, %rd9, %rd13;
	@%p1 bra 	$L__BB8_3;
	mov.u32 	%r5, %nctaid.x;
	mul.lo.s32 	%r6, %r1, %r5;
	cvt.u64.u32 	%rd2, %r6;
	cvta.to.global.u64 	%rd3, %rd7;
	cvta.to.global.u64 	%rd4, %rd8;
$L__BB8_2:
	shl.b64 	%rd10, %rd13, 2;
	add.s64 	%rd11, %rd3, %rd10;
	ld.global.f32 	%f2, [%rd11];
	setp.lt.f32 	%p2, %f2, 0f00800000;
	mul.f32 	%f3, %f2, 0f4B000000;
	selp.f32 	%f4, %f3, %f2, %p2;
	selp.f32 	%f5, 0fC1B80000, 0f00000000, %p2;
	mov.b32 	%r7, %f4;
	add.s32 	%r8, %r7, -1059760811;
	and.b32  	%r9, %r8, -8388608;
	sub.s32 	%r10, %r7, %r9;
	mov.b32 	%f6, %r10;
	cvt.rn.f32.s32 	%f7, %r9;
	fma.rn.f32 	%f8, %f7, 0f34000000, %f5;
	add.f32 	%f9, %f6, 0fBF800000;
	fma.rn.f32 	%f10, %f9, 0fBE055027, 0f3E1039F6;
	fma.rn.f32 	%f11, %f10, %f9, 0fBDF8CDCC;
	fma.rn.f32 	%f12, %f11, %f9, 0f3E0F2955;
	fma.rn.f32 	%f13, %f12, %f9, 0fBE2AD8B9;
	fma.rn.f32 	%f14, %f13, %f9, 0f3E4CED0B;
	fma.rn.f32 	%f15, %f14, %f9, 0fBE7FFF22;
	fma.rn.f32 	%f16, %f15, %f9, 0f3EAAAA78;
	fma.rn.f32 	%f17, %f16, %f9, 0fBF000000;
	mul.f32 	%f18, %f9, %f17;
	fma.rn.f32 	%f19, %f18, %f9, %f9;
	fma.rn.f32 	%f20, %f8, 0f3F317218, %f19;
	setp.gt.u32 	%p3, %r7, 2139095039;
	fma.rn.f32 	%f21, %f4, 0f7F800000, 0f7F800000;
	selp.f32 	%f22, %f21, %f20, %p3;
	setp.eq.f32 	%p4, %f4, 0f00000000;
	selp.f32 	%f23, 0fFF800000, %f22, %p4;
	max.f32 	%f24, %f23, %f1;
	add.s64 	%rd12, %rd4, %rd10;
	st.global.f32 	[%rd12], %f24;
	add.s64 	%rd13, %rd13, %rd2;
	setp.lt.u64 	%p5, %rd13, %rd9;
	@%p5 bra 	$L__BB8_2;
$L__BB8_3:
	ret;

}
	// .globl	_Z10log_kernelIdEvPT_S1_mS0_
.visible .entry _Z10log_kernelIdEvPT_S1_mS0_(
	.param .u64 .ptr .align 1 _Z10log_kernelIdEvPT_S1_mS0__param_0,
	.param .u64 .ptr .align 1 _Z10log_kernelIdEvPT_S1_mS0__param_1,
	.param .u64 _Z10log_kernelIdEvPT_S1_mS0__param_2,
	.param .f64 _Z10log_kernelIdEvPT_S1_mS0__param_3
)
{
	.reg .pred 	%p<7>;
	.reg .b32 	%r<36>;
	.reg .b64 	%rd<15>;
	.reg .b64 	%fd<48>;

	ld.param.u64 	%rd7, [_Z10log_kernelIdEvPT_S1_mS0__param_0];
	ld.param.u64 	%rd8, [_Z10log_kernelIdEvPT_S1_mS0__param_1];
	ld.param.u64 	%rd9, [_Z10log_kernelIdEvPT_S1_mS0__param_2];
	ld.param.f64 	%fd11, [_Z10log_kernelIdEvPT_S1_mS0__param_3];
	mov.u32 	%r12, %ctaid.x;
	mov.u32 	%r1, %ntid.x;
	mov.u32 	%r13, %tid.x;
	mad.lo.s32 	%r14, %r12, %r1, %r13;
	cvt.u64.u32 	%rd14, %r14;
	setp.le.u64 	%p1, %rd9, %rd14;
	@%p1 bra 	$L__BB9_10;
	mov.b32 	%r15, 1127219200;
	mov.b32 	%r16, -2147483648;
	mov.b64 	%fd1, {%r16, %r15};
	mov.u32 	%r17, %nctaid.x;
	mul.lo.s32 	%r18, %r1, %r17;
	cvt.u64.u32 	%rd2, %r18;
	cvta.to.global.u64 	%rd3, %rd7;
	cvta.to.global.u64 	%rd4, %rd8;
$L__BB9_2:
	shl.b64 	%rd10, %rd14, 3;
	add.s64 	%rd11, %rd3, %rd10;
	ld.global.f64 	%fd45, [%rd11];
	{
	.reg .b32 %temp; 
	mov.b64 	{%temp, %r32}, %fd45;
	}
	{
	.reg .b32 %temp; 
	mov.b64 	{%r33, %temp}, %fd45;
	}
	setp.gt.s32 	%p2, %r32, 1048575;
	mov.b32 	%r34, -1023;
	@%p2 bra 	$L__BB9_4;
	mul.f64 	%fd45, %fd45, 0d4350000000000000;
	{
	.reg .b32 %temp; 
	mov.b64 	{%temp, %r32}, %fd45;
	}
	{
	.reg .b32 %temp; 
	mov.b64 	{%r33, %temp}, %fd45;
	}
	mov.b32 	%r34, -1077;
$L__BB9_4:
	add.s32 	%r21, %r32, -1;
	setp.gt.u32 	%p3, %r21, 2146435070;
	@%p3 bra 	$L__BB9_8;
	shr.u32 	%r24, %r32, 20;
	add.s32 	%r35, %r34, %r24;
	and.b32  	%r25, %r32, 1048575;
	or.b32  	%r26, %r25, 1072693248;
	mov.b64 	%fd46, {%r33, %r26};
	setp.lt.u32 	%p5, %r26, 1073127583;
	@%p5 bra 	$L__BB9_7;
	{
	.reg .b32 %temp; 
	mov.b64 	{%r27, %temp}, %fd46;
	}
	{
	.reg .b32 %temp; 
	mov.b64 	{%temp, %r28}, %fd46;
	}
	add.s32 	%r29, %r28, -1048576;
	mov.b64 	%fd46, {%r27, %r29};
	add.s32 	%r35, %r35, 1;
$L__BB9_7:
	add.f64 	%fd13, %fd46, 0dBFF0000000000000;
	add.f64 	%fd14, %fd46, 0d3FF0000000000000;
	rcp.approx.ftz.f64 	%fd15, %fd14;
	neg.f64 	%fd16, %fd14;
	fma.rn.f64 	%fd17, %fd16, %fd15, 0d3FF0000000000000;
	fma.rn.f64 	%fd18, %fd17, %fd17, %fd17;
	fma.rn.f64 	%fd19, %fd18, %fd15, %fd15;
	mul.f64 	%fd20, %fd13, %fd19;
	fma.rn.f64 	%fd21, %fd13, %fd19, %fd20;
	mul.f64 	%fd22, %fd21, %fd21;
	fma.rn.f64 	%fd23, %fd22, 0d3EB1380B3AE80F1E, 0d3ED0EE258B7A8B04;
	fma.rn.f64 	%fd24, %fd23, %fd22, 0d3EF3B2669F02676F;
	fma.rn.f64 	%fd25, %fd24, %fd22, 0d3F1745CBA9AB0956;
	fma.rn.f64 	%fd26, %fd25, %fd22, 0d3F3C71C72D1B5154;
	fma.rn.f64 	%fd27, %fd26, %fd22, 0d3F624924923BE72D;
	fma.rn.f64 	%fd28, %fd27, %fd22, 0d3F8999999999A3C4;
	fma.rn.f64 	%fd29, %fd28, %fd22, 0d3FB5555555555554;
	sub.f64 	%fd30, %fd13, %fd21;
	add.f64 	%fd31, %fd30, %fd30;
	neg.f64 	%fd32, %fd21;
	fma.rn.f64 	%fd33, %fd32, %fd13, %fd31;
	mul.f64 	%fd34, %fd19, %fd33;
	mul.f64 	%fd35, %fd22, %fd29;
	fma.rn.f64 	%fd36, %fd35, %fd21, %fd34;
	xor.b32  	%r30, %r35, -2147483648;
	mov.b32 	%r31, 1127219200;
	mov.b64 	%fd37, {%r30, %r31};
	sub.f64 	%fd38, %fd37, %fd1;
	fma.rn.f64 	%fd39, %fd38, 0d3FE62E42FEFA39EF, %fd21;
	fma.rn.f64 	%fd40, %fd38, 0dBFE62E42FEFA39EF, %fd39;
	sub.f64 	%fd41, %fd40, %fd21;
	sub.f64 	%fd42, %fd36, %fd41;
	fma.rn.f64 	%fd43, %fd38, 0d3C7ABC9E3B39803F, %fd42;
	add.f64 	%fd47, %fd39, %fd43;
	bra.uni 	$L__BB9_9;
$L__BB9_8:
	fma.rn.f64 	%fd12, %fd45, 0d7FF0000000000000, 0d7FF0000000000000;
	{
	.reg .b32 %temp; 
	mov.b64 	{%temp, %r22}, %fd45;
	}
	and.b32  	%r23, %r22, 2147483647;
	setp.eq.s32 	%p4, %r23, 0;
	selp.f64 	%fd47, 0dFFF0000000000000, %fd12, %p4;
$L__BB9_9:
	max.f64 	%fd44, %fd47, %fd11;
	add.s64 	%rd13, %rd4, %rd10;
	st.global.f64 	[%rd13], %fd44;
	add.s64 	%rd14, %rd14, %rd2;
	setp.lt.u64 	%p6, %rd14, %rd9;
	@%p6 bra 	$L__BB9_2;
$L__BB9_10:
	ret;

}
	// .globl	_Z17scale_rows_kernelIfEvPT_S1_mm
.visible .entry _Z17scale_rows_kernelIfEvPT_S1_mm(
	.param .u64 .ptr .align 1 _Z17scale_rows_kernelIfEvPT_S1_mm_param_0,
	.param .u64 .ptr .align 1 _Z17scale_rows_kernelIfEvPT_S1_mm_param_1,
	.param .u64 _Z17scale_rows_kernelIfEvPT_S1_mm_param_2,
	.param .u64 _Z17scale_rows_kernelIfEvPT_S1_mm_param_3
)
{
	.reg .pred 	%p<4>;
	.reg .b32 	%r<10>;
	.reg .b32 	%f<4>;
	.reg .b64 	%rd<22>;

	ld.param.u64 	%rd11, [_Z17scale_rows_kernelIfEvPT_S1_mm_param_0];
	ld.param.u64 	%rd12, [_Z17scale_rows_kernelIfEvPT_S1_mm_param_1];
	ld.param.u64 	%rd13, [_Z17scale_rows_kernelIfEvPT_S1_mm_param_2];
	ld.param.u64 	%rd14, [_Z17scale_rows_kernelIfEvPT_S1_mm_param_3];
	mov.u32 	%r2, %ctaid.x;
	mov.u32 	%r1, %ntid.x;
	mov.u32 	%r3, %tid.x;
	mad.lo.s32 	%r4, %r2, %r1, %r3;
	cvt.u64.u32 	%rd20, %r4;
	setp.le.u64 	%p1, %rd13, %rd20;
	@%p1 bra 	$L__BB10_6;
	mov.u32 	%r5, %nctaid.x;
	mul.lo.s32 	%r6, %r1, %r5;
	cvt.u64.u32 	%rd2, %r6;
	cvta.to.global.u64 	%rd3, %rd11;
	cvta.to.global.u64 	%rd4, %rd12;
	cvt.u32.u64 	%r7, %rd14;
$L__BB10_2:
	shl.b64 	%rd15, %rd20, 2;
	add.s64 	%rd6, %rd3, %rd15;
	ld.global.f32 	%f1, [%rd6];
	or.b64  	%rd16, %rd20, %rd14;
	and.b64  	%rd17, %rd16, -4294967296;
	setp.ne.s64 	%p2, %rd17, 0;
	@%p2 bra 	$L__BB10_4;
	cvt.u32.u64 	%r8, %rd20;
	div.u32 	%r9, %r8, %r7;
	cvt.u64.u32 	%rd21, %r9;
	bra.uni 	$L__BB10_5;
$L__BB10_4:
	div.u64 	%rd21, %rd20, %rd14;
$L__BB10_5:
	shl.b64 	%rd18, %rd21, 2;
	add.s64 	%rd19, %rd4, %rd18;
	ld.global.f32 	%f2, [%rd19];
	div.rn.f32 	%f3, %f1, %f2;
	st.global.f32 	[%rd6], %f3;
	add.s64 	%rd20, %rd20, %rd2;
	setp.lt.u64 	%p3, %rd20, %rd13;
	@%p3 bra 	$L__BB10_2;
$L__BB10_6:
	ret;

}
	// .globl	_Z17scale_rows_kernelIdEvPT_S1_mm
.visible .entry _Z17scale_rows_kernelIdEvPT_S1_mm(
	.param .u64 .ptr .align 1 _Z17scale_rows_kernelIdEvPT_S1_mm_param_0,
	.param .u64 .ptr .align 1 _Z17scale_rows_kernelIdEvPT_S1_mm_param_1,
	.param .u64 _Z17scale_rows_kernelIdEvPT_S1_mm_param_2,
	.param .u64 _Z17scale_rows_kernelIdEvPT_S1_mm_param_3
)
{
	.reg .pred 	%p<4>;
	.reg .b32 	%r<10>;
	.reg .b64 	%rd<22>;
	.reg .b64 	%fd<4>;

	ld.param.u64 	%rd11, [_Z17scale_rows_kernelIdEvPT_S1_mm_param_0];
	ld.param.u64 	%rd12, [_Z17scale_rows_kernelIdEvPT_S1_mm_param_1];
	ld.param.u64 	%rd13, [_Z17scale_rows_kernelIdEvPT_S1_mm_param_2];
	ld.param.u64 	%rd14, [_Z17scale_rows_kernelIdEvPT_S1_mm_param_3];
	mov.u32 	%r2, %ctaid.x;
	mov.u32 	%r1, %ntid.x;
	mov.u32 	%r3, %tid.x;
	mad.lo.s32 	%r4, %r2, %r1, %r3;
	cvt.u64.u32 	%rd20, %r4;
	setp.le.u64 	%p1, %rd13, %rd20;
	@%p1 bra 	$L__BB11_6;
	mov.u32 	%r5, %nctaid.x;
	mul.lo.s32 	%r6, %r1, %r5;
	cvt.u64.u32 	%rd2, %r6;
	cvta.to.global.u64 	%rd3, %rd11;
	cvta.to.global.u64 	%rd4, %rd12;
	cvt.u32.u64 	%r7, %rd14;
$L__BB11_2:
	shl.b64 	%rd15, %rd20, 3;
	add.s64 	%rd6, %rd3, %rd15;
	ld.global.f64 	%fd1, [%rd6];
	or.b64  	%rd16, %rd20, %rd14;
	and.b64  	%rd17, %rd16, -4294967296;
	setp.ne.s64 	%p2, %rd17, 0;
	@%p2 bra 	$L__BB11_4;
	cvt.u32.u64 	%r8, %rd20;
	div.u32 	%r9, %r8, %r7;
	cvt.u64.u32 	%rd21, %r9;
	bra.uni 	$L__BB11_5;
$L__BB11_4:
	div.u64 	%rd21, %rd20, %rd14;
$L__BB11_5:
	shl.b64 	%rd18, %rd21, 3;
	add.s64 	%rd19, %rd4, %rd18;
	ld.global.f64 	%fd2, [%rd19];
	div.rn.f64 	%fd3, %fd1, %fd2;
	st.global.f64 	[%rd6], %fd3;
	add.s64 	%rd20, %rd20, %rd2;
	setp.lt.u64 	%p3, %rd20, %rd13;
	@%p3 bra 	$L__BB11_2;
$L__BB11_6:
	ret;

}
	// .globl	_Z15max_rows_kernelIfEvPT_S1_mm
.visible .entry _Z15max_rows_kernelIfEvPT_S1_mm(
	.param .u64 .ptr .align 1 _Z15max_rows_kernelIfEvPT_S1_mm_param_0,
	.param .u64 .ptr .align 1 _Z15max_rows_kernelIfEvPT_S1_mm_param_1,
	.param .u64 _Z15max_rows_kernelIfEvPT_S1_mm_param_2,
	.param .u64 _Z15max_rows_kernelIfEvPT_S1_mm_param_3
)
{
	.reg .pred 	%p<44>;
	.reg .b32 	%r<8>;
	.reg .b32 	%f<83>;
	.reg .b64 	%rd<56>;

	ld.param.u64 	%rd30, [_Z15max_rows_kernelIfEvPT_S1_mm_param_0];
	ld.param.u64 	%rd31, [_Z15max_rows_kernelIfEvPT_S1_mm_param_1];
	ld.param.u64 	%rd28, [_Z15max_rows_kernelIfEvPT_S1_mm_param_2];
	ld.param.u64 	%rd29, [_Z15max_rows_kernelIfEvPT_S1_mm_param_3];
	cvta.to.global.u64 	%rd1, %rd30;
	cvta.to.global.u64 	%rd2, %rd31;
	mov.u32 	%r2, %ctaid.x;
	mov.u32 	%r1, %ntid.x;
	mov.u32 	%r3, %tid.x;
	mad.lo.s32 	%r4, %r2, %r1, %r3;
	cvt.u64.u32 	%rd48, %r4;
	mul.lo.s64 	%rd49, %rd29, %rd48;
	setp.ge.u64 	%p1, %rd49, %rd28;
	@%p1 bra 	$L__BB12_19;
	setp.ne.s64 	%p2, %rd29, 0;
	mov.u32 	%r5, %nctaid.x;
	mul.lo.s32 	%r6, %r1, %r5;
	cvt.u64.u32 	%rd5, %r6;
	@%p2 bra 	$L__BB12_3;
$L__BB12_2:
	shl.b64 	%rd46, %rd48, 2;
	add.s64 	%rd47, %rd2, %rd46;
	mov.b32 	%r7, -8388608;
	st.global.u32 	[%rd47], %r7;
	add.s64 	%rd48, %rd48, %rd5;
	bra.uni 	$L__BB12_2;
$L__BB12_3:
	and.b64  	%rd8, %rd29, 15;
	and.b64  	%rd9, %rd29, 7;
	add.s64 	%rd10, %rd9, -1;
	and.b64  	%rd11, %rd29, -16;
	and.b64  	%rd12, %rd29, 3;
$L__BB12_4:
	setp.lt.u64 	%p3, %rd29, 16;
	mov.f32 	%f82, 0fFF800000;
	mov.b64 	%rd54, 0;
	@%p3 bra 	$L__BB12_7;
	shl.b64 	%rd33, %rd49, 2;
	add.s64 	%rd34, %rd1, %rd33;
	add.s64 	%rd51, %rd34, 32;
	mov.f32 	%f82, 0fFF800000;
	mov.u64 	%rd52, %rd11;
$L__BB12_6:
	.pragma "nounroll";
	ld.global.f32 	%f18, [%rd51+-32];
	setp.gt.f32 	%p4, %f82, %f18;
	selp.f32 	%f19, %f82, %f18, %p4;
	ld.global.f32 	%f20, [%rd51+-28];
	setp.gt.f32 	%p5, %f19, %f20;
	selp.f32 	%f21, %f19, %f20, %p5;
	ld.global.f32 	%f22, [%rd51+-24];
	setp.gt.f32 	%p6, %f21, %f22;
	selp.f32 	%f23, %f21, %f22, %p6;
	ld.global.f32 	%f24, [%rd51+-20];
	setp.gt.f32 	%p7, %f23, %f24;
	selp.f32 	%f25, %f23, %f24, %p7;
	ld.global.f32 	%f26, [%rd51+-16];
	setp.gt.f32 	%p8, %f25, %f26;
	selp.f32 	%f27, %f25, %f26, %p8;
	ld.global.f32 	%f28, [%rd51+-12];
	setp.gt.f32 	%p9, %f27, %f28;
	selp.f32 	%f29, %f27, %f28, %p9;
	ld.global.f32 	%f30, [%rd51+-8];
	setp.gt.f32 	%p10, %f29, %f30;
	selp.f32 	%f31, %f29, %f30, %p10;
	ld.global.f32 	%f32, [%rd51+-4];
	setp.gt.f32 	%p11, %f31, %f32;
	selp.f32 	%f33, %f31, %f32, %p11;
	ld.global.f32 	%f34, [%rd51];
	setp.gt.f32 	%p12, %f33, %f34;
	selp.f32 	%f35, %f33, %f34, %p12;
	ld.global.f32 	%f36, [%rd51+4];
	setp.gt.f32 	%p13, %f35, %f36;
	selp.f32 	%f37, %f35, %f36, %p13;
	ld.global.f32 	%f38, [%rd51+8];
	setp.gt.f32 	%p14, %f37, %f38;
	selp.f32 	%f39, %f37, %f38, %p14;
	ld.global.f32 	%f40, [%rd51+12];
	setp.gt.f32 	%p15, %f39, %f40;
	selp.f32 	%f41, %f39, %f40, %p15;
	ld.global.f32 	%f42, [%rd51+16];
	setp.gt.f32 	%p16, %f41, %f42;
	selp.f32 	%f43, %f41, %f42, %p16;
	ld.global.f32 	%f44, [%rd51+20];
	setp.gt.f32 	%p17, %f43, %f44;
	selp.f32 	%f45, %f43, %f44, %p17;
	ld.global.f32 	%f46, [%rd51+24];
	setp.gt.f32 	%p18, %f45, %f46;
	selp.f32 	%f47, %f45, %f46, %p18;
	ld.global.f32 	%f48, [%rd51+28];
	setp.gt.f32 	%p19, %f47, %f48;
	selp.f32 	%f82, %f47, %f48, %p19;
	add.s64 	%rd52, %rd52, -16;
	add.s64 	%rd51, %rd51, 64;
	setp.ne.s64 	%p20, %rd52, 0;
	mov.u64 	%rd54, %rd11;
	@%p20 bra 	$L__BB12_6;
$L__BB12_7:
	setp.eq.s64 	%p21, %rd8, 0;
	@%p21 bra 	$L__BB12_18;
	add.s64 	%rd35, %rd8, -1;
	setp.lt.u64 	%p22, %rd35, 7;
	@%p22 bra 	$L__BB12_10;
	add.s64 	%rd36, %rd54, %rd49;
	shl.b64 	%rd37, %rd36, 2;
	add.s64 	%rd38, %rd1, %rd37;
	ld.global.f32 	%f50, [%rd38];
	setp.gt.f32 	%p23, %f82, %f50;
	selp.f32 	%f51, %f82, %f50, %p23;
	ld.global.f32 	%f52, [%rd38+4];
	setp.gt.f32 	%p24, %f51, %f52;
	selp.f32 	%f53, %f51, %f52, %p24;
	ld.global.f32 	%f54, [%rd38+8];
	setp.gt.f32 	%p25, %f53, %f54;
	selp.f32 	%f55, %f53, %f54, %p25;
	ld.global.f32 	%f56, [%rd38+12];
	setp.gt.f32 	%p26, %f55, %f56;
	selp.f32 	%f57, %f55, %f56, %p26;
	ld.global.f32 	%f58, [%rd38+16];
	setp.gt.f32 	%p27, %f57, %f58;
	selp.f32 	%f59, %f57, %f58, %p27;
	ld.global.f32 	%f60, [%rd38+20];
	setp.gt.f32 	%p28, %f59, %f60;
	selp.f32 	%f61, %f59, %f60, %p28;
	ld.global.f32 	%f62, [%rd38+24];
	setp.gt.f32 	%p29, %f61, %f62;
	selp.f32 	%f63, %f61, %f62, %p29;
	ld.global.f32 	%f64, [%rd38+28];
	setp.gt.f32 	%p30, %f63, %f64;
	selp.f32 	%f82, %f63, %f64, %p30;
	add.s64 	%rd54, %rd54, 8;
$L__BB12_10:
	setp.eq.s64 	%p31, %rd9, 0;
	@%p31 bra 	$L__BB12_18;
	setp.lt.u64 	%p32, %rd10, 3;
	@%p32 bra 	$L__BB12_13;
	add.s64 	%rd39, %rd54, %rd49;
	shl.b64 	%rd40, %rd39, 2;
	add.s64 	%rd41, %rd1, %rd40;
	ld.global.f32 	%f66, [%rd41];
	setp.gt.f32 	%p33, %f82, %f66;
	selp.f32 	%f67, %f82, %f66, %p33;
	ld.global.f32 	%f68, [%rd41+4];
	setp.gt.f32 	%p34, %f67, %f68;
	selp.f32 	%f69, %f67, %f68, %p34;
	ld.global.f32 	%f70, [%rd41+8];
	setp.gt.f32 	%p35, %f69, %f70;
	selp.f32 	%f71, %f69, %f70, %p35;
	ld.global.f32 	%f72, [%rd41+12];
	setp.gt.f32 	%p36, %f71, %f72;
	selp.f32 	%f82, %f71, %f72, %p36;
	add.s64 	%rd54, %rd54, 4;
$L__BB12_13:
	setp.eq.s64 	%p37, %rd12, 0;
	@%p37 bra 	$L__BB12_18;
	setp.eq.s64 	%p38, %rd12, 1;
	add.s64 	%rd42, %rd54, %rd49;
	shl.b64 	%rd43, %rd42, 2;
	add.s64 	%rd25, %rd1, %rd43;
	ld.global.f32 	%f73, [%rd25];
	setp.gt.f32 	%p39, %f82, %f73;
	selp.f32 	%f82, %f82, %f73, %p39;
	@%p38 bra 	$L__BB12_18;
	setp.eq.s64 	%p40, %rd12, 2;
	ld.global.f32 	%f74, [%rd25+4];
	setp.gt.f32 	%p41, %f82, %f74;
	selp.f32 	%f82, %f82, %f74, %p41;
	@%p40 bra 	$L__BB12_18;
	ld.global.f32 	%f13, [%rd25+8];
	setp.gt.f32 	%p42, %f82, %f13;
	@%p42 bra 	$L__BB12_18;
	mov.f32 	%f82, %f13;
$L__BB12_18:
	shl.b64 	%rd44, %rd48, 2;
	add.s64 	%rd45, %rd2, %rd44;
	st.global.f32 	[%rd45], %f82;
	add.s64 	%rd48, %rd48, %rd5;
	mul.lo.s64 	%rd49, %rd48, %rd29;
	setp.lt.u64 	%p43, %rd49, %rd28;
	@%p43 bra 	$L__BB12_4;
$L__BB12_19:
	ret;

}
	// .globl	_Z15max_rows_kernelIdEvPT_S1_mm
.visible .entry _Z15max_rows_kernelIdEvPT_S1_mm(
	.param .u64 .ptr .align 1 _Z15max_rows_kernelIdEvPT_S1_mm_param_0,
	.param .u64 .ptr .align 1 _Z15max_rows_kernelIdEvPT_S1_mm_param_1,
	.param .u64 _Z15max_rows_kernelIdEvPT_S1_mm_param_2,
	.param .u64 _Z15max_rows_kernelIdEvPT_S1_mm_param_3
)
{
	.reg .pred 	%p<44>;
	.reg .b32 	%r<7>;
	.reg .b64 	%rd<57>;
	.reg .b64 	%fd<83>;

	ld.param.u64 	%rd29, [_Z15max_rows_kernelIdEvPT_S1_mm_param_0];
	ld.param.u64 	%rd30, [_Z15max_rows_kernelIdEvPT_S1_mm_param_1];
	ld.param.u64 	%rd27, [_Z15max_rows_kernelIdEvPT_S1_mm_param_2];
	ld.param.u64 	%rd28, [_Z15max_rows_kernelIdEvPT_S1_mm_param_3];
	cvta.to.global.u64 	%rd1, %rd29;
	cvta.to.global.u64 	%rd2, %rd30;
	mov.u32 	%r2, %ctaid.x;
	mov.u32 	%r1, %ntid.x;
	mov.u32 	%r3, %tid.x;
	mad.lo.s32 	%r4, %r2, %r1, %r3;
	cvt.u64.u32 	%rd49, %r4;
	mul.lo.s64 	%rd50, %rd28, %rd49;
	setp.ge.u64 	%p1, %rd50, %rd27;
	@%p1 bra 	$L__BB13_19;
	setp.ne.s64 	%p2, %rd28, 0;
	mov.u32 	%r5, %nctaid.x;
	mul.lo.s32 	%r6, %r1, %r5;
	cvt.u64.u32 	%rd5, %r6;
	@%p2 bra 	$L__BB13_3;
$L__BB13_2:
	shl.b64 	%rd46, %rd49, 3;
	add.s64 	%rd47, %rd2, %rd46;
	mov.b64 	%rd48, -4503599627370496;
	st.global.u64 	[%rd47], %rd48;
	add.s64 	%rd49, %rd49, %rd5;
	bra.uni 	$L__BB13_2;
$L__BB13_3:
	and.b64  	%rd8, %rd28, 15;
	and.b64  	%rd9, %rd28, 7;
	and.b64  	%rd10, %rd28, -16;
	and.b64  	%rd11, %rd28, 3;
$L__BB13_4:
	setp.lt.u64 	%p3, %rd28, 16;
	mov.f64 	%fd82, 0dFFF0000000000000;
	mov.b64 	%rd55, 0;
	@%p3 bra 	$L__BB13_7;
	shl.b64 	%rd32, %rd50, 3;
	add.s64 	%rd33, %rd1, %rd32;
	add.s64 	%rd52, %rd33, 64;
	mov.f64 	%fd82, 0dFFF0000000000000;
	mov.u64 	%rd53, %rd10;
$L__BB13_6:
	.pragma "nounroll";
	ld.global.f64 	%fd18, [%rd52+-64];
	setp.gt.f64 	%p4, %fd82, %fd18;
	selp.f64 	%fd19, %fd82, %fd18, %p4;
	ld.global.f64 	%fd20, [%rd52+-56];
	setp.gt.f64 	%p5, %fd19, %fd20;
	selp.f64 	%fd21, %fd19, %fd20, %p5;
	ld.global.f64 	%fd22, [%rd52+-48];
	setp.gt.f64 	%p6, %fd21, %fd22;
	selp.f64 	%fd23, %fd21, %fd22, %p6;
	ld.global.f64 	%fd24, [%rd52+-40];
	setp.gt.f64 	%p7, %fd23, %fd24;
	selp.f64 	%fd25, %fd23, %fd24, %p7;
	ld.global.f64 	%fd26, [%rd52+-32];
	setp.gt.f64 	%p8, %fd25, %fd26;
	selp.f64 	%fd27, %fd25, %fd26, %p8;
	ld.global.f64 	%fd28, [%rd52+-24];
	setp.gt.f64 	%p9, %fd27, %fd28;
	selp.f64 	%fd29, %fd27, %fd28, %p9;
	ld.global.f64 	%fd30, [%rd52+-16];
	setp.gt.f64 	%p10, %fd29, %fd30;
	selp.f64 	%fd31, %fd29, %fd30, %p10;
	ld.global.f64 	%fd32, [%rd52+-8];
	setp.gt.f64 	%p11, %fd31, %fd32;
	selp.f64 	%fd33, %fd31, %fd32, %p11;
	ld.global.f64 	%fd34, [%rd52];
	setp.gt.f64 	%p12, %fd33, %fd34;
	selp.f64 	%fd35, %fd33, %fd34, %p12;
	ld.global.f64 	%fd36, [%rd52+8];
	setp.gt.f64 	%p13, %fd35, %fd36;
	selp.f64 	%fd37, %fd35, %fd36, %p13;
	ld.global.f64 	%fd38, [%rd52+16];
	setp.gt.f64 	%p14, %fd37, %fd38;
	selp.f64 	%fd39, %fd37, %fd38, %p14;
	ld.global.f64 	%fd40, [%rd52+24];
	setp.gt.f64 	%p15, %fd39, %fd40;
	selp.f64 	%fd41, %fd39, %fd40, %p15;
	ld.global.f64 	%fd42, [%rd52+32];
	setp.gt.f64 	%p16, %fd41, %fd42;
	selp.f64 	%fd43, %fd41, %fd42, %p16;
	ld.global.f64 	%fd44, [%rd52+40];
	setp.gt.f64 	%p17, %fd43, %fd44;
	selp.f64 	%fd45, %fd43, %fd44, %p17;
	ld.global.f64 	%fd46, [%rd52+48];
	setp.gt.f64 	%p18, %fd45, %fd46;
	selp.f64 	%fd47, %fd45, %fd46, %p18;
	ld.global.f64 	%fd48, [%rd52+56];
	setp.gt.f64 	%p19, %fd47, %fd48;
	selp.f64 	%fd82, %fd47, %fd48, %p19;
	add.s64 	%rd53, %rd53, -16;
	add.s64 	%rd52, %rd52, 128;
	setp.ne.s64 	%p20, %rd53, 0;
	mov.u64 	%rd55, %rd10;
	@%p20 bra 	$L__BB13_6;
$L__BB13_7:
	setp.eq.s64 	%p21, %rd8, 0;
	@%p21 bra 	$L__BB13_18;
	add.s64 	%rd34, %rd8, -1;
	setp.lt.u64 	%p22, %rd34, 7;
	@%p22 bra 	$L__BB13_10;
	add.s64 	%rd35, %rd55, %rd50;
	shl.b64 	%rd36, %rd35, 3;
	add.s64 	%rd37, %rd1, %rd36;
	ld.global.f64 	%fd50, [%rd37];
	setp.gt.f64 	%p23, %fd82, %fd50;
	selp.f64 	%fd51, %fd82, %fd50, %p23;
	ld.global.f64 	%fd52, [%rd37+8];
	setp.gt.f64 	%p24, %fd51, %fd52;
	selp.f64 	%fd53, %fd51, %fd52, %p24;
	ld.global.f64 	%fd54, [%rd37+16];
	setp.gt.f64 	%p25, %fd53, %fd54;
	selp.f64 	%fd55, %fd53, %fd54, %p25;
	ld.global.f64 	%fd56, [%rd37+24];
	setp.gt.f64 	%p26, %fd55, %fd56;
	selp.f64 	%fd57, %fd55, %fd56, %p26;
	ld.global.f64 	%fd58, [%rd37+32];
	setp.gt.f64 	%p27, %fd57, %fd58;
	selp.f64 	%fd59, %fd57, %fd58, %p27;
	ld.global.f64 	%fd60, [%rd37+40];
	setp.gt.f64 	%p28, %fd59, %fd60;
	selp.f64 	%fd61, %fd59, %fd60, %p28;
	ld.global.f64 	%fd62, [%rd37+48];
	setp.gt.f64 	%p29, %fd61, %fd62;
	selp.f64 	%fd63, %fd61, %fd62, %p29;
	ld.global.f64 	%fd64, [%rd37+56];
	setp.gt.f64 	%p30, %fd63, %fd64;
	selp.f64 	%fd82, %fd63, %fd64, %p30;
	add.s64 	%rd55, %rd55, 8;
$L__BB13_10:
	setp.eq.s64 	%p31, %rd9, 0;
	@%p31 bra 	$L__BB13_18;
	add.s64 	%rd38, %rd9, -1;
	setp.lt.u64 	%p32, %rd38, 3;
	@%p32 bra 	$L__BB13_13;
	add.s64 	%rd39, %rd55, %rd50;
	shl.b64 	%rd40, %rd39, 3;
	add.s64 	%rd41, %rd1, %rd40;
	ld.global.f64 	%fd66, [%rd41];
	setp.gt.f64 	%p33, %fd82, %fd66;
	selp.f64 	%fd67, %fd82, %fd66, %p33;
	ld.global.f64 	%fd68, [%rd41+8];
	setp.gt.f64 	%p34, %fd67, %fd68;
	selp.f64 	%fd69, %fd67, %fd68, %p34;
	ld.global.f64 	%fd70, [%rd41+16];
	setp.gt.f64 	%p35, %fd69, %fd70;
	selp.f64 	%fd71, %fd69, %fd70, %p35;
	ld.global.f64 	%fd72, [%rd41+24];
	setp.gt.f64 	%p36, %fd71, %fd72;
	selp.f64 	%fd82, %fd71, %fd72, %p36;
	add.s64 	%rd55, %rd55, 4;
$L__BB13_13:
	setp.eq.s64 	%p37, %rd11, 0;
	@%p37 bra 	$L__BB13_18;
	setp.eq.s64 	%p38, %rd11, 1;
	add.s64 	%rd42, %rd55, %rd50;
	shl.b64 	%rd43, %rd42, 3;
	add.s64 	%rd24, %rd1, %rd43;
	ld.global.f64 	%fd73, [%rd24];
	setp.gt.f64 	%p39, %fd82, %fd73;
	selp.f64 	%fd82, %fd82, %fd73, %p39;
	@%p38 bra 	$L__BB13_18;
	setp.eq.s64 	%p40, %rd11, 2;
	ld.global.f64 	%fd74, [%rd24+8];
	setp.gt.f64 	%p41, %fd82, %fd74;
	selp.f64 	%fd82, %fd82, %fd74, %p41;
	@%p40 bra 	$L__BB13_18;
	ld.global.f64 	%fd13, [%rd24+16];
	setp.gt.f64 	%p42, %fd82, %fd13;
	@%p42 bra 	$L__BB13_18;
	mov.f64 	%fd82, %fd13;
$L__BB13_18:
	shl.b64 	%rd44, %rd49, 3;
	add.s64 	%rd45, %rd2, %rd44;
	st.global.f64 	[%rd45], %fd82;
	add.s64 	%rd49, %rd49, %rd5;
	mul.lo.s64 	%rd50, %rd49, %rd28;
	setp.lt.u64 	%p43, %rd50, %rd27;
	@%p43 bra 	$L__BB13_4;
$L__BB13_19:
	ret;

}
	// .globl	_Z28max_row_indices_equal_kernelIfiEvPT_S1_PT0_mmm
.visible .entry _Z28max_row_indices_equal_kernelIfiEvPT_S1_PT0_mmm(
	.param .u64 .ptr .align 1 _Z28max_row_indices_equal_kernelIfiEvPT_S1_PT0_mmm_param_0,
	.param .u64 .ptr .align 1 _Z28max_row_indices_equal_kernelIfiEvPT_S1_PT0_mmm_param_1,
	.param .u64 .ptr .align 1 _Z28max_row_indices_equal_kernelIfiEvPT_S1_PT0_mmm_param_2,
	.param .u64 _Z28max_row_indices_equal_kernelIfiEvPT_S1_PT0_mmm_param_3,
	.param .u64 _Z28max_row_indices_equal_kernelIfiEvPT_S1_PT0_mmm_param_4,
	.param .u64 _Z28max_row_indices_equal_kernelIfiEvPT_S1_PT0_mmm_param_5
)
{
	.reg .pred 	%p<44>;
	.reg .b32 	%r<8>;
	.reg .b32 	%f<33>;
	.reg .b64 	%rd<147>;

	ld.param.u64 	%rd51, [_Z28max_row_indices_equal_kernelIfiEvPT_S1_PT0_mmm_param_0];
	ld.param.u64 	%rd47, [_Z28max_row_indices_equal_kernelIfiEvPT_S1_PT0_mmm_param_1];
	ld.param.u64 	%rd52, [_Z28max_row_indices_equal_kernelIfiEvPT_S1_PT0_mmm_param_2];
	ld.param.u64 	%rd48, [_Z28max_row_indices_equal_kernelIfiEvPT_S1_PT0_mmm_param_3];
	ld.param.u64 	%rd49, [_Z28max_row_indices_equal_kernelIfiEvPT_S1_PT0_mmm_param_4];
	ld.param.u64 	%rd50, [_Z28max_row_indices_equal_kernelIfiEvPT_S1_PT0_mmm_param_5];
	cvta.to.global.u64 	%rd1, %rd51;
	cvta.to.global.u64 	%rd2, %rd52;
	mov.u32 	%r2, %ctaid.x;
	mov.u32 	%r1, %ntid.x;
	mov.u32 	%r3, %tid.x;
	mad.lo.s32 	%r4, %r2, %r1, %r3;
	cvt.u64.u32 	%rd130, %r4;
	mul.lo.s64 	%rd131, %rd50, %rd130;
	setp.ge.u64 	%p1, %rd131, %rd49;
	@%p1 bra 	$L__BB14_18;
	setp.ne.s64 	%p2, %rd50, 0;
	mul.lo.s64 	%rd5, %rd50, %rd48;
	mov.u32 	%r5, %nctaid.x;
	mul.lo.s32 	%r6, %r1, %r5;
	cvt.u64.u32 	%rd6, %r6;
	@%p2 bra 	$L__BB14_3;
$L__BB14_2:
	shl.b64 	%rd128, %rd130, 2;
	add.s64 	%rd129, %rd2, %rd128;
	mov.b32 	%r7, 0;
	st.global.u32 	[%rd129], %r7;
	add.s64 	%rd130, %rd130, %rd6;
	bra.uni 	$L__BB14_2;
$L__BB14_3:
	and.b64  	%rd9, %rd50, 15;
	and.b64  	%rd10, %rd50, 7;
	and.b64  	%rd11, %rd50, -16;
	and.b64  	%rd12, %rd50, 3;
	cvta.to.global.u64 	%rd13, %rd47;
$L__BB14_4:
	setp.lt.u64 	%p3, %rd50, 16;
	shl.b64 	%rd55, %rd130, 2;
	add.s64 	%rd56, %rd13, %rd55;
	ld.global.f32 	%f1, [%rd56];
	mov.b64 	%rd141, 0;
	mov.u64 	%rd146, %rd141;
	@%p3 bra 	$L__BB14_7;
	add.s64 	%rd134, %rd5, 7;
	shl.b64 	%rd58, %rd131, 2;
	add.s64 	%rd59, %rd1, %rd58;
	add.s64 	%rd133, %rd59, 32;
	mov.b64 	%rd146, 0;
	mov.u64 	%rd135, %rd11;
$L__BB14_6:
	.pragma "nounroll";
	ld.global.f32 	%f2, [%rd133+-32];
	setp.le.f32 	%p4, %f1, %f2;
	add.s64 	%rd60, %rd134, -7;
	selp.b64 	%rd61, %rd60, %rd146, %p4;
	ld.global.f32 	%f3, [%rd133+-28];
	setp.le.f32 	%p5, %f1, %f3;
	add.s64 	%rd62, %rd134, -6;
	selp.b64 	%rd63, %rd62, %rd61, %p5;
	ld.global.f32 	%f4, [%rd133+-24];
	setp.le.f32 	%p6, %f1, %f4;
	add.s64 	%rd64, %rd134, -5;
	selp.b64 	%rd65, %rd64, %rd63, %p6;
	ld.global.f32 	%f5, [%rd133+-20];
	setp.le.f32 	%p7, %f1, %f5;
	add.s64 	%rd66, %rd134, -4;
	selp.b64 	%rd67, %rd66, %rd65, %p7;
	ld.global.f32 	%f6, [%rd133+-16];
	setp.le.f32 	%p8, %f1, %f6;
	add.s64 	%rd68, %rd134, -3;
	selp.b64 	%rd69, %rd68, %rd67, %p8;
	ld.global.f32 	%f7, [%rd133+-12];
	setp.le.f32 	%p9, %f1, %f7;
	add.s64 	%rd70, %rd134, -2;
	selp.b64 	%rd71, %rd70, %rd69, %p9;
	ld.global.f32 	%f8, [%rd133+-8];
	setp.le.f32 	%p10, %f1, %f8;
	add.s64 	%rd72, %rd134, -1;
	selp.b64 	%rd73, %rd72, %rd71, %p10;
	ld.global.f32 	%f9, [%rd133+-4];
	setp.le.f32 	%p11, %f1, %f9;
	selp.b64 	%rd74, %rd134, %rd73, %p11;
	ld.global.f32 	%f10, [%rd133];
	setp.le.f32 	%p12, %f1, %f10;
	add.s64 	%rd75, %rd134, 1;
	selp.b64 	%rd76, %rd75, %rd74, %p12;
	ld.global.f32 	%f11, [%rd133+4];
	setp.le.f32 	%p13, %f1, %f11;
	add.s64 	%rd77, %rd134, 2;
	selp.b64 	%rd78, %rd77, %rd76, %p13;
	ld.global.f32 	%f12, [%rd133+8];
	setp.le.f32 	%p14, %f1, %f12;
	add.s64 	%rd79, %rd134, 3;
	selp.b64 	%rd80, %rd79, %rd78, %p14;
	ld.global.f32 	%f13, [%rd133+12];
	setp.le.f32 	%p15, %f1, %f13;
	add.s64 	%rd81, %rd134, 4;
	selp.b64 	%rd82, %rd81, %rd80, %p15;
	ld.global.f32 	%f14, [%rd133+16];
	setp.le.f32 	%p16, %f1, %f14;
	add.s64 	%rd83, %rd134, 5;
	selp.b64 	%rd84, %rd83, %rd82, %p16;
	ld.global.f32 	%f15, [%rd133+20];
	setp.le.f32 	%p17, %f1, %f15;
	add.s64 	%rd85, %rd134, 6;
	selp.b64 	%rd86, %rd85, %rd84, %p17;
	ld.global.f32 	%f16, [%rd133+24];
	setp.le.f32 	%p18, %f1, %f16;
	add.s64 	%rd87, %rd134, 7;
	selp.b64 	%rd88, %rd87, %rd86, %p18;
	ld.global.f32 	%f17, [%rd133+28];
	setp.le.f32 	%p19, %f1, %f17;
	add.s64 	%rd89, %rd134, 8;
	selp.b64 	%rd146, %rd89, %rd88, %p19;
	add.s64 	%rd135, %rd135, -16;
	add.s64 	%rd134, %rd134, 16;
	add.s64 	%rd133, %rd133, 64;
	setp.ne.s64 	%p20, %rd135, 0;
	mov.u64 	%rd141, %rd11;
	@%p20 bra 	$L__BB14_6;
$L__BB14_7:
	setp.eq.s64 	%p21, %rd9, 0;
	@%p21 bra 	$L__BB14_17;
	add.s64 	%rd91, %rd9, -1;
	setp.lt.u64 	%p22, %rd91, 7;
	@%p22 bra 	$L__BB14_10;
	add.s64 	%rd92, %rd141, %rd131;
	shl.b64 	%rd93, %rd92, 2;
	add.s64 	%rd94, %rd1, %rd93;
	ld.global.f32 	%f18, [%rd94];
	setp.le.f32 	%p23, %f1, %f18;
	add.s64 	%rd95, %rd141, %rd5;
	selp.b64 	%rd96, %rd95, %rd146, %p23;
	ld.global.f32 	%f19, [%rd94+4];
	setp.le.f32 	%p24, %f1, %f19;
	add.s64 	%rd97, %rd95, 1;
	selp.b64 	%rd98, %rd97, %rd96, %p24;
	ld.global.f32 	%f20, [%rd94+8];
	setp.le.f32 	%p25, %f1, %f20;
	add.s64 	%rd99, %rd95, 2;
	selp.b64 	%rd100, %rd99, %rd98, %p25;
	ld.global.f32 	%f21, [%rd94+12];
	setp.le.f32 	%p26, %f1, %f21;
	add.s64 	%rd101, %rd95, 3;
	selp.b64 	%rd102, %rd101, %rd100, %p26;
	ld.global.f32 	%f22, [%rd94+16];
	setp.le.f32 	%p27, %f1, %f22;
	add.s64 	%rd103, %rd95, 4;
	selp.b64 	%rd104, %rd103, %rd102, %p27;
	ld.global.f32 	%f23, [%rd94+20];
	setp.le.f32 	%p28, %f1, %f23;
	add.s64 	%rd105, %rd95, 5;
	selp.b64 	%rd106, %rd105, %rd104, %p28;
	ld.global.f32 	%f24, [%rd94+24];
	setp.le.f32 	%p29, %f1, %f24;
	add.s64 	%rd107, %rd95, 6;
	selp.b64 	%rd108, %rd107, %rd106, %p29;
	ld.global.f32 	%f25, [%rd94+28];
	setp.le.f32 	%p30, %f1, %f25;
	add.s64 	%rd109, %rd95, 7;
	selp.b64 	%rd146, %rd109, %rd108, %p30;
	add.s64 	%rd141, %rd141, 8;
$L__BB14_10:
	setp.eq.s64 	%p31, %rd10, 0;
	@%p31 bra 	$L__BB14_17;
	add.s64 	%rd111, %rd10, -1;
	setp.lt.u64 	%p32, %rd111, 3;
	@%p32 bra 	$L__BB14_13;
	add.s64 	%rd112, %rd141, %rd131;
	shl.b64 	%rd113, %rd112, 2;
	add.s64 	%rd114, %rd1, %rd113;
	ld.global.f32 	%f26, [%rd114];
	setp.le.f32 	%p33, %f1, %f26;
	add.s64 	%rd115, %rd141, %rd5;
	selp.b64 	%rd116, %rd115, %rd146, %p33;
	ld.global.f32 	%f27, [%rd114+4];
	setp.le.f32 	%p34, %f1, %f27;
	add.s64 	%rd117, %rd115, 1;
	selp.b64 	%rd118, %rd117, %rd116, %p34;
	ld.global.f32 	%f28, [%rd114+8];
	setp.le.f32 	%p35, %f1, %f28;
	add.s64 	%rd119, %rd115, 2;
	selp.b64 	%rd120, %rd119, %rd118, %p35;
	ld.global.f32 	%f29, [%rd114+12];
	setp.le.f32 	%p36, %f1, %f29;
	add.s64 	%rd121, %rd115, 3;
	selp.b64 	%rd146, %rd121, %rd120, %p36;
	add.s64 	%rd141, %rd141, 4;
$L__BB14_13:
	setp.eq.s64 	%p37, %rd12, 0;
	@%p37 bra 	$L__BB14_17;
	setp.eq.s64 	%p38, %rd12, 1;
	add.s64 	%rd122, %rd141, %rd131;
	shl.b64 	%rd123, %rd122, 2;
	add.s64 	%rd39, %rd1, %rd123;
	ld.global.f32 	%f30, [%rd39];
	setp.le.f32 	%p39, %f1, %f30;
	add.s64 	%rd40, %rd141, %rd5;
	selp.b64 	%rd146, %rd40, %rd146, %p39;
	@%p38 bra 	$L__BB14_17;
	setp.eq.s64 	%p40, %rd12, 2;
	ld.global.f32 	%f31, [%rd39+4];
	setp.le.f32 	%p41, %f1, %f31;
	add.s64 	%rd124, %rd40, 1;
	selp.b64 	%rd146, %rd124, %rd146, %p41;
	@%p40 bra 	$L__BB14_17;
	ld.global.f32 	%f32, [%rd39+8];
	setp.le.f32 	%p42, %f1, %f32;
	add.s64 	%rd125, %rd40, 2;
	selp.b64 	%rd146, %rd125, %rd146, %p42;
$L__BB14_17:
	shl.b64 	%rd126, %rd130, 2;
	add.s64 	%rd127, %rd2, %rd126;
	st.global.u32 	[%rd127], %rd146;
	add.s64 	%rd130, %rd130, %rd6;
	mul.lo.s64 	%rd131, %rd130, %rd50;
	setp.lt.u64 	%p43, %rd131, %rd49;
	@%p43 bra 	$L__BB14_4;
$L__BB14_18:
	ret;

}
	// .globl	_Z28max_row_indices_equal_kernelIfmEvPT_S1_PT0_mmm
.visible .entry _Z28max_row_indices_equal_kernelIfmEvPT_S1_PT0_mmm(
	.param .u64 .ptr .align 1 _Z28max_row_indices_equal_kernelIfmEvPT_S1_PT0_mmm_param_0,
	.param .u64 .ptr .align 1 _Z28max_row_indices_equal_kernelIfmEvPT_S1_PT0_mmm_param_1,
	.param .u64 .ptr .align 1 _Z28max_row_indices_equal_kernelIfmEvPT_S1_PT0_mmm_param_2,
	.param .u64 _Z28max_row_indices_equal_kernelIfmEvPT_S1_PT0_mmm_param_3,
	.param .u64 _Z28max_row_indices_equal_kernelIfmEvPT_S1_PT0_mmm_param_4,
	.param .u64 _Z28max_row_indices_equal_kernelIfmEvPT_S1_PT0_mmm_param_5
)
{
	.reg .pred 	%p<44>;
	.reg .b32 	%r<7>;
	.reg .b32 	%f<33>;
	.reg .b64 	%rd<148>;

	ld.param.u64 	%rd51, [_Z28max_row_indices_equal_kernelIfmEvPT_S1_PT0_mmm_param_0];
	ld.param.u64 	%rd47, [_Z28max_row_indices_equal_kernelIfmEvPT_S1_PT0_mmm_param_1];
	ld.param.u64 	%rd52, [_Z28max_row_indices_equal_kernelIfmEvPT_S1_PT0_mmm_param_2];
	ld.param.u64 	%rd48, [_Z28max_row_indices_equal_kernelIfmEvPT_S1_PT0_mmm_param_3];
	ld.param.u64 	%rd49, [_Z28max_row_indices_equal_kernelIfmEvPT_S1_PT0_mmm_param_4];
	ld.param.u64 	%rd50, [_Z28max_row_indices_equal_kernelIfmEvPT_S1_PT0_mmm_param_5];
	cvta.to.global.u64 	%rd1, %rd51;
	cvta.to.global.u64 	%rd2, %rd52;
	mov.u32 	%r2, %ctaid.x;
	mov.u32 	%r1, %ntid.x;
	mov.u32 	%r3, %tid.x;
	mad.lo.s32 	%r4, %r2, %r1, %r3;
	cvt.u64.u32 	%rd131, %r4;
	mul.lo.s64 	%rd132, %rd50, %rd131;
	setp.ge.u64 	%p1, %rd132, %rd49;
	@%p1 bra 	$L__BB15_18;
	setp.ne.s64 	%p2, %rd50, 0;
	mul.lo.s64 	%rd5, %rd50, %rd48;
	mov.u32 	%r5, %nctaid.x;
	mul.lo.s32 	%r6, %r1, %r5;
	cvt.u64.u32 	%rd6, %r6;
	@%p2 bra 	$L__BB15_3;
$L__BB15_2:
	shl.b64 	%rd128, %rd131, 3;
	add.s64 	%rd129, %rd2, %rd128;
	mov.b64 	%rd130, 0;
	st.global.u64 	[%rd129], %rd130;
	add.s64 	%rd131, %rd131, %rd6;
	bra.uni 	$L__BB15_2;
$L__BB15_3:
	and.b64  	%rd9, %rd50, 15;
	and.b64  	%rd10, %rd50, 7;
	and.b64  	%rd11, %rd50, -16;
	and.b64  	%rd12, %rd50, 3;
	cvta.to.global.u64 	%rd13, %rd47;
$L__BB15_4:
	setp.lt.u64 	%p3, %rd50, 16;
	shl.b64 	%rd55, %rd131, 2;
	add.s64 	%rd56, %rd13, %rd55;
	ld.global.f32 	%f1, [%rd56];
	mov.b64 	%rd142, 0;
	mov.u64 	%rd147, %rd142;
	@%p3 bra 	$L__BB15_7;
	add.s64 	%rd135, %rd5, 7;
	shl.b64 	%rd58, %rd132, 2;
	add.s64 	%rd59, %rd1, %rd58;
	add.s64 	%rd134, %rd59, 32;
	mov.b64 	%rd147, 0;
	mov.u64 	%rd136, %rd11;
$L__BB15_6:
	.pragma "nounroll";
	ld.global.f32 	%f2, [%rd134+-32];
	setp.le.f32 	%p4, %f1, %f2;
	add.s64 	%rd60, %rd135, -7;
	selp.b64 	%rd61, %rd60, %rd147, %p4;
	ld.global.f32 	%f3, [%rd134+-28];
	setp.le.f32 	%p5, %f1, %f3;
	add.s64 	%rd62, %rd135, -6;
	selp.b64 	%rd63, %rd62, %rd61, %p5;
	ld.global.f32 	%f4, [%rd134+-24];
	setp.le.f32 	%p6, %f1, %f4;
	add.s64 	%rd64, %rd135, -5;
	selp.b64 	%rd65, %rd64, %rd63, %p6;
	ld.global.f32 	%f5, [%rd134+-20];
	setp.le.f32 	%p7, %f1, %f5;
	add.s64 	%rd66, %rd135, -4;
	selp.b64 	%rd67, %rd66, %rd65, %p7;
	ld.global.f32 	%f6, [%rd134+-16];
	setp.le.f32 	%p8, %f1, %f6;
	add.s64 	%rd68, %rd135, -3;
	selp.b64 	%rd69, %rd68, %rd67, %p8;
	ld.global.f32 	%f7, [%rd134+-12];
	setp.le.f32 	%p9, %f1, %f7;
	add.s64 	%rd70, %rd135, -2;
	selp.b64 	%rd71, %rd70, %rd69, %p9;
	ld.global.f32 	%f8, [%rd134+-8];
	setp.le.f32 	%p10, %f1, %f8;
	add.s64 	%rd72, %rd135, -1;
	selp.b64 	%rd73, %rd72, %rd71, %p10;
	ld.global.f32 	%f9, [%rd134+-4];
	setp.le.f32 	%p11, %f1, %f9;
	selp.b64 	%rd74, %rd135, %rd73, %p11;
	ld.global.f32 	%f10, [%rd134];
	setp.le.f32 	%p12, %f1, %f10;
	add.s64 	%rd75, %rd135, 1;
	selp.b64 	%rd76, %rd75, %rd74, %p12;
	ld.global.f32 	%f11, [%rd134+4];
	setp.le.f32 	%p13, %f1, %f11;
	add.s64 	%rd77, %rd135, 2;
	selp.b64 	%rd78, %rd77, %rd76, %p13;
	ld.global.f32 	%f12, [%rd134+8];
	setp.le.f32 	%p14, %f1, %f12;
	add.s64 	%rd79, %rd135, 3;
	selp.b64 	%rd80, %rd79, %rd78, %p14;
	ld.global.f32 	%f13, [%rd134+12];
	setp.le.f32 	%p15, %f1, %f13;
	add.s64 	%rd81, %rd135, 4;
	selp.b64 	%rd82, %rd81, %rd80, %p15;
	ld.global.f32 	%f14, [%rd134+16];
	setp.le.f32 	%p16, %f1, %f14;
	add.s64 	%rd83, %rd135, 5;
	selp.b64 	%rd84, %rd83, %rd82, %p16;
	ld.global.f32 	%f15, [%rd134+20];
	setp.le.f32 	%p17, %f1, %f15;
	add.s64 	%rd85, %rd135, 6;
	selp.b64 	%rd86, %rd85, %rd84, %p17;
	ld.global.f32 	%f16, [%rd134+24];
	setp.le.f32 	%p18, %f1, %f16;
	add.s64 	%rd87, %rd135, 7;
	selp.b64 	%rd88, %rd87, %rd86, %p18;
	ld.global.f32 	%f17, [%rd134+28];
	setp.le.f32 	%p19, %f1, %f17;
	add.s64 	%rd89, %rd135, 8;
	selp.b64 	%rd147, %rd89, %rd88, %p19;
	add.s64 	%rd136, %rd136, -16;
	add.s64 	%rd135, %rd135, 16;
	add.s64 	%rd134, %rd134, 64;
	setp.ne.s64 	%p20, %rd136, 0;
	mov.u64 	%rd142, %rd11;
	@%p20 bra 	$L__BB15_6;
$L__BB15_7:
	setp.eq.s64 	%p21, %rd9, 0;
	@%p21 bra 	$L__BB15_17;
	add.s64 	%rd91, %rd9, -1;
	setp.lt.u64 	%p22, %rd91, 7;
	@%p22 bra 	$L__BB15_10;
	add.s64 	%rd92, %rd142, %rd132;
	shl.b64 	%rd93, %rd92, 2;
	add.s64 	%rd94, %rd1, %rd93;
	ld.global.f32 	%f18, [%rd94];
	setp.le.f32 	%p23, %f1, %f18;
	add.s64 	%rd95, %rd142, %rd5;
	selp.b64 	%rd96, %rd95, %rd147, %p23;
	ld.global.f32 	%f19, [%rd94+4];
	setp.le.f32 	%p24, %f1, %f19;
	add.s64 	%rd97, %rd95, 1;
	selp.b64 	%rd98, %rd97, %rd96, %p24;
	ld.global.f32 	%f20, [%rd94+8];
	setp.le.f32 	%p25, %f1, %f20;
	add.s64 	%rd99, %rd95, 2;
	selp.b64 	%rd100, %rd99, %rd98, %p25;
	ld.global.f32 	%f21, [%rd94+12];
	setp.le.f32 	%p26, %f1, %f21;
	add.s64 	%rd101, %rd95, 3;
	selp.b64 	%rd102, %rd101, %rd100, %p26;
	ld.global.f32 	%f22, [%rd94+16];
	setp.le.f32 	%p27, %f1, %f22;
	add.s64 	%rd103, %rd95, 4;
	selp.b64 	%rd104, %rd103, %rd102, %p27;
	ld.global.f32 	%f23, [%rd94+20];
	setp.le.f32 	%p28, %f1, %f23;
	add.s64 	%rd105, %rd95, 5;
	selp.b64 	%rd106, %rd105, %rd104, %p28;
	ld.global.f32 	%f24, [%rd94+24];
	setp.le.f32 	%p29, %f1, %f24;
	add.s64 	%rd107, %rd95, 6;
	selp.b64 	%rd108, %rd107, %rd106, %p29;
	ld.global.f32 	%f25, [%rd94+28];
	setp.le.f32 	%p30, %f1, %f25;
	add.s64 	%rd109, %rd95, 7;
	selp.b64 	%rd147, %rd109, %rd108, %p30;
	add.s64 	%rd142, %rd142, 8;
$L__BB15_10:
	setp.eq.s64 	%p31, %rd10, 0;
	@%p31 bra 	$L__BB15_17;
	add.s64 	%rd111, %rd10, -1;
	setp.lt.u64 	%p32, %rd111, 3;
	@%p32 bra 	$L__BB15_13;
	add.s64 	%rd112, %rd142, %rd132;
	shl.b64 	%rd113, %rd112, 2;
	add.s64 	%rd114, %rd1, %rd113;
	ld.global.f32 	%f26, [%rd114];
	setp.le.f32 	%p33, %f1, %f26;
	add.s64 	%rd115, %rd142, %rd5;
	selp.b64 	%rd116, %rd115, %rd147, %p33;
	ld.global.f32 	%f27, [%rd114+4];
	setp.le.f32 	%p34, %f1, %f27;
	add.s64 	%rd117, %rd115, 1;
	selp.b64 	%rd118, %rd117, %rd116, %p34;
	ld.global.f32 	%f28, [%rd114+8];
	setp.le.f32 	%p35, %f1, %f28;
	add.s64 	%rd119, %rd115, 2;
	selp.b64 	%rd120, %rd119, %rd118, %p35;
	ld.global.f32 	%f29, [%rd114+12];
	setp.le.f32 	%p36, %f1, %f29;
	add.s64 	%rd121, %rd115, 3;
	selp.b64 	%rd147, %rd121, %rd120, %p36;
	add.s64 	%rd142, %rd142, 4;
$L__BB15_13:
	setp.eq.s64 	%p37, %rd12, 0;
	@%p37 bra 	$L__BB15_17;
	setp.eq.s64 	%p38, %rd12, 1;
	add.s64 	%rd122, %rd142, %rd132;
	shl.b64 	%rd123, %rd122, 2;
	add.s64 	%rd39, %rd1, %rd123;
	ld.global.f32 	%f30, [%rd39];
	setp.le.f32 	%p39, %f1, %f30;
	add.s64 	%rd40, %rd142, %rd5;
	selp.b64 	%rd147, %rd40, %rd147, %p39;
	@%p38 bra 	$L__BB15_17;
	setp.eq.s64 	%p40, %rd12, 2;
	ld.global.f32 	%f31, [%rd39+4];
	setp.le.f32 	%p41, %f1, %f31;
	add.s64 	%rd124, %rd40, 1;
	selp.b64 	%rd147, %rd124, %rd147, %p41;
	@%p40 bra 	$L__BB15_17;
	ld.global.f32 	%f32, [%rd39+8];
	setp.le.f32 	%p42, %f1, %f32;
	add.s64 	%rd125, %rd40, 2;
	selp.b64 	%rd147, %rd125, %rd147, %p42;
$L__BB15_17:
	shl.b64 	%rd126, %rd131, 3;
	add.s64 	%rd127, %rd2, %rd126;
	st.global.u64 	[%rd127], %rd147;
	add.s64 	%rd131, %rd131, %rd6;
	mul.lo.s64 	%rd132, %rd131, %rd50;
	setp.lt.u64 	%p43, %rd132, %rd49;
	@%p43 bra 	$L__BB15_4;
$L__BB15_18:
	ret;

}
	// .globl	_Z28max_row_indices_equal_kernelIdiEvPT_S1_PT0_mmm
.visible .entry _Z28max_row_indices_equal_kernelIdiEvPT_S1_PT0_mmm(
	.param .u64 .ptr .align 1 _Z28max_row_indices_equal_kernelIdiEvPT_S1_PT0_mmm_param_0,
	.param .u64 .ptr .align 1 _Z28max_row_indices_equal_kernelIdiEvPT_S1_PT0_mmm_param_1,
	.param .u64 .ptr .align 1 _Z28max_row_indices_equal_kernelIdiEvPT_S1_PT0_mmm_param_2,
	.param .u64 _Z28max_row_indices_equal_kernelIdiEvPT_S1_PT0_mmm_param_3,
	.param .u64 _Z28max_row_indices_equal_kernelIdiEvPT_S1_PT0_mmm_param_4,
	.param .u64 _Z28max_row_indices_equal_kernelIdiEvPT_S1_PT0_mmm_param_5
)
{
	.reg .pred 	%p<44>;
	.reg .b32 	%r<8>;
	.reg .b64 	%rd<147>;
	.reg .b64 	%fd<33>;

	ld.param.u64 	%rd51, [_Z28max_row_indices_equal_kernelIdiEvPT_S1_PT0_mmm_param_0];
	ld.param.u64 	%rd47, [_Z28max_row_indices_equal_kernelIdiEvPT_S1_PT0_mmm_param_1];
	ld.param.u64 	%rd52, [_Z28max_row_indices_equal_kernelIdiEvPT_S1_PT0_mmm_param_2];
	ld.param.u64 	%rd48, [_Z28max_row_indices_equal_kernelIdiEvPT_S1_PT0_mmm_param_3];
	ld.param.u64 	%rd49, [_Z28max_row_indices_equal_kernelIdiEvPT_S1_PT0_mmm_param_4];
	ld.param.u64 	%rd50, [_Z28max_row_indices_equal_kernelIdiEvPT_S1_PT0_mmm_param_5];
	cvta.to.global.u64 	%rd1, %rd51;
	cvta.to.global.u64 	%rd2, %rd52;
	mov.u32 	%r2, %ctaid.x;
	mov.u32 	%r1, %ntid.x;
	mov.u32 	%r3, %tid.x;
	mad.lo.s32 	%r4, %r2, %r1, %r3;
	cvt.u64.u32 	%rd130, %r4;
	mul.lo.s64 	%rd131, %rd50, %rd130;
	setp.ge.u64 	%p1, %rd131, %rd49;
	@%p1 bra 	$L__BB16_18;
	setp.ne.s64 	%p2, %rd50, 0;
	mul.lo.s64 	%rd5, %rd50, %rd48;
	mov.u32 	%r5, %nctaid.x;
	mul.lo.s32 	%r6, %r1, %r5;
	cvt.u64.u32 	%rd6, %r6;
	@%p2 bra 	$L__BB16_3;
$L__BB16_2:
	shl.b64 	%rd128, %rd130, 2;
	add.s64 	%rd129, %rd2, %rd128;
	mov.b32 	%r7, 0;
	st.global.u32 	[%rd129], %r7;
	add.s64 	%rd130, %rd130, %rd6;
	bra.uni 	$L__BB16_2;
$L__BB16_3:
	and.b64  	%rd9, %rd50, 15;
	and.b64  	%rd10, %rd50, 7;
	and.b64  	%rd11, %rd50, -16;
	and.b64  	%rd12, %rd50, 3;
	cvta.to.global.u64 	%rd13, %rd47;
$L__BB16_4:
	setp.lt.u64 	%p3, %rd50, 16;
	shl.b64 	%rd55, %rd130, 3;
	add.s64 	%rd56, %rd13, %rd55;
	ld.global.f64 	%fd1, [%rd56];
	mov.b64 	%rd141, 0;
	mov.u64 	%rd146, %rd141;
	@%p3 bra 	$L__BB16_7;
	add.s64 	%rd134, %rd5, 7;
	shl.b64 	%rd58, %rd131, 3;
	add.s64 	%rd59, %rd1, %rd58;
	add.s64 	%rd133, %rd59, 64;
	mov.b64 	%rd146, 0;
	mov.u64 	%rd135, %rd11;
$L__BB16_6:
	.pragma "nounroll";
	ld.global.f64 	%fd2, [%rd133+-64];
	setp.le.f64 	%p4, %fd1, %fd2;
	add.s64 	%rd60, %rd134, -7;
	selp.b64 	%rd61, %rd60, %rd146, %p4;
	ld.global.f64 	%fd3, [%rd133+-56];
	setp.le.f64 	%p5, %fd1, %fd3;
	add.s64 	%rd62, %rd134, -6;
	selp.b64 	%rd63, %rd62, %rd61, %p5;
	ld.global.f64 	%fd4, [%rd133+-48];
	setp.le.f64 	%p6, %fd1, %fd4;
	add.s64 	%rd64, %rd134, -5;
	selp.b64 	%rd65, %rd64, %rd63, %p6;
	ld.global.f64 	%fd5, [%rd133+-40];
	setp.le.f64 	%p7, %fd1, %fd5;
	add.s64 	%rd66, %rd134, -4;
	selp.b64 	%rd67, %rd66, %rd65, %p7;
	ld.global.f64 	%fd6, [%rd133+-32];
	setp.le.f64 	%p8, %fd1, %fd6;
	add.s64 	%rd68, %rd134, -3;
	selp.b64 	%rd69, %rd68, %rd67, %p8;
	ld.global.f64 	%fd7, [%rd133+-24];
	setp.le.f64 	%p9, %fd1, %fd7;
	add.s64 	%rd70, %rd134, -2;
	selp.b64 	%rd71, %rd70, %rd69, %p9;
	ld.global.f64 	%fd8, [%rd133+-16];
	setp.le.f64 	%p10, %fd1, %fd8;
	add.s64 	%rd72, %rd134, -1;
	selp.b64 	%rd73, %rd72, %rd71, %p10;
	ld.global.f64 	%fd9, [%rd133+-8];
	setp.le.f64 	%p11, %fd1, %fd9;
	selp.b64 	%rd74, %rd134, %rd73, %p11;
	ld.global.f64 	%fd10, [%rd133];
	setp.le.f64 	%p12, %fd1, %fd10;
	add.s64 	%rd75, %rd134, 1;
	selp.b64 	%rd76, %rd75, %rd74, %p12;
	ld.global.f64 	%fd11, [%rd133+8];
	setp.le.f64 	%p13, %fd1, %fd11;
	add.s64 	%rd77, %rd134, 2;
	selp.b64 	%rd78, %rd77, %rd76, %p13;
	ld.global.f64 	%fd12, [%rd133+16];
	setp.le.f64 	%p14, %fd1, %fd12;
	add.s64 	%rd79, %rd134, 3;
	selp.b64 	%rd80, %rd79, %rd78, %p14;
	ld.global.f64 	%fd13, [%rd133+24];
	setp.le.f64 	%p15, %fd1, %fd13;
	add.s64 	%rd81, %rd134, 4;
	selp.b64 	%rd82, %rd81, %rd80, %p15;
	ld.global.f64 	%fd14, [%rd133+32];
	setp.le.f64 	%p16, %fd1, %fd14;
	add.s64 	%rd83, %rd134, 5;
	selp.b64 	%rd84, %rd83, %rd82, %p16;
	ld.global.f64 	%fd15, [%rd133+40];
	setp.le.f64 	%p17, %fd1, %fd15;
	add.s64 	%rd85, %rd134, 6;
	selp.b64 	%rd86, %rd85, %rd84, %p17;
	ld.global.f64 	%fd16, [%rd133+48];
	setp.le.f64 	%p18, %fd1, %fd16;
	add.s64 	%rd87, %rd134, 7;
	selp.b64 	%rd88, %rd87, %rd86, %p18;
	ld.global.f64 	%fd17, [%rd133+56];
	setp.le.f64 	%p19, %fd1, %fd17;
	add.s64 	%rd89, %rd134, 8;
	selp.b64 	%rd146, %rd89, %rd88, %p19;
	add.s64 	%rd135, %rd135, -16;
	add.s64 	%rd134, %rd134, 16;
	add.s64 	%rd133, %rd133, 128;
	setp.ne.s64 	%p20, %rd135, 0;
	mov.u64 	%rd141, %rd11;
	@%p20 bra 	$L__BB16_6;
$L__BB16_7:
	setp.eq.s64 	%p21, %rd9, 0;
	@%p21 bra 	$L__BB16_17;
	add.s64 	%rd91, %rd9, -1;
	setp.lt.u64 	%p22, %rd91, 7;
	@%p22 bra 	$L__BB16_10;
	add.s64 	%rd92, %rd141, %rd131;
	shl.b64 	%rd93, %rd92, 3;
	add.s64 	%rd94, %rd1, %rd93;
	ld.global.f64 	%fd18, [%rd94];
	setp.le.f64 	%p23, %fd1, %fd18;
	add.s64 	%rd95, %rd141, %rd5;
	selp.b64 	%rd96, %rd95, %rd146, %p23;
	ld.global.f64 	%fd19, [%rd94+8];
	setp.le.f64 	%p24, %fd1, %fd19;
	add.s64 	%rd97, %rd95, 1;
	selp.b64 	%rd98, %rd97, %rd96, %p24;
	ld.global.f64 	%fd20, [%rd94+16];
	setp.le.f64 	%p25, %fd1, %fd20;
	add.s64 	%rd99, %rd95, 2;
	selp.b64 	%rd100, %rd99, %rd98, %p25;
	ld.global.f64 	%fd21, [%rd94+24];
	setp.le.f64 	%p26, %fd1, %fd21;
	add.s64 	%rd101, %rd95, 3;
	selp.b64 	%rd102, %rd101, %rd100, %p26;
	ld.global.f64 	%fd22, [%rd94+32];
	setp.le.f64 	%p27, %fd1, %fd22;
	add.s64 	%rd103, %rd95, 4;
	selp.b64 	%rd104, %rd103, %rd102, %p27;
	ld.global.f64 	%fd23, [%rd94+40];
	setp.le.f64 	%p28, %fd1, %fd23;
	add.s64 	%rd105, %rd95, 5;
	selp.b64 	%rd106, %rd105, %rd104, %p28;
	ld.global.f64 	%fd24, [%rd94+48];
	setp.le.f64 	%p29, %fd1, %fd24;
	add.s64 	%rd107, %rd95, 6;
	selp.b64 	%rd108, %rd107, %rd106, %p29;
	ld.global.f64 	%fd25, [%rd94+56];
	setp.le.f64 	%p30, %fd1, %fd25;
	add.s64 	%rd109, %rd95, 7;
	selp.b64 	%rd146, %rd109, %rd108, %p30;
	add.s64 	%rd141, %rd141, 8;
$L__BB16_10:
	setp.eq.s64 	%p31, %rd10, 0;
	@%p31 bra 	$L__BB16_17;
	add.s64 	%rd111, %rd10, -1;
	setp.lt.u64 	%p32, %rd111, 3;
	@%p32 bra 	$L__BB16_13;
	add.s64 	%rd112, %rd141, %rd131;
	shl.b64 	%rd113, %rd112, 3;
	add.s64 	%rd114, %rd1, %rd113;
	ld.global.f64 	%fd26, [%rd114];
	setp.le.f64 	%p33, %fd1, %fd26;
	add.s64 	%rd115, %rd141, %rd5;
	selp.b64 	%rd116, %rd115, %rd146, %p33;
	ld.global.f64 	%fd27, [%rd114+8];
	setp.le.f64 	%p34, %fd1, %fd27;
	add.s64 	%rd117, %rd115, 1;
	selp.b64 	%rd118, %rd117, %rd116, %p34;
	ld.global.f64 	%fd28, [%rd114+16];
	setp.le.f64 	%p35, %fd1, %fd28;
	add.s64 	%rd119, %rd115, 2;
	selp.b64 	%rd120, %rd119, %rd118, %p35;
	ld.global.f64 	%fd29, [%rd114+24];
	setp.le.f64 	%p36, %fd1, %fd29;
	add.s64 	%rd121, %rd115, 3;
	selp.b64 	%rd146, %rd121, %rd120, %p36;
	add.s64 	%rd141, %rd141, 4;
$L__BB16_13:
	setp.eq.s64 	%p37, %rd12, 0;
	@%p37 bra 	$L__BB16_17;
	setp.eq.s64 	%p38, %rd12, 1;
	add.s64 	%rd122, %rd141, %rd131;
	shl.b64 	%rd123, %rd122, 3;
	add.s64 	%rd39, %rd1, %rd123;
	ld.global.f64 	%fd30, [%rd39];
	setp.le.f64 	%p39, %fd1, %fd30;
	add.s64 	%rd40, %rd141, %rd5;
	selp.b64 	%rd146, %rd40, %rd146, %p39;
	@%p38 bra 	$L__BB16_17;
	setp.eq.s64 	%p40, %rd12, 2;
	ld.global.f64 	%fd31, [%rd39+8];
	setp.le.f64 	%p41, %fd1, %fd31;
	add.s64 	%rd124, %rd40, 1;
	selp.b64 	%rd146, %rd124, %rd146, %p41;
	@%p40 bra 	$L__BB16_17;
	ld.global.f64 	%fd32, [%rd39+16];
	setp.le.f64 	%p42, %fd1, %fd32;
	add.s64 	%rd125, %rd40, 2;
	selp.b64 	%rd146, %rd125, %rd146, %p42;
$L__BB16_17:
	shl.b64 	%rd126, %rd130, 2;
	add.s64 	%rd127, %rd2, %rd126;
	st.global.u32 	[%rd127], %rd146;
	add.s64 	%rd130, %rd130, %rd6;
	mul.lo.s64 	%rd131, %rd130, %rd50;
	setp.lt.u64 	%p43, %rd131, %rd49;
	@%p43 bra 	$L__BB16_4;
$L__BB16_18:
	ret;

}
	// .globl	_Z28max_row_indices_equal_kernelIdmEvPT_S1_PT0_mmm
.visible .entry _Z28max_row_indices_equal_kernelIdmEvPT_S1_PT0_mmm(
	.param .u64 .ptr .align 1 _Z28max_row_indices_equal_kernelIdmEvPT_S1_PT0_mmm_param_0,
	.param .u64 .ptr .align 1 _Z28max_row_indices_equal_kernelIdmEvPT_S1_PT0_mmm_param_1,
	.param .u64 .ptr .align 1 _Z28max_row_indices_equal_kernelIdmEvPT_S1_PT0_mmm_param_2,
	.param .u64 _Z28max_row_indices_equal_kernelIdmEvPT_S1_PT0_mmm_param_3,
	.param .u64 _Z28max_row_indices_equal_kernelIdmEvPT_S1_PT0_mmm_param_4,
	.param .u64 _Z28max_row_indices_equal_kernelIdmEvPT_S1_PT0_mmm_param_5
)
{
	.reg .pred 	%p<44>;
	.reg .b32 	%r<7>;
	.reg .b64 	%rd<148>;
	.reg .b64 	%fd<33>;

	ld.param.u64 	%rd51, [_Z28max_row_indices_equal_kernelIdmEvPT_S1_PT0_mmm_param_0];
	ld.param.u64 	%rd47, [_Z28max_row_indices_equal_kernelIdmEvPT_S1_PT0_mmm_param_1];
	ld.param.u64 	%rd52, [_Z28max_row_indices_equal_kernelIdmEvPT_S1_PT0_mmm_param_2];
	ld.param.u64 	%rd48, [_Z28max_row_indices_equal_kernelIdmEvPT_S1_PT0_mmm_param_3];
	ld.param.u64 	%rd49, [_Z28max_row_indices_equal_kernelIdmEvPT_S1_PT0_mmm_param_4];
	ld.param.u64 	%rd50, [_Z28max_row_indices_equal_kernelIdmEvPT_S1_PT0_mmm_param_5];
	cvta.to.global.u64 	%rd1, %rd51;
	cvta.to.global.u64 	%rd2, %rd52;
	mov.u32 	%r2, %ctaid.x;
	mov.u32 	%r1, %ntid.x;
	mov.u32 	%r3, %tid.x;
	mad.lo.s32 	%r4, %r2, %r1, %r3;
	cvt.u64.u32 	%rd131, %r4;
	mul.lo.s64 	%rd132, %rd50, %rd131;
	setp.ge.u64 	%p1, %rd132, %rd49;
	@%p1 bra 	$L__BB17_18;
	setp.ne.s64 	%p2, %rd50, 0;
	mul.lo.s64 	%rd5, %rd50, %rd48;
	mov.u32 	%r5, %nctaid.x;
	mul.lo.s32 	%r6, %r1, %r5;
	cvt.u64.u32 	%rd6, %r6;
	@%p2 bra 	$L__BB17_3;
$L__BB17_2:
	shl.b64 	%rd128, %rd131, 3;
	add.s64 	%rd129, %rd2, %rd128;
	mov.b64 	%rd130, 0;
	st.global.u64 	[%rd129], %rd130;
	add.s64 	%rd131, %rd131, %rd6;
	bra.uni 	$L__BB17_2;
$L__BB17_3:
	and.b64  	%rd9, %rd50, 15;
	and.b64  	%rd10, %rd50, 7;
	and.b64  	%rd11, %rd50, -16;
	and.b64  	%rd12, %rd50, 3;
	cvta.to.global.u64 	%rd13, %rd47;
$L__BB17_4:
	setp.lt.u64 	%p3, %rd50, 16;
	shl.b64 	%rd55, %rd131, 3;
	add.s64 	%rd56, %rd13, %rd55;
	ld.global.f64 	%fd1, [%rd56];
	mov.b64 	%rd142, 0;
	mov.u64 	%rd147, %rd142;
	@%p3 bra 	$L__BB17_7;
	add.s64 	%rd135, %rd5, 7;
	shl.b64 	%rd58, %rd132, 3;
	add.s64 	%rd59, %rd1, %rd58;
	add.s64 	%rd134, %rd59, 64;
	mov.b64 	%rd147, 0;
	mov.u64 	%rd136, %rd11;
$L__BB17_6:
	.pragma "nounroll";
	ld.global.f64 	%fd2, [%rd134+-64];
	setp.le.f64 	%p4, %fd1, %fd2;
	add.s64 	%rd60, %rd135, -7;
	selp.b64 	%rd61, %rd60, %rd147, %p4;
	ld.global.f64 	%fd3, [%rd134+-56];
	setp.le.f64 	%p5, %fd1, %fd3;
	add.s64 	%rd62, %rd135, -6;
	selp.b64 	%rd63, %rd62, %rd61, %p5;
	ld.global.f64 	%fd4, [%rd134+-48];
	setp.le.f64 	%p6, %fd1, %fd4;
	add.s64 	%rd64, %rd135, -5;
	selp.b64 	%rd65, %rd64, %rd63, %p6;
	ld.global.f64 	%fd5, [%rd134+-40];
	setp.le.f64 	%p7, %fd1, %fd5;
	add.s64 	%rd66, %rd135, -4;
	selp.b64 	%rd67, %rd66, %rd65, %p7;
	ld.global.f64 	%fd6, [%rd134+-32];
	setp.le.f64 	%p8, %fd1, %fd6;
	add.s64 	%rd68, %rd135, -3;
	selp.b64 	%rd69, %rd68, %rd67, %p8;
	ld.global.f64 	%fd7, [%rd134+-24];
	setp.le.f64 	%p9, %fd1, %fd7;
	add.s64 	%rd70, %rd135, -2;
	selp.b64 	%rd71, %rd70, %rd69, %p9;
	ld.global.f64 	%fd8, [%rd134+-16];
	setp.le.f64 	%p10, %fd1, %fd8;
	add.s64 	%rd72, %rd135, -1;
	selp.b64 	%rd73, %rd72, %rd71, %p10;
	ld.global.f64 	%fd9, [%rd134+-8];
	setp.le.f64 	%p11, %fd1, %fd9;
	selp.b64 	%rd74, %rd135, %rd73, %p11;
	ld.global.f64 	%fd10, [%rd134];
	setp.le.f64 	%p12, %fd1, %fd10;
	add.s64 	%rd75, %rd135, 1;
	selp.b64 	%rd76, %rd75, %rd74, %p12;
	ld.global.f64 	%fd11, [%rd134+8];
	setp.le.f64 	%p13, %fd1, %fd11;
	add.s64 	%rd77, %rd135, 2;
	selp.b64 	%rd78, %rd77, %rd76, %p13;
	ld.global.f64 	%fd12, [%rd134+16];
	setp.le.f64 	%p14, %fd1, %fd12;
	add.s64 	%rd79, %rd135, 3;
	selp.b64 	%rd80, %rd79, %rd78, %p14;
	ld.global.f64 	%fd13, [%rd134+24];
	setp.le.f64 	%p15, %fd1, %fd13;
	add.s64 	%rd81, %rd135, 4;
	selp.b64 	%rd82, %rd81, %rd80, %p15;
	ld.global.f64 	%fd14, [%rd134+32];
	setp.le.f64 	%p16, %fd1, %fd14;
	add.s64 	%rd83, %rd135, 5;
	selp.b64 	%rd84, %rd83, %rd82, %p16;
	ld.global.f64 	%fd15, [%rd134+40];
	setp.le.f64 	%p17, %fd1, %fd15;
	add.s64 	%rd85, %rd135, 6;
	selp.b64 	%rd86, %rd85, %rd84, %p17;
	ld.global.f64 	%fd16, [%rd134+48];
	setp.le.f64 	%p18, %fd1, %fd16;
	add.s64 	%rd87, %rd135, 7;
	selp.b64 	%rd88, %rd87, %rd86, %p18;
	ld.global.f64 	%fd17, [%rd134+56];
	setp.le.f64 	%p19, %fd1, %fd17;
	add.s64 	%rd89, %rd135, 8;
	selp.b64 	%rd147, %rd89, %rd88, %p19;
	add.s64 	%rd136, %rd136, -16;
	add.s64 	%rd135, %rd135, 16;
	add.s64 	%rd134, %rd134, 128;
	setp.ne.s64 	%p20, %rd136, 0;
	mov.u64 	%rd142, %rd11;
	@%p20 bra 	$L__BB17_6;
$L__BB17_7:
	setp.eq.s64 	%p21, %rd9, 0;
	@%p21 bra 	$L__BB17_17;
	add.s64 	%rd91, %rd9, -1;
	setp.lt.u64 	%p22, %rd91, 7;
	@%p22 bra 	$L__BB17_10;
	add.s64 	%rd92, %rd142, %rd132;
	shl.b64 	%rd93, %rd92, 3;
	add.s64 	%rd94, %rd1, %rd93;
	ld.global.f64 	%fd18, [%rd94];
	setp.le.f64 	%p23, %fd1, %fd18;
	add.s64 	%rd95, %rd142, %rd5;
	selp.b64 	%rd96, %rd95, %rd147, %p23;
	ld.global.f64 	%fd19, [%rd94+8];
	setp.le.f64 	%p24, %fd1, %fd19;
	add.s64 	%rd97, %rd95, 1;
	selp.b64 	%rd98, %rd97, %rd96, %p24;
	ld.global.f64 	%fd20, [%rd94+16];
	setp.le.f64 	%p25, %fd1, %fd20;
	add.s64 	%rd99, %rd95, 2;
	selp.b64 	%rd100, %rd99, %rd98, %p25;
	ld.global.f64 	%fd21, [%rd94+24];
	setp.le.f64 	%p26, %fd1, %fd21;
	add.s64 	%rd101, %rd95, 3;
	selp.b64 	%rd102, %rd101, %rd100, %p26;
	ld.global.f64 	%fd22, [%rd94+32];
	setp.le.f64 	%p27, %fd1, %fd22;
	add.s64 	%rd103, %rd95, 4;
	selp.b64 	%rd104, %rd103, %rd102, %p27;
	ld.global.f64 	%fd23, [%rd94+40];
	setp.le.f64 	%p28, %fd1, %fd23;
	add.s64 	%rd105, %rd95, 5;
	selp.b64 	%rd106, %rd105, %rd104, %p28;
	ld.global.f64 	%fd24, [%rd94+48];
	setp.le.f64 	%p29, %fd1, %fd24;
	add.s64 	%rd107, %rd95, 6;
	selp.b64 	%rd108, %rd107, %rd106, %p29;
	ld.global.f64 	%fd25, [%rd94+56];
	setp.le.f64 	%p30, %fd1, %fd25;
	add.s64 	%rd109, %rd95, 7;
	selp.b64 	%rd147, %rd109, %rd108, %p30;
	add.s64 	%rd142, %rd142, 8;
$L__BB17_10:
	setp.eq.s64 	%p31, %rd10, 0;
	@%p31 bra 	$L__BB17_17;
	add.s64 	%rd111, %rd10, -1;
	setp.lt.u64 	%p32, %rd111, 3;
	@%p32 bra 	$L__BB17_13;
	add.s64 	%rd112, %rd142, %rd132;
	shl.b64 	%rd113, %rd112, 3;
	add.s64 	%rd114, %rd1, %rd113;
	ld.global.f64 	%fd26, [%rd114];
	setp.le.f64 	%p33, %fd1, %fd26;
	add.s64 	%rd115, %rd142, %rd5;
	selp.b64 	%rd116, %rd115, %rd147, %p33;
	ld.global.f64 	%fd27, [%rd114+8];
	setp.le.f64 	%p34, %fd1, %fd27;
	add.s64 	%rd117, %rd115, 1;
	selp.b64 	%rd118, %rd117, %rd116, %p34;
	ld.global.f64 	%fd28, [%rd114+16];
	setp.le.f64 	%p35, %fd1, %fd28;
	add.s64 	%rd119, %rd115, 2;
	selp.b64 	%rd120, %rd119, %rd118, %p35;
	ld.global.f64 	%fd29, [%rd114+24];
	setp.le.f64 	%p36, %fd1, %fd29;
	add.s64 	%rd121, %rd115, 3;
	selp.b64 	%rd147, %rd121, %rd120, %p36;
	add.s64 	%rd142, %rd142, 4;
$L__BB17_13:
	setp.eq.s64 	%p37, %rd12, 0;
	@%p37 bra 	$L__BB17_17;
	setp.eq.s64 	%p38, %rd12, 1;
	add.s64 	%rd122, %rd142, %rd132;
	shl.b64 	%rd123, %rd122, 3;
	add.s64 	%rd39, %rd1, %rd123;
	ld.global.f64 	%fd30, [%rd39];
	setp.le.f64 	%p39, %fd1, %fd30;
	add.s64 	%rd40, %rd142, %rd5;
	selp.b64 	%rd147, %rd40, %rd147, %p39;
	@%p38 bra 	$L__BB17_17;
	setp.eq.s64 	%p40, %rd12, 2;
	ld.global.f64 	%fd31, [%rd39+8];
	setp.le.f64 	%p41, %fd1, %fd31;
	add.s64 	%rd124, %rd40, 1;
	selp.b64 	%rd147, %rd124, %rd147, %p41;
	@%p40 bra 	$L__BB17_17;
	ld.global.f64 	%fd32, [%rd39+16];
	setp.le.f64 	%p42, %fd1, %fd32;
	add.s64 	%rd125, %rd40, 2;
	selp.b64 	%rd147, %rd125, %rd147, %p42;
$L__BB17_17:
	shl.b64 	%rd126, %rd131, 3;
	add.s64 	%rd127, %rd2, %rd126;
	st.global.u64 	[%rd127], %rd147;
	add.s64 	%rd131, %rd131, %rd6;
	mul.lo.s64 	%rd132, %rd131, %rd50;
	setp.lt.u64 	%p43, %rd132, %rd49;
	@%p43 bra 	$L__BB17_4;
$L__BB17_18:
	ret;

}
	// .globl	_Z22max_row_indices_kernelIfmEvPT_PT0_mm
.visible .entry _Z22max_row_indices_kernelIfmEvPT_PT0_mm(
	.param .u64 .ptr .align 1 _Z22max_row_indices_kernelIfmEvPT_PT0_mm_param_0,
	.param .u64 .ptr .align 1 _Z22max_row_indices_kernelIfmEvPT_PT0_mm_param_1,
	.param .u64 _Z22max_row_indices_kernelIfmEvPT_PT0_mm_param_2,
	.param .u64 _Z22max_row_indices_kernelIfmEvPT_PT0_mm_param_3
)
{
	.reg .pred 	%p<44>;
	.reg .b32 	%r<7>;
	.reg .b32 	%f<72>;
	.reg .b64 	%rd<135>;

	ld.param.u64 	%rd43, [_Z22max_row_indices_kernelIfmEvPT_PT0_mm_param_0];
	ld.param.u64 	%rd44, [_Z22max_row_indices_kernelIfmEvPT_PT0_mm_param_1];
	ld.param.u64 	%rd41, [_Z22max_row_indices_kernelIfmEvPT_PT0_mm_param_2];
	ld.param.u64 	%rd42, [_Z22max_row_indices_kernelIfmEvPT_PT0_mm_param_3];
	cvta.to.global.u64 	%rd1, %rd43;
	cvta.to.global.u64 	%rd2, %rd44;
	mov.u32 	%r2, %ctaid.x;
	mov.u32 	%r1, %ntid.x;
	mov.u32 	%r3, %tid.x;
	mad.lo.s32 	%r4, %r2, %r1, %r3;
	cvt.u64.u32 	%rd119, %r4;
	mul.lo.s64 	%rd120, %rd42, %rd119;
	setp.ge.u64 	%p1, %rd120, %rd41;
	@%p1 bra 	$L__BB18_18;
	setp.ne.s64 	%p2, %rd42, 0;
	mov.u32 	%r5, %nctaid.x;
	mul.lo.s32 	%r6, %r1, %r5;
	cvt.u64.u32 	%rd5, %r6;
	@%p2 bra 	$L__BB18_3;
$L__BB18_2:
	shl.b64 	%rd116, %rd119, 3;
	add.s64 	%rd117, %rd2, %rd116;
	mov.b64 	%rd118, 0;
	st.global.u64 	[%rd117], %rd118;
	add.s64 	%rd119, %rd119, %rd5;
	bra.uni 	$L__BB18_2;
$L__BB18_3:
	and.b64  	%rd8, %rd42, 15;
	and.b64  	%rd9, %rd42, 7;
	and.b64  	%rd10, %rd42, 3;
$L__BB18_4:
	setp.lt.u64 	%p3, %rd42, 16;
	mov.f32 	%f69, 0fFF800000;
	mov.b64 	%rd129, 0;
	mov.u64 	%rd134, %rd129;
	@%p3 bra 	$L__BB18_7;
	shl.b64 	%rd48, %rd120, 2;
	add.s64 	%rd49, %rd1, %rd48;
	add.s64 	%rd122, %rd49, 32;
	mov.f32 	%f69, 0fFF800000;
	mov.b64 	%rd123, 0;
	mov.u64 	%rd134, %rd123;
$L__BB18_6:
	.pragma "nounroll";
	ld.global.f32 	%f12, [%rd122+-32];
	setp.lt.f32 	%p4, %f69, %f12;
	selp.f32 	%f13, %f12, %f69, %p4;
	selp.b64 	%rd50, %rd123, %rd134, %p4;
	ld.global.f32 	%f14, [%rd122+-28];
	setp.lt.f32 	%p5, %f13, %f14;
	selp.f32 	%f15, %f14, %f13, %p5;
	add.s64 	%rd51, %rd123, 1;
	selp.b64 	%rd52, %rd51, %rd50, %p5;
	ld.global.f32 	%f16, [%rd122+-24];
	setp.lt.f32 	%p6, %f15, %f16;
	selp.f32 	%f17, %f16, %f15, %p6;
	add.s64 	%rd53, %rd123, 2;
	selp.b64 	%rd54, %rd53, %rd52, %p6;
	ld.global.f32 	%f18, [%rd122+-20];
	setp.lt.f32 	%p7, %f17, %f18;
	selp.f32 	%f19, %f18, %f17, %p7;
	add.s64 	%rd55, %rd123, 3;
	selp.b64 	%rd56, %rd55, %rd54, %p7;
	ld.global.f32 	%f20, [%rd122+-16];
	setp.lt.f32 	%p8, %f19, %f20;
	selp.f32 	%f21, %f20, %f19, %p8;
	add.s64 	%rd57, %rd123, 4;
	selp.b64 	%rd58, %rd57, %rd56, %p8;
	ld.global.f32 	%f22, [%rd122+-12];
	setp.lt.f32 	%p9, %f21, %f22;
	selp.f32 	%f23, %f22, %f21, %p9;
	add.s64 	%rd59, %rd123, 5;
	selp.b64 	%rd60, %rd59, %rd58, %p9;
	ld.global.f32 	%f24, [%rd122+-8];
	setp.lt.f32 	%p10, %f23, %f24;
	selp.f32 	%f25, %f24, %f23, %p10;
	add.s64 	%rd61, %rd123, 6;
	selp.b64 	%rd62, %rd61, %rd60, %p10;
	ld.global.f32 	%f26, [%rd122+-4];
	setp.lt.f32 	%p11, %f25, %f26;
	selp.f32 	%f27, %f26, %f25, %p11;
	add.s64 	%rd63, %rd123, 7;
	selp.b64 	%rd64, %rd63, %rd62, %p11;
	ld.global.f32 	%f28, [%rd122];
	setp.lt.f32 	%p12, %f27, %f28;
	selp.f32 	%f29, %f28, %f27, %p12;
	add.s64 	%rd65, %rd123, 8;
	selp.b64 	%rd66, %rd65, %rd64, %p12;
	ld.global.f32 	%f30, [%rd122+4];
	setp.lt.f32 	%p13, %f29, %f30;
	selp.f32 	%f31, %f30, %f29, %p13;
	add.s64 	%rd67, %rd123, 9;
	selp.b64 	%rd68, %rd67, %rd66, %p13;
	ld.global.f32 	%f32, [%rd122+8];
	setp.lt.f32 	%p14, %f31, %f32;
	selp.f32 	%f33, %f32, %f31, %p14;
	add.s64 	%rd69, %rd123, 10;
	selp.b64 	%rd70, %rd69, %rd68, %p14;
	ld.global.f32 	%f34, [%rd122+12];
	setp.lt.f32 	%p15, %f33, %f34;
	selp.f32 	%f35, %f34, %f33, %p15;
	add.s64 	%rd71, %rd123, 11;
	selp.b64 	%rd72, %rd71, %rd70, %p15;
	ld.global.f32 	%f36, [%rd122+16];
	setp.lt.f32 	%p16, %f35, %f36;
	selp.f32 	%f37, %f36, %f35, %p16;
	add.s64 	%rd73, %rd123, 12;
	selp.b64 	%rd74, %rd73, %rd72, %p16;
	ld.global.f32 	%f38, [%rd122+20];
	setp.lt.f32 	%p17, %f37, %f38;
	selp.f32 	%f39, %f38, %f37, %p17;
	add.s64 	%rd75, %rd123, 13;
	selp.b64 	%rd76, %rd75, %rd74, %p17;
	ld.global.f32 	%f40, [%rd122+24];
	setp.lt.f32 	%p18, %f39, %f40;
	selp.f32 	%f41, %f40, %f39, %p18;
	add.s64 	%rd77, %rd123, 14;
	selp.b64 	%rd78, %rd77, %rd76, %p18;
	ld.global.f32 	%f42, [%rd122+28];
	setp.lt.f32 	%p19, %f41, %f42;
	selp.f32 	%f69, %f42, %f41, %p19;
	add.s64 	%rd79, %rd123, 15;
	selp.b64 	%rd134, %rd79, %rd78, %p19;
	add.s64 	%rd122, %rd122, 64;
	add.s64 	%rd123, %rd123, 16;
	and.b64  	%rd129, %rd42, -16;
	setp.ne.s64 	%p20, %rd123, %rd129;
	@%p20 bra 	$L__BB18_6;
$L__BB18_7:
	setp.eq.s64 	%p21, %rd8, 0;
	@%p21 bra 	$L__BB18_17;
	add.s64 	%rd81, %rd8, -1;
	setp.lt.u64 	%p22, %rd81, 7;
	@%p22 bra 	$L__BB18_10;
	add.s64 	%rd82, %rd129, %rd120;
	shl.b64 	%rd83, %rd82, 2;
	add.s64 	%rd84, %rd1, %rd83;
	ld.global.f32 	%f43, [%rd84];
	setp.lt.f32 	%p23, %f69, %f43;
	selp.f32 	%f44, %f43, %f69, %p23;
	selp.b64 	%rd85, %rd129, %rd134, %p23;
	add.s64 	%rd86, %rd129, 1;
	ld.global.f32 	%f45, [%rd84+4];
	setp.lt.f32 	%p24, %f44, %f45;
	selp.f32 	%f46, %f45, %f44, %p24;
	selp.b64 	%rd87, %rd86, %rd85, %p24;
	add.s64 	%rd88, %rd129, 2;
	ld.global.f32 	%f47, [%rd84+8];
	setp.lt.f32 	%p25, %f46, %f47;
	selp.f32 	%f48, %f47, %f46, %p25;
	selp.b64 	%rd89, %rd88, %rd87, %p25;
	add.s64 	%rd90, %rd129, 3;
	ld.global.f32 	%f49, [%rd84+12];
	setp.lt.f32 	%p26, %f48, %f49;
	selp.f32 	%f50, %f49, %f48, %p26;
	selp.b64 	%rd91, %rd90, %rd89, %p26;
	add.s64 	%rd92, %rd129, 4;
	ld.global.f32 	%f51, [%rd84+16];
	setp.lt.f32 	%p27, %f50, %f51;
	selp.f32 	%f52, %f51, %f50, %p27;
	selp.b64 	%rd93, %rd92, %rd91, %p27;
	add.s64 	%rd94, %rd129, 5;
	ld.global.f32 	%f53, [%rd84+20];
	setp.lt.f32 	%p28, %f52, %f53;
	selp.f32 	%f54, %f53, %f52, %p28;
	selp.b64 	%rd95, %rd94, %rd93, %p28;
	add.s64 	%rd96, %rd129, 6;
	ld.global.f32 	%f55, [%rd84+24];
	setp.lt.f32 	%p29, %f54, %f55;
	selp.f32 	%f56, %f55, %f54, %p29;
	selp.b64 	%rd97, %rd96, %rd95, %p29;
	add.s64 	%rd98, %rd129, 7;
	ld.global.f32 	%f57, [%rd84+28];
	setp.lt.f32 	%p30, %f56, %f57;
	selp.f32 	%f69, %f57, %f56, %p30;
	selp.b64 	%rd134, %rd98, %rd97, %p30;
	add.s64 	%rd129, %rd129, 8;
$L__BB18_10:
	setp.eq.s64 	%p31, %rd9, 0;
	@%p31 bra 	$L__BB18_17;
	add.s64 	%rd100, %rd9, -1;
	setp.lt.u64 	%p32, %rd100, 3;
	@%p32 bra 	$L__BB18_13;
	add.s64 	%rd101, %rd129, %rd120;
	shl.b64 	%rd102, %rd101, 2;
	add.s64 	%rd103, %rd1, %rd102;
	ld.global.f32 	%f58, [%rd103];
	setp.lt.f32 	%p33, %f69, %f58;
	selp.f32 	%f59, %f58, %f69, %p33;
	selp.b64 	%rd104, %rd129, %rd134, %p33;
	add.s64 	%rd105, %rd129, 1;
	ld.global.f32 	%f60, [%rd103+4];
	setp.lt.f32 	%p34, %f59, %f60;
	selp.f32 	%f61, %f60, %f59, %p34;
	selp.b64 	%rd106, %rd105, %rd104, %p34;
	add.s64 	%rd107, %rd129, 2;
	ld.global.f32 	%f62, [%rd103+8];
	setp.lt.f32 	%p35, %f61, %f62;
	selp.f32 	%f63, %f62, %f61, %p35;
	selp.b64 	%rd108, %rd107, %rd106, %p35;
	add.s64 	%rd109, %rd129, 3;
	ld.global.f32 	%f64, [%rd103+12];
	setp.lt.f32 	%p36, %f63, %f64;
	selp.f32 	%f69, %f64, %f63, %p36;
	selp.b64 	%rd134, %rd109, %rd108, %p36;
	add.s64 	%rd129, %rd129, 4;
$L__BB18_13:
	setp.eq.s64 	%p37, %rd10, 0;
	@%p37 bra 	$L__BB18_17;
	setp.eq.s64 	%p38, %rd10, 1;
	add.s64 	%rd110, %rd129, %rd120;
	shl.b64 	%rd111, %rd110, 2;
	add.s64 	%rd34, %rd1, %rd111;
	ld.global.f32 	%f65, [%rd34];
	setp.lt.f32 	%p39, %f69, %f65;
	selp.f32 	%f8, %f65, %f69, %p39;
	selp.b64 	%rd134, %rd129, %rd134, %p39;
	@%p38 bra 	$L__BB18_17;
	setp.eq.s64 	%p40, %rd10, 2;
	add.s64 	%rd112, %rd129, 1;
	ld.global.f32 	%f66, [%rd34+4];
	setp.lt.f32 	%p41, %f8, %f66;
	selp.f32 	%f9, %f66, %f8, %p41;
	selp.b64 	%rd134, %rd112, %rd134, %p41;
	@%p40 bra 	$L__BB18_17;
	add.s64 	%rd113, %rd129, 2;
	ld.global.f32 	%f67, [%rd34+8];
	setp.lt.f32 	%p42, %f9, %f67;
	selp.b64 	%rd134, %rd113, %rd134, %p42;
$L__BB18_17:
	shl.b64 	%rd114, %rd119, 3;
	add.s64 	%rd115, %rd2, %rd114;
	st.global.u64 	[%rd115], %rd134;
	add.s64 	%rd119, %rd119, %rd5;
	mul.lo.s64 	%rd120, %rd119, %rd42;
	setp.lt.u64 	%p43, %rd120, %rd41;
	@%p43 bra 	$L__BB18_4;
$L__BB18_18:
	ret;

}
	// .globl	_Z22max_row_indices_kernelIdmEvPT_PT0_mm
.visible .entry _Z22max_row_indices_kernelIdmEvPT_PT0_mm(
	.param .u64 .ptr .align 1 _Z22max_row_indices_kernelIdmEvPT_PT0_mm_param_0,
	.param .u64 .ptr .align 1 _Z22max_row_indices_kernelIdmEvPT_PT0_mm_param_1,
	.param .u64 _Z22max_row_indices_kernelIdmEvPT_PT0_mm_param_2,
	.param .u64 _Z22max_row_indices_kernelIdmEvPT_PT0_mm_param_3
)
{
	.reg .pred 	%p<44>;
	.reg .b32 	%r<7>;
	.reg .b64 	%rd<135>;
	.reg .b64 	%fd<72>;

	ld.param.u64 	%rd45, [_Z22max_row_indices_kernelIdmEvPT_PT0_mm_param_0];
	ld.param.u64 	%rd46, [_Z22max_row_indices_kernelIdmEvPT_PT0_mm_param_1];
	ld.param.u64 	%rd43, [_Z22max_row_indices_kernelIdmEvPT_PT0_mm_param_2];
	ld.param.u64 	%rd44, [_Z22max_row_indices_kernelIdmEvPT_PT0_mm_param_3];
	cvta.to.global.u64 	%rd1, %rd45;
	cvta.to.global.u64 	%rd2, %rd46;
	mov.u32 	%r2, %ctaid.x;
	mov.u32 	%r1, %ntid.x;
	mov.u32 	%r3, %tid.x;
	mad.lo.s32 	%r4, %r2, %r1, %r3;
	cvt.u64.u32 	%rd119, %r4;
	mul.lo.s64 	%rd120, %rd44, %rd119;
	setp.ge.u64 	%p1, %rd120, %rd43;
	@%p1 bra 	$L__BB19_18;
	setp.ne.s64 	%p2, %rd44, 0;
	mov.u32 	%r5, %nctaid.x;
	mul.lo.s32 	%r6, %r1, %r5;
	cvt.u64.u32 	%rd5, %r6;
	@%p2 bra 	$L__BB19_3;
$L__BB19_2:
	shl.b64 	%rd116, %rd119, 3;
	add.s64 	%rd117, %rd2, %rd116;
	mov.b64 	%rd118, 0;
	st.global.u64 	[%rd117], %rd118;
	add.s64 	%rd119, %rd119, %rd5;
	bra.uni 	$L__BB19_2;
$L__BB19_3:
	and.b64  	%rd8, %rd44, 15;
	add.s64 	%rd9, %rd8, -1;
	and.b64  	%rd10, %rd44, 7;
	add.s64 	%rd11, %rd10, -1;
	and.b64  	%rd12, %rd44, -16;
	and.b64  	%rd13, %rd44, 3;
$L__BB19_4:
	setp.lt.u64 	%p3, %rd44, 16;
	mov.f64 	%fd69, 0dFFF0000000000000;
	mov.b64 	%rd129, 0;
	mov.u64 	%rd134, %rd129;
	@%p3 bra 	$L__BB19_7;
	shl.b64 	%rd50, %rd120, 3;
	add.s64 	%rd51, %rd1, %rd50;
	add.s64 	%rd122, %rd51, 64;
	mov.f64 	%fd69, 0dFFF0000000000000;
	mov.b64 	%rd123, 0;
	mov.u64 	%rd134, %rd123;
$L__BB19_6:
	.pragma "nounroll";
	ld.global.f64 	%fd12, [%rd122+-64];
	setp.lt.f64 	%p4, %fd69, %fd12;
	selp.f64 	%fd13, %fd12, %fd69, %p4;
	selp.b64 	%rd52, %rd123, %rd134, %p4;
	ld.global.f64 	%fd14, [%rd122+-56];
	setp.lt.f64 	%p5, %fd13, %fd14;
	selp.f64 	%fd15, %fd14, %fd13, %p5;
	add.s64 	%rd53, %rd123, 1;
	selp.b64 	%rd54, %rd53, %rd52, %p5;
	ld.global.f64 	%fd16, [%rd122+-48];
	setp.lt.f64 	%p6, %fd15, %fd16;
	selp.f64 	%fd17, %fd16, %fd15, %p6;
	add.s64 	%rd55, %rd123, 2;
	selp.b64 	%rd56, %rd55, %rd54, %p6;
	ld.global.f64 	%fd18, [%rd122+-40];
	setp.lt.f64 	%p7, %fd17, %fd18;
	selp.f64 	%fd19, %fd18, %fd17, %p7;
	add.s64 	%rd57, %rd123, 3;
	selp.b64 	%rd58, %rd57, %rd56, %p7;
	ld.global.f64 	%fd20, [%rd122+-32];
	setp.lt.f64 	%p8, %fd19, %fd20;
	selp.f64 	%fd21, %fd20, %fd19, %p8;
	add.s64 	%rd59, %rd123, 4;
	selp.b64 	%rd60, %rd59, %rd58, %p8;
	ld.global.f64 	%fd22, [%rd122+-24];
	setp.lt.f64 	%p9, %fd21, %fd22;
	selp.f64 	%fd23, %fd22, %fd21, %p9;
	add.s64 	%rd61, %rd123, 5;
	selp.b64 	%rd62, %rd61, %rd60, %p9;
	ld.global.f64 	%fd24, [%rd122+-16];
	setp.lt.f64 	%p10, %fd23, %fd24;
	selp.f64 	%fd25, %fd24, %fd23, %p10;
	add.s64 	%rd63, %rd123, 6;
	selp.b64 	%rd64, %rd63, %rd62, %p10;
	ld.global.f64 	%fd26, [%rd122+-8];
	setp.lt.f64 	%p11, %fd25, %fd26;
	selp.f64 	%fd27, %fd26, %fd25, %p11;
	add.s64 	%rd65, %rd123, 7;
	selp.b64 	%rd66, %rd65, %rd64, %p11;
	ld.global.f64 	%fd28, [%rd122];
	setp.lt.f64 	%p12, %fd27, %fd28;
	selp.f64 	%fd29, %fd28, %fd27, %p12;
	add.s64 	%rd67, %rd123, 8;
	selp.b64 	%rd68, %rd67, %rd66, %p12;
	ld.global.f64 	%fd30, [%rd122+8];
	setp.lt.f64 	%p13, %fd29, %fd30;
	selp.f64 	%fd31, %fd30, %fd29, %p13;
	add.s64 	%rd69, %rd123, 9;
	selp.b64 	%rd70, %rd69, %rd68, %p13;
	ld.global.f64 	%fd32, [%rd122+16];
	setp.lt.f64 	%p14, %fd31, %fd32;
	selp.f64 	%fd33, %fd32, %fd31, %p14;
	add.s64 	%rd71, %rd123, 10;
	selp.b64 	%rd72, %rd71, %rd70, %p14;
	ld.global.f64 	%fd34, [%rd122+24];
	setp.lt.f64 	%p15, %fd33, %fd34;
	selp.f64 	%fd35, %fd34, %fd33, %p15;
	add.s64 	%rd73, %rd123, 11;
	selp.b64 	%rd74, %rd73, %rd72, %p15;
	ld.global.f64 	%fd36, [%rd122+32];
	setp.lt.f64 	%p16, %fd35, %fd36;
	selp.f64 	%fd37, %fd36, %fd35, %p16;
	add.s64 	%rd75, %rd123, 12;
	selp.b64 	%rd76, %rd75, %rd74, %p16;
	ld.global.f64 	%fd38, [%rd122+40];
	setp.lt.f64 	%p17, %fd37, %fd38;
	selp.f64 	%fd39, %fd38, %fd37, %p17;
	add.s64 	%rd77, %rd123, 13;
	selp.b64 	%rd78, %rd77, %rd76, %p17;
	ld.global.f64 	%fd40, [%rd122+48];
	setp.lt.f64 	%p18, %fd39, %fd40;
	selp.f64 	%fd41, %fd40, %fd39, %p18;
	add.s64 	%rd79, %rd123, 14;
	selp.b64 	%rd80, %rd79, %rd78, %p18;
	ld.global.f64 	%fd42, [%rd122+56];
	setp.lt.f64 	%p19, %fd41, %fd42;
	selp.f64 	%fd69, %fd42, %fd41, %p19;
	add.s64 	%rd81, %rd123, 15;
	selp.b64 	%rd134, %rd81, %rd80, %p19;
	add.s64 	%rd122, %rd122, 128;
	add.s64 	%rd123, %rd123, 16;
	setp.ne.s64 	%p20, %rd123, %rd12;
	mov.u64 	%rd129, %rd12;
	@%p20 bra 	$L__BB19_6;
$L__BB19_7:
	setp.eq.s64 	%p21, %rd8, 0;
	@%p21 bra 	$L__BB19_17;
	setp.lt.u64 	%p22, %rd9, 7;
	@%p22 bra 	$L__BB19_10;
	add.s64 	%rd83, %rd129, %rd120;
	shl.b64 	%rd84, %rd83, 3;
	add.s64 	%rd85, %rd1, %rd84;
	ld.global.f64 	%fd43, [%rd85];
	setp.lt.f64 	%p23, %fd69, %fd43;
	selp.f64 	%fd44, %fd43, %fd69, %p23;
	selp.b64 	%rd86, %rd129, %rd134, %p23;
	add.s64 	%rd87, %rd129, 1;
	ld.global.f64 	%fd45, [%rd85+8];
	setp.lt.f64 	%p24, %fd44, %fd45;
	selp.f64 	%fd46, %fd45, %fd44, %p24;
	selp.b64 	%rd88, %rd87, %rd86, %p24;
	add.s64 	%rd89, %rd129, 2;
	ld.global.f64 	%fd47, [%rd85+16];
	setp.lt.f64 	%p25, %fd46, %fd47;
	selp.f64 	%fd48, %fd47, %fd46, %p25;
	selp.b64 	%rd90, %rd89, %rd88, %p25;
	add.s64 	%rd91, %rd129, 3;
	ld.global.f64 	%fd49, [%rd85+24];
	setp.lt.f64 	%p26, %fd48, %fd49;
	selp.f64 	%fd50, %fd49, %fd48, %p26;
	selp.b64 	%rd92, %rd91, %rd90, %p26;
	add.s64 	%rd93, %rd129, 4;
	ld.global.f64 	%fd51, [%rd85+32];
	setp.lt.f64 	%p27, %fd50, %fd51;
	selp.f64 	%fd52, %fd51, %fd50, %p27;
	selp.b64 	%rd94, %rd93, %rd92, %p27;
	add.s64 	%rd95, %rd129, 5;
	ld.global.f64 	%fd53, [%rd85+40];
	setp.lt.f64 	%p28, %fd52, %fd53;
	selp.f64 	%fd54, %fd53, %fd52, %p28;
	selp.b64 	%rd96, %rd95, %rd94, %p28;
	add.s64 	%rd97, %rd129, 6;
	ld.global.f64 	%fd55, [%rd85+48];
	setp.lt.f64 	%p29, %fd54, %fd55;
	selp.f64 	%fd56, %fd55, %fd54, %p29;
	selp.b64 	%rd98, %rd97, %rd96, %p29;
	add.s64 	%rd99, %rd129, 7;
	ld.global.f64 	%fd57, [%rd85+56];
	setp.lt.f64 	%p30, %fd56, %fd57;
	selp.f64 	%fd69, %fd57, %fd56, %p30;
	selp.b64 	%rd134, %rd99, %rd98, %p30;
	add.s64 	%rd129, %rd129, 8;
$L__BB19_10:
	setp.eq.s64 	%p31, %rd10, 0;
	@%p31 bra 	$L__BB19_17;
	setp.lt.u64 	%p32, %rd11, 3;
	@%p32 bra 	$L__BB19_13;
	add.s64 	%rd101, %rd129, %rd120;
	shl.b64 	%rd102, %rd101, 3;
	add.s64 	%rd103, %rd1, %rd102;
	ld.global.f64 	%fd58, [%rd103];
	setp.lt.f64 	%p33, %fd69, %fd58;
	selp.f64 	%fd59, %fd58, %fd69, %p33;
	selp.b64 	%rd104, %rd129, %rd134, %p33;
	add.s64 	%rd105, %rd129, 1;
	ld.global.f64 	%fd60, [%rd103+8];
	setp.lt.f64 	%p34, %fd59, %fd60;
	selp.f64 	%fd61, %fd60, %fd59, %p34;
	selp.b64 	%rd106, %rd105, %rd104, %p34;
	add.s64 	%rd107, %rd129, 2;
	ld.global.f64 	%fd62, [%rd103+16];
	setp.lt.f64 	%p35, %fd61, %fd62;
	selp.f64 	%fd63, %fd62, %fd61, %p35;
	selp.b64 	%rd108, %rd107, %rd106, %p35;
	add.s64 	%rd109, %rd129, 3;
	ld.global.f64 	%fd64, [%rd103+24];
	setp.lt.f64 	%p36, %fd63, %fd64;
	selp.f64 	%fd69, %fd64, %fd63, %p36;
	selp.b64 	%rd134, %rd109, %rd108, %p36;
	add.s64 	%rd129, %rd129, 4;
$L__BB19_13:
	setp.eq.s64 	%p37, %rd13, 0;
	@%p37 bra 	$L__BB19_17;
	setp.eq.s64 	%p38, %rd13, 1;
	add.s64 	%rd110, %rd129, %rd120;
	shl.b64 	%rd111, %rd110, 3;
	add.s64 	%rd36, %rd1, %rd111;
	ld.global.f64 	%fd65, [%rd36];
	setp.lt.f64 	%p39, %fd69, %fd65;
	selp.f64 	%fd8, %fd65, %fd69, %p39;
	selp.b64 	%rd134, %rd129, %rd134, %p39;
	@%p38 bra 	$L__BB19_17;
	setp.eq.s64 	%p40, %rd13, 2;
	add.s64 	%rd112, %rd129, 1;
	ld.global.f64 	%fd66, [%rd36+8];
	setp.lt.f64 	%p41, %fd8, %fd66;
	selp.f64 	%fd9, %fd66, %fd8, %p41;
	selp.b64 	%rd134, %rd112, %rd134, %p41;
	@%p40 bra 	$L__BB19_17;
	add.s64 	%rd113, %rd129, 2;
	ld.global.f64 	%fd67, [%rd36+16];
	setp.lt.f64 	%p42, %fd9, %fd67;
	selp.b64 	%rd134, %rd113, %rd134, %p42;
$L__BB19_17:
	shl.b64 	%rd114, %rd119, 3;
	add.s64 	%rd115, %rd2, %rd114;
	st.global.u64 	[%rd115], %rd134;
	add.s64 	%rd119, %rd119, %rd5;
	mul.lo.s64 	%rd120, %rd119, %rd44;
	setp.lt.u64 	%p43, %rd120, %rd43;
	@%p43 bra 	$L__BB19_4;
$L__BB19_18:
	ret;

}
	// .globl	_Z22max_row_indices_kernelIfiEvPT_PT0_mm
.visible .entry _Z22max_row_indices_kernelIfiEvPT_PT0_mm(
	.param .u64 .ptr .align 1 _Z22max_row_indices_kernelIfiEvPT_PT0_mm_param_0,
	.param .u64 .ptr .align 1 _Z22max_row_indices_kernelIfiEvPT_PT0_mm_param_1,
	.param .u64 _Z22max_row_indices_kernelIfiEvPT_PT0_mm_param_2,
	.param .u64 _Z22max_row_indices_kernelIfiEvPT_PT0_mm_param_3
)
{
	.reg .pred 	%p<44>;
	.reg .b32 	%r<8>;
	.reg .b32 	%f<72>;
	.reg .b64 	%rd<134>;

	ld.param.u64 	%rd43, [_Z22max_row_indices_kernelIfiEvPT_PT0_mm_param_0];
	ld.param.u64 	%rd44, [_Z22max_row_indices_kernelIfiEvPT_PT0_mm_param_1];
	ld.param.u64 	%rd41, [_Z22max_row_indices_kernelIfiEvPT_PT0_mm_param_2];
	ld.param.u64 	%rd42, [_Z22max_row_indices_kernelIfiEvPT_PT0_mm_param_3];
	cvta.to.global.u64 	%rd1, %rd43;
	cvta.to.global.u64 	%rd2, %rd44;
	mov.u32 	%r2, %ctaid.x;
	mov.u32 	%r1, %ntid.x;
	mov.u32 	%r3, %tid.x;
	mad.lo.s32 	%r4, %r2, %r1, %r3;
	cvt.u64.u32 	%rd118, %r4;
	mul.lo.s64 	%rd119, %rd42, %rd118;
	setp.ge.u64 	%p1, %rd119, %rd41;
	@%p1 bra 	$L__BB20_18;
	setp.ne.s64 	%p2, %rd42, 0;
	mov.u32 	%r5, %nctaid.x;
	mul.lo.s32 	%r6, %r1, %r5;
	cvt.u64.u32 	%rd5, %r6;
	@%p2 bra 	$L__BB20_3;
$L__BB20_2:
	shl.b64 	%rd116, %rd118, 2;
	add.s64 	%rd117, %rd2, %rd116;
	mov.b32 	%r7, 0;
	st.global.u32 	[%rd117], %r7;
	add.s64 	%rd118, %rd118, %rd5;
	bra.uni 	$L__BB20_2;
$L__BB20_3:
	and.b64  	%rd8, %rd42, 15;
	and.b64  	%rd9, %rd42, 7;
	and.b64  	%rd10, %rd42, 3;
$L__BB20_4:
	setp.lt.u64 	%p3, %rd42, 16;
	mov.f32 	%f69, 0fFF800000;
	mov.b64 	%rd128, 0;
	mov.u64 	%rd133, %rd128;
	@%p3 bra 	$L__BB20_7;
	shl.b64 	%rd48, %rd119, 2;
	add.s64 	%rd49, %rd1, %rd48;
	add.s64 	%rd121, %rd49, 32;
	mov.f32 	%f69, 0fFF800000;
	mov.b64 	%rd122, 0;
	mov.u64 	%rd133, %rd122;
$L__BB20_6:
	.pragma "nounroll";
	ld.global.f32 	%f12, [%rd121+-32];
	setp.lt.f32 	%p4, %f69, %f12;
	selp.f32 	%f13, %f12, %f69, %p4;
	selp.b64 	%rd50, %rd122, %rd133, %p4;
	ld.global.f32 	%f14, [%rd121+-28];
	setp.lt.f32 	%p5, %f13, %f14;
	selp.f32 	%f15, %f14, %f13, %p5;
	add.s64 	%rd51, %rd122, 1;
	selp.b64 	%rd52, %rd51, %rd50, %p5;
	ld.global.f32 	%f16, [%rd121+-24];
	setp.lt.f32 	%p6, %f15, %f16;
	selp.f32 	%f17, %f16, %f15, %p6;
	add.s64 	%rd53, %rd122, 2;
	selp.b64 	%rd54, %rd53, %rd52, %p6;
	ld.global.f32 	%f18, [%rd121+-20];
	setp.lt.f32 	%p7, %f17, %f18;
	selp.f32 	%f19, %f18, %f17, %p7;
	add.s64 	%rd55, %rd122, 3;
	selp.b64 	%rd56, %rd55, %rd54, %p7;
	ld.global.f32 	%f20, [%rd121+-16];
	setp.lt.f32 	%p8, %f19, %f20;
	selp.f32 	%f21, %f20, %f19, %p8;
	add.s64 	%rd57, %rd122, 4;
	selp.b64 	%rd58, %rd57, %rd56, %p8;
	ld.global.f32 	%f22, [%rd121+-12];
	setp.lt.f32 	%p9, %f21, %f22;
	selp.f32 	%f23, %f22, %f21, %p9;
	add.s64 	%rd59, %rd122, 5;
	selp.b64 	%rd60, %rd59, %rd58, %p9;
	ld.global.f32 	%f24, [%rd121+-8];
	setp.lt.f32 	%p10, %f23, %f24;
	selp.f32 	%f25, %f24, %f23, %p10;
	add.s64 	%rd61, %rd122, 6;
	selp.b64 	%rd62, %rd61, %rd60, %p10;
	ld.global.f32 	%f26, [%rd121+-4];
	setp.lt.f32 	%p11, %f25, %f26;
	selp.f32 	%f27, %f26, %f25, %p11;
	add.s64 	%rd63, %rd122, 7;
	selp.b64 	%rd64, %rd63, %rd62, %p11;
	ld.global.f32 	%f28, [%rd121];
	setp.lt.f32 	%p12, %f27, %f28;
	selp.f32 	%f29, %f28, %f27, %p12;
	add.s64 	%rd65, %rd122, 8;
	selp.b64 	%rd66, %rd65, %rd64, %p12;
	ld.global.f32 	%f30, [%rd121+4];
	setp.lt.f32 	%p13, %f29, %f30;
	selp.f32 	%f31, %f30, %f29, %p13;
	add.s64 	%rd67, %rd122, 9;
	selp.b64 	%rd68, %rd67, %rd66, %p13;
	ld.global.f32 	%f32, [%rd121+8];
	setp.lt.f32 	%p14, %f31, %f32;
	selp.f32 	%f33, %f32, %f31, %p14;
	add.s64 	%rd69, %rd122, 10;
	selp.b64 	%rd70, %rd69, %rd68, %p14;
	ld.global.f32 	%f34, [%rd121+12];
	setp.lt.f32 	%p15, %f33, %f34;
	selp.f32 	%f35, %f34, %f33, %p15;
	add.s64 	%rd71, %rd122, 11;
	selp.b64 	%rd72, %rd71, %rd70, %p15;
	ld.global.f32 	%f36, [%rd121+16];
	setp.lt.f32 	%p16, %f35, %f36;
	selp.f32 	%f37, %f36, %f35, %p16;
	add.s64 	%rd73, %rd122, 12;
	selp.b64 	%rd74, %rd73, %rd72, %p16;
	ld.global.f32 	%f38, [%rd121+20];
	setp.lt.f32 	%p17, %f37, %f38;
	selp.f32 	%f39, %f38, %f37, %p17;
	add.s64 	%rd75, %rd122, 13;
	selp.b64 	%rd76, %rd75, %rd74, %p17;
	ld.global.f32 	%f40, [%rd121+24];
	setp.lt.f32 	%p18, %f39, %f40;
	selp.f32 	%f41, %f40, %f39, %p18;
	add.s64 	%rd77, %rd122, 14;
	selp.b64 	%rd78, %rd77, %rd76, %p18;
	ld.global.f32 	%f42, [%rd121+28];
	setp.lt.f32 	%p19, %f41, %f42;
	selp.f32 	%f69, %f42, %f41, %p19;
	add.s64 	%rd79, %rd122, 15;
	selp.b64 	%rd133, %rd79, %rd78, %p19;
	add.s64 	%rd121, %rd121, 64;
	add.s64 	%rd122, %rd122, 16;
	and.b64  	%rd128, %rd42, -16;
	setp.ne.s64 	%p20, %rd122, %rd128;
	@%p20 bra 	$L__BB20_6;
$L__BB20_7:
	setp.eq.s64 	%p21, %rd8, 0;
	@%p21 bra 	$L__BB20_17;
	add.s64 	%rd81, %rd8, -1;
	setp.lt.u64 	%p22, %rd81, 7;
	@%p22 bra 	$L__BB20_10;
	add.s64 	%rd82, %rd128, %rd119;
	shl.b64 	%rd83, %rd82, 2;
	add.s64 	%rd84, %rd1, %rd83;
	ld.global.f32 	%f43, [%rd84];
	setp.lt.f32 	%p23, %f69, %f43;
	selp.f32 	%f44, %f43, %f69, %p23;
	selp.b64 	%rd85, %rd128, %rd133, %p23;
	add.s64 	%rd86, %rd128, 1;
	ld.global.f32 	%f45, [%rd84+4];
	setp.lt.f32 	%p24, %f44, %f45;
	selp.f32 	%f46, %f45, %f44, %p24;
	selp.b64 	%rd87, %rd86, %rd85, %p24;
	add.s64 	%rd88, %rd128, 2;
	ld.global.f32 	%f47, [%rd84+8];
	setp.lt.f32 	%p25, %f46, %f47;
	selp.f32 	%f48, %f47, %f46, %p25;
	selp.b64 	%rd89, %rd88, %rd87, %p25;
	add.s64 	%rd90, %rd128, 3;
	ld.global.f32 	%f49, [%rd84+12];
	setp.lt.f32 	%p26, %f48, %f49;
	selp.f32 	%f50, %f49, %f48, %p26;
	selp.b64 	%rd91, %rd90, %rd89, %p26;
	add.s64 	%rd92, %rd128, 4;
	ld.global.f32 	%f51, [%rd84+16];
	setp.lt.f32 	%p27, %f50, %f51;
	selp.f32 	%f52, %f51, %f50, %p27;
	selp.b64 	%rd93, %rd92, %rd91, %p27;
	add.s64 	%rd94, %rd128, 5;
	ld.global.f32 	%f53, [%rd84+20];
	setp.lt.f32 	%p28, %f52, %f53;
	selp.f32 	%f54, %f53, %f52, %p28;
	selp.b64 	%rd95, %rd94, %rd93, %p28;
	add.s64 	%rd96, %rd128, 6;
	ld.global.f32 	%f55, [%rd84+24];
	setp.lt.f32 	%p29, %f54, %f55;
	selp.f32 	%f56, %f55, %f54, %p29;
	selp.b64 	%rd97, %rd96, %rd95, %p29;
	add.s64 	%rd98, %rd128, 7;
	ld.global.f32 	%f57, [%rd84+28];
	setp.lt.f32 	%p30, %f56, %f57;
	selp.f32 	%f69, %f57, %f56, %p30;
	selp.b64 	%rd133, %rd98, %rd97, %p30;
	add.s64 	%rd128, %rd128, 8;
$L__BB20_10:
	setp.eq.s64 	%p31, %rd9, 0;
	@%p31 bra 	$L__BB20_17;
	add.s64 	%rd100, %rd9, -1;
	setp.lt.u64 	%p32, %rd100, 3;
	@%p32 bra 	$L__BB20_13;
	add.s64 	%rd101, %rd128, %rd119;
	shl.b64 	%rd102, %rd101, 2;
	add.s64 	%rd103, %rd1, %rd102;
	ld.global.f32 	%f58, [%rd103];
	setp.lt.f32 	%p33, %f69, %f58;
	selp.f32 	%f59, %f58, %f69, %p33;
	selp.b64 	%rd104, %rd128, %rd133, %p33;
	add.s64 	%rd105, %rd128, 1;
	ld.global.f32 	%f60, [%rd103+4];
	setp.lt.f32 	%p34, %f59, %f60;
	selp.f32 	%f61, %f60, %f59, %p34;
	selp.b64 	%rd106, %rd105, %rd104, %p34;
	add.s64 	%rd107, %rd128, 2;
	ld.global.f32 	%f62, [%rd103+8];
	setp.lt.f32 	%p35, %f61, %f62;
	selp.f32 	%f63, %f62, %f61, %p35;
	selp.b64 	%rd108, %rd107, %rd106, %p35;
	add.s64 	%rd109, %rd128, 3;
	ld.global.f32 	%f64, [%rd103+12];
	setp.lt.f32 	%p36, %f63, %f64;
	selp.f32 	%f69, %f64, %f63, %p36;
	selp.b64 	%rd133, %rd109, %rd108, %p36;
	add.s64 	%rd128, %rd128, 4;
$L__BB20_13:
	setp.eq.s64 	%p37, %rd10, 0;
	@%p37 bra 	$L__BB20_17;
	setp.eq.s64 	%p38, %rd10, 1;
	add.s64 	%rd110, %rd128, %rd119;
	shl.b64 	%rd111, %rd110, 2;
	add.s64 	%rd34, %rd1, %rd111;
	ld.global.f32 	%f65, [%rd34];
	setp.lt.f32 	%p39, %f69, %f65;
	selp.f32 	%f8, %f65, %f69, %p39;
	selp.b64 	%rd133, %rd128, %rd133, %p39;
	@%p38 bra 	$L__BB20_17;
	setp.eq.s64 	%p40, %rd10, 2;
	add.s64 	%rd112, %rd128, 1;
	ld.global.f32 	%f66, [%rd34+4];
	setp.lt.f32 	%p41, %f8, %f66;
	selp.f32 	%f9, %f66, %f8, %p41;
	selp.b64 	%rd133, %rd112, %rd133, %p41;
	@%p40 bra 	$L__BB20_17;
	add.s64 	%rd113, %rd128, 2;
	ld.global.f32 	%f67, [%rd34+8];
	setp.lt.f32 	%p42, %f9, %f67;
	selp.b64 	%rd133, %rd113, %rd133, %p42;
$L__BB20_17:
	shl.b64 	%rd114, %rd118, 2;
	add.s64 	%rd115, %rd2, %rd114;
	st.global.u32 	[%rd115], %rd133;
	add.s64 	%rd118, %rd118, %rd5;
	mul.lo.s64 	%rd119, %rd118, %rd42;
	setp.lt.u64 	%p43, %rd119, %rd41;
	@%p43 bra 	$L__BB20_4;
$L__BB20_18:
	ret;

}
	// .globl	_Z22max_row_indices_kernelIdiEvPT_PT0_mm
.visible .entry _Z22max_row_indices_kernelIdiEvPT_PT0_mm(
	.param .u64 .ptr .align 1 _Z22max_row_indices_kernelIdiEvPT_PT0_mm_param_0,
	.param .u64 .ptr .align 1 _Z22max_row_indices_kernelIdiEvPT_PT0_mm_param_1,
	.param .u64 _Z22max_row_indices_kernelIdiEvPT_PT0_mm_param_2,
	.param .u64 _Z22max_row_indices_kernelIdiEvPT_PT0_mm_param_3
)
{
	.reg .pred 	%p<44>;
	.reg .b32 	%r<8>;
	.reg .b64 	%rd<134>;
	.reg .b64 	%fd<72>;

	ld.param.u64 	%rd45, [_Z22max_row_indices_kernelIdiEvPT_PT0_mm_param_0];
	ld.param.u64 	%rd46, [_Z22max_row_indices_kernelIdiEvPT_PT0_mm_param_1];
	ld.param.u64 	%rd43, [_Z22max_row_indices_kernelIdiEvPT_PT0_mm_param_2];
	ld.param.u64 	%rd44, [_Z22max_row_indices_kernelIdiEvPT_PT0_mm_param_3];
	cvta.to.global.u64 	%rd1, %rd45;
	cvta.to.global.u64 	%rd2, %rd46;
	mov.u32 	%r2, %ctaid.x;
	mov.u32 	%r1, %ntid.x;
	mov.u32 	%r3, %tid.x;
	mad.lo.s32 	%r4, %r2, %r1, %r3;
	cvt.u64.u32 	%rd118, %r4;
	mul.lo.s64 	%rd119, %rd44, %rd118;
	setp.ge.u64 	%p1, %rd119, %rd43;
	@%p1 bra 	$L__BB21_18;
	setp.ne.s64 	%p2, %rd44, 0;
	mov.u32 	%r5, %nctaid.x;
	mul.lo.s32 	%r6, %r1, %r5;
	cvt.u64.u32 	%rd5, %r6;
	@%p2 bra 	$L__BB21_3;
$L__BB21_2:
	shl.b64 	%rd116, %rd118, 2;
	add.s64 	%rd117, %rd2, %rd116;
	mov.b32 	%r7, 0;
	st.global.u32 	[%rd117], %r7;
	add.s64 	%rd118, %rd118, %rd5;
	bra.uni 	$L__BB21_2;
$L__BB21_3:
	and.b64  	%rd8, %rd44, 15;
	add.s64 	%rd9, %rd8, -1;
	and.b64  	%rd10, %rd44, 7;
	add.s64 	%rd11, %rd10, -1;
	and.b64  	%rd12, %rd44, -16;
	and.b64  	%rd13, %rd44, 3;
$L__BB21_4:
	setp.lt.u64 	%p3, %rd44, 16;
	mov.f64 	%fd69, 0dFFF0000000000000;
	mov.b64 	%rd128, 0;
	mov.u64 	%rd133, %rd128;
	@%p3 bra 	$L__BB21_7;
	shl.b64 	%rd50, %rd119, 3;
	add.s64 	%rd51, %rd1, %rd50;
	add.s64 	%rd121, %rd51, 64;
	mov.f64 	%fd69, 0dFFF0000000000000;
	mov.b64 	%rd122, 0;
	mov.u64 	%rd133, %rd122;
$L__BB21_6:
	.pragma "nounroll";
	ld.global.f64 	%fd12, [%rd121+-64];
	setp.lt.f64 	%p4, %fd69, %fd12;
	selp.f64 	%fd13, %fd12, %fd69, %p4;
	selp.b64 	%rd52, %rd122, %rd133, %p4;
	ld.global.f64 	%fd14, [%rd121+-56];
	setp.lt.f64 	%p5, %fd13, %fd14;
	selp.f64 	%fd15, %fd14, %fd13, %p5;
	add.s64 	%rd53, %rd122, 1;
	selp.b64 	%rd54, %rd53, %rd52, %p5;
	ld.global.f64 	%fd16, [%rd121+-48];
	setp.lt.f64 	%p6, %fd15, %fd16;
	selp.f64 	%fd17, %fd16, %fd15, %p6;
	add.s64 	%rd55, %rd122, 2;
	selp.b64 	%rd56, %rd55, %rd54, %p6;
	ld.global.f64 	%fd18, [%rd121+-40];
	setp.lt.f64 	%p7, %fd17, %fd18;
	selp.f64 	%fd19, %fd18, %fd17, %p7;
	add.s64 	%rd57, %rd122, 3;
	selp.b64 	%rd58, %rd57, %rd56, %p7;
	ld.global.f64 	%fd20, [%rd121+-32];
	setp.lt.f64 	%p8, %fd19, %fd20;
	selp.f64 	%fd21, %fd20, %fd19, %p8;
	add.s64 	%rd59, %rd122, 4;
	selp.b64 	%rd60, %rd59, %rd58, %p8;
	ld.global.f64 	%fd22, [%rd121+-24];
	setp.lt.f64 	%p9, %fd21, %fd22;
	selp.f64 	%fd23, %fd22, %fd21, %p9;
	add.s64 	%rd61, %rd122, 5;
	selp.b64 	%rd62, %rd61, %rd60, %p9;
	ld.global.f64 	%fd24, [%rd121+-16];
	setp.lt.f64 	%p10, %fd23, %fd24;
	selp.f64 	%fd25, %fd24, %fd23, %p10;
	add.s64 	%rd63, %rd122, 6;
	selp.b64 	%rd64, %rd63, %rd62, %p10;
	ld.global.f64 	%fd26, [%rd121+-8];
	setp.lt.f64 	%p11, %fd25, %fd26;
	selp.f64 	%fd27, %fd26, %fd25, %p11;
	add.s64 	%rd65, %rd122, 7;
	selp.b64 	%rd66, %rd65, %rd64, %p11;
	ld.global.f64 	%fd28, [%rd121];
	setp.lt.f64 	%p12, %fd27, %fd28;
	selp.f64 	%fd29, %fd28, %fd27, %p12;
	add.s64 	%rd67, %rd122, 8;
	selp.b64 	%rd68, %rd67, %rd66, %p12;
	ld.global.f64 	%fd30, [%rd121+8];
	setp.lt.f64 	%p13, %fd29, %fd30;
	selp.f64 	%fd31, %fd30, %fd29, %p13;
	add.s64 	%rd69, %rd122, 9;
	selp.b64 	%rd70, %rd69, %rd68, %p13;
	ld.global.f64 	%fd32, [%rd121+16];
	setp.lt.f64 	%p14, %fd31, %fd32;
	selp.f64 	%fd33, %fd32, %fd31, %p14;
	add.s64 	%rd71, %rd122, 10;
	selp.b64 	%rd72, %rd71, %rd70, %p14;
	ld.global.f64 	%fd34, [%rd121+24];
	setp.lt.f64 	%p15, %fd33, %fd34;
	selp.f64 	%fd35, %fd34, %fd33, %p15;
	add.s64 	%rd73, %rd122, 11;
	selp.b64 	%rd74, %rd73, %rd72, %p15;
	ld.global.f64 	%fd36, [%rd121+32];
	setp.lt.f64 	%p16, %fd35, %fd36;
	selp.f64 	%fd37, %fd36, %fd35, %p16;
	add.s64 	%rd75, %rd122, 12;
	selp.b64 	%rd76, %rd75, %rd74, %p16;
	ld.global.f64 	%fd38, [%rd121+40];
	setp.lt.f64 	%p17, %fd37, %fd38;
	selp.f64 	%fd39, %fd38, %fd37, %p17;
	add.s64 	%rd77, %rd122, 13;
	selp.b64 	%rd78, %rd77, %rd76, %p17;
	ld.global.f64 	%fd40, [%rd121+48];
	setp.lt.f64 	%p18, %fd39, %fd40;
	selp.f64 	%fd41, %fd40, %fd39, %p18;
	add.s64 	%rd79, %rd122, 14;
	selp.b64 	%rd80, %rd79, %rd78, %p18;
	ld.global.f64 	%fd42, [%rd121+56];
	setp.lt.f64 	%p19, %fd41, %fd42;
	selp.f64 	%fd69, %fd42, %fd41, %p19;
	add.s64 	%rd81, %rd122, 15;
	selp.b64 	%rd133, %rd81, %rd80, %p19;
	add.s64 	%rd121, %rd121, 128;
	add.s64 	%rd122, %rd122, 16;
	setp.ne.s64 	%p20, %rd122, %rd12;
	mov.u64 	%rd128, %rd12;
	@%p20 bra 	$L__BB21_6;
$L__BB21_7:
	setp.eq.s64 	%p21, %rd8, 0;
	@%p21 bra 	$L__BB21_17;
	setp.lt.u64 	%p22, %rd9, 7;
	@%p22 bra 	$L__BB21_10;
	add.s64 	%rd83, %rd128, %rd119;
	shl.b64 	%rd84, %rd83, 3;
	add.s64 	%rd85, %rd1, %rd84;
	ld.global.f64 	%fd43, [%rd85];
	setp.lt.f64 	%p23, %fd69, %fd43;
	selp.f64 	%fd44, %fd43, %fd69, %p23;
	selp.b64 	%rd86, %rd128, %rd133, %p23;
	add.s64 	%rd87, %rd128, 1;
	ld.global.f64 	%fd45, [%rd85+8];
	setp.lt.f64 	%p24, %fd44, %fd45;
	selp.f64 	%fd46, %fd45, %fd44, %p24;
	selp.b64 	%rd88, %rd87, %rd86, %p24;
	add.s64 	%rd89, %rd128, 2;
	ld.global.f64 	%fd47, [%rd85+16];
	setp.lt.f64 	%p25, %fd46, %fd47;
	selp.f64 	%fd48, %fd47, %fd46, %p25;
	selp.b64 	%rd90, %rd89, %rd88, %p25;
	add.s64 	%rd91, %rd128, 3;
	ld.global.f64 	%fd49, [%rd85+24];
	setp.lt.f64 	%p26, %fd48, %fd49;
	selp.f64 	%fd50, %fd49, %fd48, %p26;
	selp.b64 	%rd92, %rd91, %rd90, %p26;
	add.s64 	%rd93, %rd128, 4;
	ld.global.f64 	%fd51, [%rd85+32];
	setp.lt.f64 	%p27, %fd50, %fd51;
	selp.f64 	%fd52, %fd51, %fd50, %p27;
	selp.b64 	%rd94, %rd93, %rd92, %p27;
	add.s64 	%rd95, %rd128, 5;
	ld.global.f64 	%fd53, [%rd85+40];
	setp.lt.f64 	%p28, %fd52, %fd53;
	selp.f64 	%fd54, %fd53, %fd52, %p28;
	selp.b64 	%rd96, %rd95, %rd94, %p28;
	add.s64 	%rd97, %rd128, 6;
	ld.global.f64 	%fd55, [%rd85+48];
	setp.lt.f64 	%p29, %fd54, %fd55;
	selp.f64 	%fd56, %fd55, %fd54, %p29;
	selp.b64 	%rd98, %rd97, %rd96, %p29;
	add.s64 	%rd99, %rd128, 7;
	ld.global.f64 	%fd57, [%rd85+56];
	setp.lt.f64 	%p30, %fd56, %fd57;
	selp.f64 	%fd69, %fd57, %fd56, %p30;
	selp.b64 	%rd133, %rd99, %rd98, %p30;
	add.s64 	%rd128, %rd128, 8;
$L__BB21_10:
	setp.eq.s64 	%p31, %rd10, 0;
	@%p31 bra 	$L__BB21_17;
	setp.lt.u64 	%p32, %rd11, 3;
	@%p32 bra 	$L__BB21_13;
	add.s64 	%rd101, %rd128, %rd119;
	shl.b64 	%rd102, %rd101, 3;
	add.s64 	%rd103, %rd1, %rd102;
	ld.global.f64 	%fd58, [%rd103];
	setp.lt.f64 	%p33, %fd69, %fd58;
	selp.f64 	%fd59, %fd58, %fd69, %p33;
	selp.b64 	%rd104, %rd128, %rd133, %p33;
	add.s64 	%rd105, %rd128, 1;
	ld.global.f64 	%fd60, [%rd103+8];
	setp.lt.f64 	%p34, %fd59, %fd60;
	selp.f64 	%fd61, %fd60, %fd59, %p34;
	selp.b64 	%rd106, %rd105, %rd104, %p34;
	add.s64 	%rd107, %rd128, 2;
	ld.global.f64 	%fd62, [%rd103+16];
	setp.lt.f64 	%p35, %fd61, %fd62;
	selp.f64 	%fd63, %fd62, %fd61, %p35;
	selp.b64 	%rd108, %rd107, %rd106, %p35;
	add.s64 	%rd109, %rd128, 3;
	ld.global.f64 	%fd64, [%rd103+24];
	setp.lt.f64 	%p36, %fd63, %fd64;
	selp.f64 	%fd69, %fd64, %fd63, %p36;
	selp.b64 	%rd133, %rd109, %rd108, %p36;
	add.s64 	%rd128, %rd128, 4;
$L__BB21_13:
	setp.eq.s64 	%p37, %rd13, 0;
	@%p37 bra 	$L__BB21_17;
	setp.eq.s64 	%p38, %rd13, 1;
	add.s64 	%rd110, %rd128, %rd119;
	shl.b64 	%rd111, %rd110, 3;
	add.s64 	%rd36, %rd1, %rd111;
	ld.global.f64 	%fd65, [%rd36];
	setp.lt.f64 	%p39, %fd69, %fd65;
	selp.f64 	%fd8, %fd65, %fd69, %p39;
	selp.b64 	%rd133, %rd128, %rd133, %p39;
	@%p38 bra 	$L__BB21_17;
	setp.eq.s64 	%p40, %rd13, 2;
	add.s64 	%rd112, %rd128, 1;
	ld.global.f64 	%fd66, [%rd36+8];
	setp.lt.f64 	%p41, %fd8, %fd66;
	selp.f64 	%fd9, %fd66, %fd8, %p41;
	selp.b64 	%rd133, %rd112, %rd133, %p41;
	@%p40 bra 	$L__BB21_17;
	add.s64 	%rd113, %rd128, 2;
	ld.global.f64 	%fd67, [%rd36+16];
	setp.lt.f64 	%p42, %fd9, %fd67;
	selp.b64 	%rd133, %rd113, %rd133, %p42;
$L__BB21_17:
	shl.b64 	%rd114, %rd118, 2;
	add.s64 	%rd115, %rd2, %rd114;
	st.global.u32 	[%rd115], %rd133;
	add.s64 	%rd118, %rd118, %rd5;
	mul.lo.s64 	%rd119, %rd118, %rd44;
	setp.lt.u64 	%p43, %rd119, %rd43;
	@%p43 bra 	$L__BB21_4;
$L__BB21_18:
	ret;

}
	// .globl	_Z20subtract_rows_kernelIfEvPT_S1_mm
.visible .entry _Z20subtract_rows_kernelIfEvPT_S1_mm(
	.param .u64 .ptr .align 1 _Z20subtract_rows_kernelIfEvPT_S1_mm_param_0,
	.param .u64 .ptr .align 1 _Z20subtract_rows_kernelIfEvPT_S1_mm_param_1,
	.param .u64 _Z20subtract_rows_kernelIfEvPT_S1_mm_param_2,
	.param .u64 _Z20subtract_rows_kernelIfEvPT_S1_mm_param_3
)
{
	.reg .pred 	%p<4>;
	.reg .b32 	%r<10>;
	.reg .b32 	%f<4>;
	.reg .b64 	%rd<22>;

	ld.param.u64 	%rd10, [_Z20subtract_rows_kernelIfEvPT_S1_mm_param_0];
	ld.param.u64 	%rd11, [_Z20subtract_rows_kernelIfEvPT_S1_mm_param_1];
	ld.param.u64 	%rd12, [_Z20subtract_rows_kernelIfEvPT_S1_mm_param_2];
	ld.param.u64 	%rd13, [_Z20subtract_rows_kernelIfEvPT_S1_mm_param_3];
	mov.u32 	%r2, %ctaid.x;
	mov.u32 	%r1, %ntid.x;
	mov.u32 	%r3, %tid.x;
	mad.lo.s32 	%r4, %r2, %r1, %r3;
	cvt.u64.u32 	%rd20, %r4;
	setp.le.u64 	%p1, %rd12, %rd20;
	@%p1 bra 	$L__BB22_6;
	mov.u32 	%r5, %nctaid.x;
	mul.lo.s32 	%r6, %r1, %r5;
	cvt.u64.u32 	%rd2, %r6;
	cvta.to.global.u64 	%rd3, %rd11;
	cvta.to.global.u64 	%rd4, %rd10;
	cvt.u32.u64 	%r7, %rd13;
$L__BB22_2:
	or.b64  	%rd14, %rd20, %rd13;
	and.b64  	%rd15, %rd14, -4294967296;
	setp.ne.s64 	%p2, %rd15, 0;
	@%p2 bra 	$L__BB22_4;
	cvt.u32.u64 	%r8, %rd20;
	div.u32 	%r9, %r8, %r7;
	cvt.u64.u32 	%rd21, %r9;
	bra.uni 	$L__BB22_5;
$L__BB22_4:
	div.u64 	%rd21, %rd20, %rd13;
$L__BB22_5:
	shl.b64 	%rd16, %rd21, 2;
	add.s64 	%rd17, %rd3, %rd16;
	ld.global.f32 	%f1, [%rd17];
	shl.b64 	%rd18, %rd20, 2;
	add.s64 	%rd19, %rd4, %rd18;
	ld.global.f32 	%f2, [%rd19];
	sub.f32 	%f3, %f2, %f1;
	st.global.f32 	[%rd19], %f3;
	add.s64 	%rd20, %rd20, %rd2;
	setp.lt.u64 	%p3, %rd20, %rd12;
	@%p3 bra 	$L__BB22_2;
$L__BB22_6:
	ret;

}
	// .globl	_Z20subtract_rows_kernelIdEvPT_S1_mm
.visible .entry _Z20subtract_rows_kernelIdEvPT_S1_mm(
	.param .u64 .ptr .align 1 _Z20subtract_rows_kernelIdEvPT_S1_mm_param_0,
	.param .u64 .ptr .align 1 _Z20subtract_rows_kernelIdEvPT_S1_mm_param_1,
	.param .u64 _Z20subtract_rows_kernelIdEvPT_S1_mm_param_2,
	.param .u64 _Z20subtract_rows_kernelIdEvPT_S1_mm_param_3
)
{
	.reg .pred 	%p<4>;
	.reg .b32 	%r<10>;
	.reg .b64 	%rd<22>;
	.reg .b64 	%fd<4>;

	ld.param.u64 	%rd10, [_Z20subtract_rows_kernelIdEvPT_S1_mm_param_0];
	ld.param.u64 	%rd11, [_Z20subtract_rows_kernelIdEvPT_S1_mm_param_1];
	ld.param.u64 	%rd12, [_Z20subtract_rows_kernelIdEvPT_S1_mm_param_2];
	ld.param.u64 	%rd13, [_Z20subtract_rows_kernelIdEvPT_S1_mm_param_3];
	mov.u32 	%r2, %ctaid.x;
	mov.u32 	%r1, %ntid.x;
	mov.u32 	%r3, %tid.x;
	mad.lo.s32 	%r4, %r2, %r1, %r3;
	cvt.u64.u32 	%rd20, %r4;
	setp.le.u64 	%p1, %rd12, %rd20;
	@%p1 bra 	$L__BB23_6;
	mov.u32 	%r5, %nctaid.x;
	mul.lo.s32 	%r6, %r1, %r5;
	cvt.u64.u32 	%rd2, %r6;
	cvta.to.global.u64 	%rd3, %rd11;
	cvta.to.global.u64 	%rd4, %rd10;
	cvt.u32.u64 	%r7, %rd13;
$L__BB23_2:
	or.b64  	%rd14, %rd20, %rd13;
	and.b64  	%rd15, %rd14, -4294967296;
	setp.ne.s64 	%p2, %rd15, 0;
	@%p2 bra 	$L__BB23_4;
	cvt.u32.u64 	%r8, %rd20;
	div.u32 	%r9, %r8, %r7;
	cvt.u64.u32 	%rd21, %r9;
	bra.uni 	$L__BB23_5;
$L__BB23_4:
	div.u64 	%rd21, %rd20, %rd13;
$L__BB23_5:
	shl.b64 	%rd16, %rd21, 3;
	add.s64 	%rd17, %rd3, %rd16;
	ld.global.f64 	%fd1, [%rd17];
	shl.b64 	%rd18, %rd20, 3;
	add.s64 	%rd19, %rd4, %rd18;
	ld.global.f64 	%fd2, [%rd19];
	sub.f64 	%fd3, %fd2, %fd1;
	st.global.f64 	[%rd19], %fd3;
	add.s64 	%rd20, %rd20, %rd2;
	setp.lt.u64 	%p3, %rd20, %rd12;
	@%p3 bra 	$L__BB23_2;
$L__BB23_6:
	ret;

}
	// .globl	_Z24subtract_rows_exp_kernelIfEvPT_S1_S1_mm
.visible .entry _Z24subtract_rows_exp_kernelIfEvPT_S1_S1_mm(
	.param .u64 .ptr .align 1 _Z24subtract_rows_exp_kernelIfEvPT_S1_S1_mm_param_0,
	.param .u64 .ptr .align 1 _Z24subtract_rows_exp_kernelIfEvPT_S1_S1_mm_param_1,
	.param .u64 .ptr .align 1 _Z24subtract_rows_exp_kernelIfEvPT_S1_S1_mm_param_2,
	.param .u64 _Z24subtract_rows_exp_kernelIfEvPT_S1_S1_mm_param_3,
	.param .u64 _Z24subtract_rows_exp_kernelIfEvPT_S1_S1_mm_param_4
)
{
	.reg .pred 	%p<4>;
	.reg .b32 	%r<12>;
	.reg .b32 	%f<16>;
	.reg .b64 	%rd<26>;

	ld.param.u64 	%rd11, [_Z24subtract_rows_exp_kernelIfEvPT_S1_S1_mm_param_0];
	ld.param.u64 	%rd12, [_Z24subtract_rows_exp_kernelIfEvPT_S1_S1_mm_param_1];
	ld.param.u64 	%rd13, [_Z24subtract_rows_exp_kernelIfEvPT_S1_S1_mm_param_2];
	ld.param.u64 	%rd14, [_Z24subtract_rows_exp_kernelIfEvPT_S1_S1_mm_param_3];
	ld.param.u64 	%rd15, [_Z24subtract_rows_exp_kernelIfEvPT_S1_S1_mm_param_4];
	mov.u32 	%r2, %ctaid.x;
	mov.u32 	%r1, %ntid.x;
	mov.u32 	%r3, %tid.x;
	mad.lo.s32 	%r4, %r2, %r1, %r3;
	cvt.u64.u32 	%rd24, %r4;
	setp.le.u64 	%p1, %rd14, %rd24;
	@%p1 bra 	$L__BB24_6;
	mov.u32 	%r5, %nctaid.x;
	mul.lo.s32 	%r6, %r1, %r5;
	cvt.u64.u32 	%rd2, %r6;
	cvta.to.global.u64 	%rd3, %rd11;
	cvta.to.global.u64 	%rd4, %rd12;
	cvta.to.global.u64 	%rd5, %rd13;
	cvt.u32.u64 	%r7, %rd15;
$L__BB24_2:
	shl.b64 	%rd16, %rd24, 2;
	add.s64 	%rd17, %rd3, %rd16;
	ld.global.f32 	%f1, [%rd17];
	or.b64  	%rd18, %rd24, %rd15;
	and.b64  	%rd19, %rd18, -4294967296;
	setp.ne.s64 	%p2, %rd19, 0;
	@%p2 bra 	$L__BB24_4;
	cvt.u32.u64 	%r8, %rd24;
	div.u32 	%r9, %r8, %r7;
	cvt.u64.u32 	%rd25, %r9;
	bra.uni 	$L__BB24_5;
$L__BB24_4:
	div.u64 	%rd25, %rd24, %rd15;
$L__BB24_5:
	shl.b64 	%rd20, %rd25, 2;
	add.s64 	%rd21, %rd4, %rd20;
	ld.global.f32 	%f2, [%rd21];
	sub.f32 	%f3, %f1, %f2;
	fma.rn.f32 	%f4, %f3, 0f3BBB989D, 0f3F000000;
	cvt.sat.f32.f32 	%f5, %f4;
	mov.f32 	%f6, 0f4B400001;
	mov.f32 	%f7, 0f437C0000;
	fma.rm.f32 	%f8, %f5, %f7, %f6;
	add.f32 	%f9, %f8, 0fCB40007F;
	neg.f32 	%f10, %f9;
	fma.rn.f32 	%f11, %f3, 0f3FB8AA3B, %f10;
	fma.rn.f32 	%f12, %f3, 0f32A57060, %f11;
	mov.b32 	%r10, %f8;
	shl.b32 	%r11, %r10, 23;
	mov.b32 	%f13, %r11;
	ex2.approx.ftz.f32 	%f14, %f12;
	mul.f32 	%f15, %f14, %f13;
	add.s64 	%rd23, %rd5, %rd16;
	st.global.f32 	[%rd23], %f15;
	add.s64 	%rd24, %rd24, %rd2;
	setp.lt.u64 	%p3, %rd24, %rd14;
	@%p3 bra 	$L__BB24_2;
$L__BB24_6:
	ret;

}
	// .globl	_Z24subtract_rows_exp_kernelIdEvPT_S1_S1_mm
.visible .entry _Z24subtract_rows_exp_kernelIdEvPT_S1_S1_mm(
	.param .u64 .ptr .align 1 _Z24subtract_rows_exp_kernelIdEvPT_S1_S1_mm_param_0,
	.param .u64 .ptr .align 1 _Z24subtract_rows_exp_kernelIdEvPT_S1_S1_mm_param_1,
	.param .u64 .ptr .align 1 _Z24subtract_rows_exp_kernelIdEvPT_S1_S1_mm_param_2,
	.param .u64 _Z24subtract_rows_exp_kernelIdEvPT_S1_S1_mm_param_3,
	.param .u64 _Z24subtract_rows_exp_kernelIdEvPT_S1_S1_mm_param_4
)
{
	.reg .pred 	%p<7>;
	.reg .b32 	%r<25>;
	.reg .b32 	%f<3>;
	.reg .b64 	%rd<26>;
	.reg .b64 	%fd<28>;

	ld.param.u64 	%rd11, [_Z24subtract_rows_exp_kernelIdEvPT_S1_S1_mm_param_0];
	ld.param.u64 	%rd12, [_Z24subtract_rows_exp_kernelIdEvPT_S1_S1_mm_param_1];
	ld.param.u64 	%rd13, [_Z24subtract_rows_exp_kernelIdEvPT_S1_S1_mm_param_2];
	ld.param.u64 	%rd14, [_Z24subtract_rows_exp_kernelIdEvPT_S1_S1_mm_param_3];
	ld.param.u64 	%rd15, [_Z24subtract_rows_exp_kernelIdEvPT_S1_S1_mm_param_4];
	mov.u32 	%r5, %ctaid.x;
	mov.u32 	%r1, %ntid.x;
	mov.u32 	%r6, %tid.x;
	mad.lo.s32 	%r7, %r5, %r1, %r6;
	cvt.u64.u32 	%rd24, %r7;
	setp.le.u64 	%p1, %rd14, %rd24;
	@%p1 bra 	$L__BB25_9;
	mov.u32 	%r8, %nctaid.x;
	mul.lo.s32 	%r9, %r1, %r8;
	cvt.u64.u32 	%rd2, %r9;
	cvta.to.global.u64 	%rd3, %rd11;
	cvta.to.global.u64 	%rd4, %rd12;
	cvta.to.global.u64 	%rd5, %rd13;
	cvt.u32.u64 	%r10, %rd15;
$L__BB25_2:
	shl.b64 	%rd16, %rd24, 3;
	add.s64 	%rd17, %rd3, %rd16;
	ld.global.f64 	%fd1, [%rd17];
	or.b64  	%rd18, %rd24, %rd15;
	and.b64  	%rd19, %rd18, -4294967296;
	setp.ne.s64 	%p2, %rd19, 0;
	@%p2 bra 	$L__BB25_4;
	cvt.u32.u64 	%r11, %rd24;
	div.u32 	%r12, %r11, %r10;
	cvt.u64.u32 	%rd25, %r12;
	bra.uni 	$L__BB25_5;
$L__BB25_4:
	div.u64 	%rd25, %rd24, %rd15;
$L__BB25_5:
	shl.b64 	%rd20, %rd25, 3;
	add.s64 	%rd21, %rd4, %rd20;
	ld.global.f64 	%fd7, [%rd21];
	sub.f64 	%fd2, %fd1, %fd7;
	fma.rn.f64 	%fd8, %fd2, 0d3FF71547652B82FE, 0d4338000000000000;
	{
	.reg .b32 %temp; 
	mov.b64 	{%r2, %temp}, %fd8;
	}
	mov.f64 	%fd9, 0dC338000000000000;
	add.rn.f64 	%fd10, %fd8, %fd9;
	fma.rn.f64 	%fd11, %fd10, 0dBFE62E42FEFA39EF, %fd2;
	fma.rn.f64 	%fd12, %fd10, 0dBC7ABC9E3B39803F, %fd11;
	fma.rn.f64 	%fd13, %fd12, 0d3E5ADE1569CE2BDF, 0d3E928AF3FCA213EA;
	fma.rn.f64 	%fd14, %fd13, %fd12, 0d3EC71DEE62401315;
	fma.rn.f64 	%fd15, %fd14, %fd12, 0d3EFA01997C89EB71;
	fma.rn.f64 	%fd16, %fd15, %fd12, 0d3F2A01A014761F65;
	fma.rn.f64 	%fd17, %fd16, %fd12, 0d3F56C16C1852B7AF;
	fma.rn.f64 	%fd18, %fd17, %fd12, 0d3F81111111122322;
	fma.rn.f64 	%fd19, %fd18, %fd12, 0d3FA55555555502A1;
	fma.rn.f64 	%fd20, %fd19, %fd12, 0d3FC5555555555511;
	fma.rn.f64 	%fd21, %fd20, %fd12, 0d3FE000000000000B;
	fma.rn.f64 	%fd22, %fd21, %fd12, 0d3FF0000000000000;
	fma.rn.f64 	%fd23, %fd22, %fd12, 0d3FF0000000000000;
	{
	.reg .b32 %temp; 
	mov.b64 	{%r3, %temp}, %fd23;
	}
	{
	.reg .b32 %temp; 
	mov.b64 	{%temp, %r4}, %fd23;
	}
	shl.b32 	%r13, %r2, 20;
	add.s32 	%r14, %r13, %r4;
	mov.b64 	%fd27, {%r3, %r14};
	{
	.reg .b32 %temp; 
	mov.b64 	{%temp, %r15}, %fd2;
	}
	mov.b32 	%f2, %r15;
	abs.f32 	%f1, %f2;
	setp.lt.f32 	%p3, %f1, 0f4086232B;
	@%p3 bra 	$L__BB25_8;
	setp.lt.f64 	%p4, %fd2, 0d0000000000000000;
	add.f64 	%fd24, %fd2, 0d7FF0000000000000;
	selp.f64 	%fd27, 0d0000000000000000, %fd24, %p4;
	setp.geu.f32 	%p5, %f1, 0f40874800;
	@%p5 bra 	$L__BB25_8;
	shr.u32 	%r16, %r2, 31;
	add.s32 	%r17, %r2, %r16;
	shr.s32 	%r18, %r17, 1;
	shl.b32 	%r19, %r18, 20;
	add.s32 	%r20, %r4, %r19;
	mov.b64 	%fd25, {%r3, %r20};
	sub.s32 	%r21, %r2, %r18;
	shl.b32 	%r22, %r21, 20;
	add.s32 	%r23, %r22, 1072693248;
	mov.b32 	%r24, 0;
	mov.b64 	%fd26, {%r24, %r23};
	mul.f64 	%fd27, %fd26, %fd25;
$L__BB25_8:
	add.s64 	%rd23, %rd5, %rd16;
	st.global.f64 	[%rd23], %fd27;
	add.s64 	%rd24, %rd24, %rd2;
	setp.lt.u64 	%p6, %rd24, %rd14;
	@%p6 bra 	$L__BB25_2;
$L__BB25_9:
	ret;

}
	// .globl	_Z15subtract_kernelIjEvPT_S0_m
.visible .entry _Z15subtract_kernelIjEvPT_S0_m(
	.param .u64 .ptr .align 1 _Z15subtract_kernelIjEvPT_S0_m_param_0,
	.param .u32 _Z15subtract_kernelIjEvPT_S0_m_param_1,
	.param .u64 _Z15subtract_kernelIjEvPT_S0_m_param_2
)
{
	.reg .pred 	%p<3>;
	.reg .b32 	%r<10>;
	.reg .b64 	%rd<11>;

	ld.param.u64 	%rd6, [_Z15subtract_kernelIjEvPT_S0_m_param_0];
	ld.param.u32 	%r2, [_Z15subtract_kernelIjEvPT_S0_m_param_1];
	ld.param.u64 	%rd7, [_Z15subtract_kernelIjEvPT_S0_m_param_2];
	mov.u32 	%r3, %ctaid.x;
	mov.u32 	%r1, %ntid.x;
	mov.u32 	%r4, %tid.x;
	mad.lo.s32 	%r5, %r3, %r1, %r4;
	cvt.u64.u32 	%rd10, %r5;
	setp.le.u64 	%p1, %rd7, %rd10;
	@%p1 bra 	$L__BB26_3;
	mov.u32 	%r6, %nctaid.x;
	mul.lo.s32 	%r7, %r1, %r6;
	cvt.u64.u32 	%rd2, %r7;
	cvta.to.global.u64 	%rd3, %rd6;
$L__BB26_2:
	shl.b64 	%rd8, %rd10, 2;
	add.s64 	%rd9, %rd3, %rd8;
	ld.global.u32 	%r8, [%rd9];
	sub.s32 	%r9, %r8, %r2;
	st.global.u32 	[%rd9], %r9;
	add.s64 	%rd10, %rd10, %rd2;
	setp.lt.u64 	%p2, %rd10, %rd7;
	@%p2 bra 	$L__BB26_2;
$L__BB26_3:
	ret;

}
	// .globl	_Z15subtract_kernelImEvPT_S0_m
.visible .entry _Z15subtract_kernelImEvPT_S0_m(
	.param .u64 .ptr .align 1 _Z15subtract_kernelImEvPT_S0_m_param_0,
	.param .u64 _Z15subtract_kernelImEvPT_S0_m_param_1,
	.param .u64 _Z15subtract_kernelImEvPT_S0_m_param_2
)
{
	.reg .pred 	%p<3>;
	.reg .b32 	%r<7>;
	.reg .b64 	%rd<14>;

	ld.param.u64 	%rd6, [_Z15subtract_kernelImEvPT_S0_m_param_0];
	ld.param.u64 	%rd7, [_Z15subtract_kernelImEvPT_S0_m_param_1];
	ld.param.u64 	%rd8, [_Z15subtract_kernelImEvPT_S0_m_param_2];
	mov.u32 	%r2, %ctaid.x;
	mov.u32 	%r1, %ntid.x;
	mov.u32 	%r3, %tid.x;
	mad.lo.s32 	%r4, %r2, %r1, %r3;
	cvt.u64.u32 	%rd13, %r4;
	setp.le.u64 	%p1, %rd8, %rd13;
	@%p1 bra 	$L__BB27_3;
	mov.u32 	%r5, %nctaid.x;
	mul.lo.s32 	%r6, %r1, %r5;
	cvt.u64.u32 	%rd2, %r6;
	cvta.to.global.u64 	%rd3, %rd6;
$L__BB27_2:
	shl.b64 	%rd9, %rd13, 3;
	add.s64 	%rd10, %rd3, %rd9;
	ld.global.u64 	%rd11, [%rd10];
	sub.s64 	%rd12, %rd11, %rd7;
	st.global.u64 	[%rd10], %rd12;
	add.s64 	%rd13, %rd13, %rd2;
	setp.lt.u64 	%p2, %rd13, %rd8;
	@%p2 bra 	$L__BB27_2;
$L__BB27_3:
	ret;

}
	// .globl	_Z12axpby_kernelIfEvPT_S1_S0_S0_m
.visible .entry _Z12axpby_kernelIfEvPT_S1_S0_S0_m(
	.param .u64 .ptr .align 1 _Z12axpby_kernelIfEvPT_S1_S0_S0_m_param_0,
	.param .u64 .ptr .align 1 _Z12axpby_kernelIfEvPT_S1_S0_S0_m_param_1,
	.param .f32 _Z12axpby_kernelIfEvPT_S1_S0_S0_m_param_2,
	.param .f32 _Z12axpby_kernelIfEvPT_S1_S0_S0_m_param_3,
	.param .u64 _Z12axpby_kernelIfEvPT_S1_S0_S0_m_param_4
)
{
	.reg .pred 	%p<3>;
	.reg .b32 	%r<7>;
	.reg .b32 	%f<7>;
	.reg .b64 	%rd<14>;

	ld.param.u64 	%rd7, [_Z12axpby_kernelIfEvPT_S1_S0_S0_m_param_0];
	ld.param.u64 	%rd8, [_Z12axpby_kernelIfEvPT_S1_S0_S0_m_param_1];
	ld.param.f32 	%f1, [_Z12axpby_kernelIfEvPT_S1_S0_S0_m_param_2];
	ld.param.f32 	%f2, [_Z12axpby_kernelIfEvPT_S1_S0_S0_m_param_3];
	ld.param.u64 	%rd9, [_Z12axpby_kernelIfEvPT_S1_S0_S0_m_param_4];
	mov.u32 	%r2, %ctaid.x;
	mov.u32 	%r1, %ntid.x;
	mov.u32 	%r3, %tid.x;
	mad.lo.s32 	%r4, %r2, %r1, %r3;
	cvt.u64.u32 	%rd13, %r4;
	setp.le.u64 	%p1, %rd9, %rd13;
	@%p1 bra 	$L__BB28_3;
	mov.u32 	%r5, %nctaid.x;
	mul.lo.s32 	%r6, %r1, %r5;
	cvt.u64.u32 	%rd2, %r6;
	cvta.to.global.u64 	%rd3, %rd7;
	cvta.to.global.u64 	%rd4, %rd8;
$L__BB28_2:
	shl.b64 	%rd10, %rd13, 2;
	add.s64 	%rd11, %rd3, %rd10;
	ld.global.f32 	%f3, [%rd11];
	add.s64 	%rd12, %rd4, %rd10;
	ld.global.f32 	%f4, [%rd12];
	mul.f32 	%f5, %f2, %f4;
	fma.rn.f32 	%f6, %f1, %f3, %f5;
	st.global.f32 	[%rd12], %f6;
	add.s64 	%rd13, %rd13, %rd2;
	setp.lt.u64 	%p2, %rd13, %rd9;
	@%p2 bra 	$L__BB28_2;
$L__BB28_3:
	ret;

}
	// .globl	_Z12axpby_kernelIdEvPT_S1_S0_S0_m
.visible .entry _Z12axpby_kernelIdEvPT_S1_S0_S0_m(
	.param .u64 .ptr .align 1 _Z12axpby_kernelIdEvPT_S1_S0_S0_m_param_0,
	.param .u64 .ptr .align 1 _Z12axpby_kernelIdEvPT_S1_S0_S0_m_param_1,
	.param .f64 _Z12axpby_kernelIdEvPT_S1_S0_S0_m_param_2,
	.param .f64 _Z12axpby_kernelIdEvPT_S1_S0_S0_m_param_3,
	.param .u64 _Z12axpby_kernelIdEvPT_S1_S0_S0_m_param_4
)
{
	.reg .pred 	%p<3>;
	.reg .b32 	%r<7>;
	.reg .b64 	%rd<14>;
	.reg .b64 	%fd<7>;

	ld.param.u64 	%rd7, [_Z12axpby_kernelIdEvPT_S1_S0_S0_m_param_0];
	ld.param.u64 	%rd8, [_Z12axpby_kernelIdEvPT_S1_S0_S0_m_param_1];
	ld.param.f64 	%fd1, [_Z12axpby_kernelIdEvPT_S1_S0_S0_m_param_2];
	ld.param.f64 	%fd2, [_Z12axpby_kernelIdEvPT_S1_S0_S0_m_param_3];
	ld.param.u64 	%rd9, [_Z12axpby_kernelIdEvPT_S1_S0_S0_m_param_4];
	mov.u32 	%r2, %ctaid.x;
	mov.u32 	%r1, %ntid.x;
	mov.u32 	%r3, %tid.x;
	mad.lo.s32 	%r4, %r2, %r1, %r3;
	cvt.u64.u32 	%rd13, %r4;
	setp.le.u64 	%p1, %rd9, %rd13;
	@%p1 bra 	$L__BB29_3;
	mov.u32 	%r5, %nctaid.x;
	mul.lo.s32 	%r6, %r1, %r5;
	cvt.u64.u32 	%rd2, %r6;
	cvta.to.global.u64 	%rd3, %rd7;
	cvta.to.global.u64 	%rd4, %rd8;
$L__BB29_2:
	shl.b64 	%rd10, %rd13, 3;
	add.s64 	%rd11, %rd3, %rd10;
	ld.global.f64 	%fd3, [%rd11];
	add.s64 	%rd12, %rd4, %rd10;
	ld.global.f64 	%fd4, [%rd12];
	mul.f64 	%fd5, %fd2, %fd4;
	fma.rn.f64 	%fd6, %fd1, %fd3, %fd5;
	st.global.f64 	[%rd12], %fd6;
	add.s64 	%rd13, %rd13, %rd2;
	setp.lt.u64 	%p2, %rd13, %rd9;
	@%p2 bra 	$L__BB29_2;
$L__BB29_3:
	ret;

}
	// .globl	_Z13aaxpby_kernelIfEvPT_S1_S0_S0_m
.visible .entry _Z13aaxpby_kernelIfEvPT_S1_S0_S0_m(
	.param .u64 .ptr .align 1 _Z13aaxpby_kernelIfEvPT_S1_S0_S0_m_param_0,
	.param .u64 .ptr .align 1 _Z13aaxpby_kernelIfEvPT_S1_S0_S0_m_param_1,
	.param .f32 _Z13aaxpby_kernelIfEvPT_S1_S0_S0_m_param_2,
	.param .f32 _Z13aaxpby_kernelIfEvPT_S1_S0_S0_m_param_3,
	.param .u64 _Z13aaxpby_kernelIfEvPT_S1_S0_S0_m_param_4
)
{
	.reg .pred 	%p<3>;
	.reg .b32 	%r<7>;
	.reg .b32 	%f<8>;
	.reg .b64 	%rd<14>;

	ld.param.u64 	%rd7, [_Z13aaxpby_kernelIfEvPT_S1_S0_S0_m_param_0];
	ld.param.u64 	%rd8, [_Z13aaxpby_kernelIfEvPT_S1_S0_S0_m_param_1];
	ld.param.f32 	%f1, [_Z13aaxpby_kernelIfEvPT_S1_S0_S0_m_param_2];
	ld.param.f32 	%f2, [_Z13aaxpby_kernelIfEvPT_S1_S0_S0_m_param_3];
	ld.param.u64 	%rd9, [_Z13aaxpby_kernelIfEvPT_S1_S0_S0_m_param_4];
	mov.u32 	%r2, %ctaid.x;
	mov.u32 	%r1, %ntid.x;
	mov.u32 	%r3, %tid.x;
	mad.lo.s32 	%r4, %r2, %r1, %r3;
	cvt.u64.u32 	%rd13, %r4;
	setp.le.u64 	%p1, %rd9, %rd13;
	@%p1 bra 	$L__BB30_3;
	mov.u32 	%r5, %nctaid.x;
	mul.lo.s32 	%r6, %r1, %r5;
	cvt.u64.u32 	%rd2, %r6;
	cvta.to.global.u64 	%rd3, %rd7;
	cvta.to.global.u64 	%rd4, %rd8;
$L__BB30_2:
	shl.b64 	%rd10, %rd13, 2;
	add.s64 	%rd11, %rd3, %rd10;
	ld.global.f32 	%f3, [%rd11];
	mul.f32 	%f4, %f1, %f3;
	add.s64 	%rd12, %rd4, %rd10;
	ld.global.f32 	%f5, [%rd12];
	mul.f32 	%f6, %f2, %f5;
	fma.rn.f32 	%f7, %f3, %f4, %f6;
	st.global.f32 	[%rd12], %f7;
	add.s64 	%rd13, %rd13, %rd2;
	setp.lt.u64 	%p2, %rd13, %rd9;
	@%p2 bra 	$L__BB30_2;
$L__BB30_3:
	ret;

}
	// .globl	_Z13aaxpby_kernelIdEvPT_S1_S0_S0_m
.visible .entry _Z13aaxpby_kernelIdEvPT_S1_S0_S0_m(
	.param .u64 .ptr .align 1 _Z13aaxpby_kernelIdEvPT_S1_S0_S0_m_param_0,
	.param .u64 .ptr .align 1 _Z13aaxpby_kernelIdEvPT_S1_S0_S0_m_param_1,
	.param .f64 _Z13aaxpby_kernelIdEvPT_S1_S0_S0_m_param_2,
	.param .f64 _Z13aaxpby_kernelIdEvPT_S1_S0_S0_m_param_3,
	.param .u64 _Z13aaxpby_kernelIdEvPT_S1_S0_S0_m_param_4
)
{
	.reg .pred 	%p<3>;
	.reg .b32 	%r<7>;
	.reg .b64 	%rd<14>;
	.reg .b64 	%fd<8>;

	ld.param.u64 	%rd7, [_Z13aaxpby_kernelIdEvPT_S1_S0_S0_m_param_0];
	ld.param.u64 	%rd8, [_Z13aaxpby_kernelIdEvPT_S1_S0_S0_m_param_1];
	ld.param.f64 	%fd1, [_Z13aaxpby_kernelIdEvPT_S1_S0_S0_m_param_2];
	ld.param.f64 	%fd2, [_Z13aaxpby_kernelIdEvPT_S1_S0_S0_m_param_3];
	ld.param.u64 	%rd9, [_Z13aaxpby_kernelIdEvPT_S1_S0_S0_m_param_4];
	mov.u32 	%r2, %ctaid.x;
	mov.u32 	%r1, %ntid.x;
	mov.u32 	%r3, %tid.x;
	mad.lo.s32 	%r4, %r2, %r1, %r3;
	cvt.u64.u32 	%rd13, %r4;
	setp.le.u64 	%p1, %rd9, %rd13;
	@%p1 bra 	$L__BB31_3;
	mov.u32 	%r5, %nctaid.x;
	mul.lo.s32 	%r6, %r1, %r5;
	cvt.u64.u32 	%rd2, %r6;
	cvta.to.global.u64 	%rd3, %rd7;
	cvta.to.global.u64 	%rd4, %rd8;
$L__BB31_2:
	shl.b64 	%rd10, %rd13, 3;
	add.s64 	%rd11, %rd3, %rd10;
	ld.global.f64 	%fd3, [%rd11];
	mul.f64 	%fd4, %fd1, %fd3;
	add.s64 	%rd12, %rd4, %rd10;
	ld.global.f64 	%fd5, [%rd12];
	mul.f64 	%fd6, %fd2, %fd5;
	fma.rn.f64 	%fd7, %fd3, %fd4, %fd6;
	st.global.f64 	[%rd12], %fd7;
	add.s64 	%rd13, %rd13, %rd2;
	setp.lt.u64 	%p2, %rd13, %rd9;
	@%p2 bra 	$L__BB31_2;
$L__BB31_3:
	ret;

}
	// .globl	_Z17adam_final_kernelIfEvPT_S1_S1_S0_S0_S0_m
.visible .entry _Z17adam_final_kernelIfEvPT_S1_S1_S0_S0_S0_m(
	.param .u64 .ptr .align 1 _Z17adam_final_kernelIfEvPT_S1_S1_S0_S0_S0_m_param_0,
	.param .u64 .ptr .align 1 _Z17adam_final_kernelIfEvPT_S1_S1_S0_S0_S0_m_param_1,
	.param .u64 .ptr .align 1 _Z17adam_final_kernelIfEvPT_S1_S1_S0_S0_S0_m_param_2,
	.param .f32 _Z17adam_final_kernelIfEvPT_S1_S1_S0_S0_S0_m_param_3,
	.param .f32 _Z17adam_final_kernelIfEvPT_S1_S1_S0_S0_S0_m_param_4,
	.param .f32 _Z17adam_final_kernelIfEvPT_S1_S1_S0_S0_S0_m_param_5,
	.param .u64 _Z17adam_final_kernelIfEvPT_S1_S1_S0_S0_S0_m_param_6
)
{
	.reg .pred 	%p<3>;
	.reg .b32 	%r<7>;
	.reg .b32 	%f<13>;
	.reg .b64 	%rd<17>;

	ld.param.u64 	%rd8, [_Z17adam_final_kernelIfEvPT_S1_S1_S0_S0_S0_m_param_0];
	ld.param.u64 	%rd9, [_Z17adam_final_kernelIfEvPT_S1_S1_S0_S0_S0_m_param_1];
	ld.param.u64 	%rd10, [_Z17adam_final_kernelIfEvPT_S1_S1_S0_S0_S0_m_param_2];
	ld.param.f32 	%f1, [_Z17adam_final_kernelIfEvPT_S1_S1_S0_S0_S0_m_param_3];
	ld.param.f32 	%f2, [_Z17adam_final_kernelIfEvPT_S1_S1_S0_S0_S0_m_param_4];
	ld.param.f32 	%f3, [_Z17adam_final_kernelIfEvPT_S1_S1_S0_S0_S0_m_param_5];
	ld.param.u64 	%rd11, [_Z17adam_final_kernelIfEvPT_S1_S1_S0_S0_S0_m_param_6];
	mov.u32 	%r2, %ctaid.x;
	mov.u32 	%r1, %ntid.x;
	mov.u32 	%r3, %tid.x;
	mad.lo.s32 	%r4, %r2, %r1, %r3;
	cvt.u64.u32 	%rd16, %r4;
	setp.le.u64 	%p1, %rd11, %rd16;
	@%p1 bra 	$L__BB32_3;
	mov.u32 	%r5, %nctaid.x;
	mul.lo.s32 	%r6, %r1, %r5;
	cvt.u64.u32 	%rd2, %r6;
	cvta.to.global.u64 	%rd3, %rd10;
	cvta.to.global.u64 	%rd4, %rd9;
	cvta.to.global.u64 	%rd5, %rd8;
$L__BB32_2:
	shl.b64 	%rd12, %rd16, 2;
	add.s64 	%rd13, %rd3, %rd12;
	ld.global.f32 	%f4, [%rd13];
	div.rn.f32 	%f5, %f4, %f2;
	sqrt.rn.f32 	%f6, %f5;
	add.f32 	%f7, %f3, %f6;
	add.s64 	%rd14, %rd4, %rd12;
	ld.global.f32 	%f8, [%rd14];
	mul.f32 	%f9, %f1, %f8;
	div.rn.f32 	%f10, %f9, %f7;
	add.s64 	%rd15, %rd5, %rd12;
	ld.global.f32 	%f11, [%rd15];
	sub.f32 	%f12, %f11, %f10;
	st.global.f32 	[%rd15], %f12;
	add.s64 	%rd16, %rd16, %rd2;
	setp.lt.u64 	%p2, %rd16, %rd11;
	@%p2 bra 	$L__BB32_2;
$L__BB32_3:
	ret;

}
	// .globl	_Z17adam_final_kernelIdEvPT_S1_S1_S0_S0_S0_m
.visible .entry _Z17adam_final_kernelIdEvPT_S1_S1_S0_S0_S0_m(
	.param .u64 .ptr .align 1 _Z17adam_final_kernelIdEvPT_S1_S1_S0_S0_S0_m_param_0,
	.param .u64 .ptr .align 1 _Z17adam_final_kernelIdEvPT_S1_S1_S0_S0_S0_m_param_1,
	.param .u64 .ptr .align 1 _Z17adam_final_kernelIdEvPT_S1_S1_S0_S0_S0_m_param_2,
	.param .f64 _Z17adam_final_kernelIdEvPT_S1_S1_S0_S0_S0_m_param_3,
	.param .f64 _Z17adam_final_kernelIdEvPT_S1_S1_S0_S0_S0_m_param_4,
	.param .f64 _Z17adam_final_kernelIdEvPT_S1_S1_S0_S0_S0_m_param_5,
	.param .u64 _Z17adam_final_kernelIdEvPT_S1_S1_S0_S0_S0_m_param_6
)
{
	.reg .pred 	%p<3>;
	.reg .b32 	%r<7>;
	.reg .b64 	%rd<17>;
	.reg .b64 	%fd<13>;

	ld.param.u64 	%rd8, [_Z17adam_final_kernelIdEvPT_S1_S1_S0_S0_S0_m_param_0];
	ld.param.u64 	%rd9, [_Z17adam_final_kernelIdEvPT_S1_S1_S0_S0_S0_m_param_1];
	ld.param.u64 	%rd10, [_Z17adam_final_kernelIdEvPT_S1_S1_S0_S0_S0_m_param_2];
	ld.param.f64 	%fd1, [_Z17adam_final_kernelIdEvPT_S1_S1_S0_S0_S0_m_param_3];
	ld.param.f64 	%fd2, [_Z17adam_final_kernelIdEvPT_S1_S1_S0_S0_S0_m_param_4];
	ld.param.f64 	%fd3, [_Z17adam_final_kernelIdEvPT_S1_S1_S0_S0_S0_m_param_5];
	ld.param.u64 	%rd11, [_Z17adam_final_kernelIdEvPT_S1_S1_S0_S0_S0_m_param_6];
	mov.u32 	%r2, %ctaid.x;
	mov.u32 	%r1, %ntid.x;
	mov.u32 	%r3, %tid.x;
	mad.lo.s32 	%r4, %r2, %r1, %r3;
	cvt.u64.u32 	%rd16, %r4;
	setp.le.u64 	%p1, %rd11, %rd16;
	@%p1 bra 	$L__BB33_3;
	mov.u32 	%r5, %nctaid.x;
	mul.lo.s32 	%r6, %r1, %r5;
	cvt.u64.u32 	%rd2, %r6;
	cvta.to.global.u64 	%rd3, %rd10;
	cvta.to.global.u64 	%rd4, %rd9;
	cvta.to.global.u64 	%rd5, %rd8;
$L__BB33_2:
	shl.b64 	%rd12, %rd16, 3;
	add.s64 	%rd13, %rd3, %rd12;
	ld.global.f64 	%fd4, [%rd13];
	div.rn.f64 	%fd5, %fd4, %fd2;
	sqrt.rn.f64 	%fd6, %fd5;
	add.f64 	%fd7, %fd3, %fd6;
	add.s64 	%rd14, %rd4, %rd12;
	ld.global.f64 	%fd8, [%rd14];
	mul.f64 	%fd9, %fd1, %fd8;
	div.rn.f64 	%fd10, %fd9, %fd7;
	add.s64 	%rd15, %rd5, %rd12;
	ld.global.f64 	%fd11, [%rd15];
	sub.f64 	%fd12, %fd11, %fd10;
	st.global.f64 	[%rd15], %fd12;
	add.s64 	%rd16, %rd16, %rd2;
	setp.lt.u64 	%p2, %rd16, %rd11;
	@%p2 bra 	$L__BB33_2;
$L__BB33_3:
	ret;

}
	// .globl	_Z17index_rows_kernelIfmEvPT_PT0_S1_mm
.visible .entry _Z17index_rows_kernelIfmEvPT_PT0_S1_mm(
	.param .u64 .ptr .align 1 _Z17index_rows_kernelIfmEvPT_PT0_S1_mm_param_0,
	.param .u64 .ptr .align 1 _Z17index_rows_kernelIfmEvPT_PT0_S1_mm_param_1,
	.param .u64 .ptr .align 1 _Z17index_rows_kernelIfmEvPT_PT0_S1_mm_param_2,
	.param .u64 _Z17index_rows_kernelIfmEvPT_PT0_S1_mm_param_3,
	.param .u64 _Z17index_rows_kernelIfmEvPT_PT0_S1_mm_param_4
)
{
	.reg .pred 	%p<3>;
	.reg .b32 	%r<7>;
	.reg .b32 	%f<2>;
	.reg .b64 	%rd<26>;

	ld.param.u64 	%rd11, [_Z17index_rows_kernelIfmEvPT_PT0_S1_mm_param_0];
	ld.param.u64 	%rd12, [_Z17index_rows_kernelIfmEvPT_PT0_S1_mm_param_1];
	ld.param.u64 	%rd13, [_Z17index_rows_kernelIfmEvPT_PT0_S1_mm_param_2];
	ld.param.u64 	%rd14, [_Z17index_rows_kernelIfmEvPT_PT0_S1_mm_param_3];
	ld.param.u64 	%rd15, [_Z17index_rows_kernelIfmEvPT_PT0_S1_mm_param_4];
	mov.u32 	%r2, %ctaid.x;
	mov.u32 	%r1, %ntid.x;
	mov.u32 	%r3, %tid.x;
	mad.lo.s32 	%r4, %r2, %r1, %r3;
	cvt.u64.u32 	%rd25, %r4;
	mul.lo.s64 	%rd24, %rd15, %rd25;
	setp.ge.u64 	%p1, %rd24, %rd14;
	@%p1 bra 	$L__BB34_3;
	mov.u32 	%r5, %nctaid.x;
	mul.lo.s32 	%r6, %r1, %r5;
	cvt.u64.u32 	%rd3, %r6;
	cvta.to.global.u64 	%rd4, %rd12;
	cvta.to.global.u64 	%rd5, %rd11;
	cvta.to.global.u64 	%rd6, %rd13;
$L__BB34_2:
	shl.b64 	%rd16, %rd25, 3;
	add.s64 	%rd17, %rd4, %rd16;
	ld.global.u64 	%rd18, [%rd17];
	add.s64 	%rd19, %rd18, %rd24;
	shl.b64 	%rd20, %rd19, 2;
	add.s64 	%rd21, %rd5, %rd20;
	ld.global.f32 	%f1, [%rd21];
	shl.b64 	%rd22, %rd25, 2;
	add.s64 	%rd23, %rd6, %rd22;
	st.global.f32 	[%rd23], %f1;
	add.s64 	%rd25, %rd25, %rd3;
	mul.lo.s64 	%rd24, %rd25, %rd15;
	setp.lt.u64 	%p2, %rd24, %rd14;
	@%p2 bra 	$L__BB34_2;
$L__BB34_3:
	ret;

}
	// .globl	_Z17index_rows_kernelIdmEvPT_PT0_S1_mm
.visible .entry _Z17index_rows_kernelIdmEvPT_PT0_S1_mm(
	.param .u64 .ptr .align 1 _Z17index_rows_kernelIdmEvPT_PT0_S1_mm_param_0,
	.param .u64 .ptr .align 1 _Z17index_rows_kernelIdmEvPT_PT0_S1_mm_param_1,
	.param .u64 .ptr .align 1 _Z17index_rows_kernelIdmEvPT_PT0_S1_mm_param_2,
	.param .u64 _Z17index_rows_kernelIdmEvPT_PT0_S1_mm_param_3,
	.param .u64 _Z17index_rows_kernelIdmEvPT_PT0_S1_mm_param_4
)
{
	.reg .pred 	%p<3>;
	.reg .b32 	%r<7>;
	.reg .b64 	%rd<25>;
	.reg .b64 	%fd<2>;

	ld.param.u64 	%rd11, [_Z17index_rows_kernelIdmEvPT_PT0_S1_mm_param_0];
	ld.param.u64 	%rd12, [_Z17index_rows_kernelIdmEvPT_PT0_S1_mm_param_1];
	ld.param.u64 	%rd13, [_Z17index_rows_kernelIdmEvPT_PT0_S1_mm_param_2];
	ld.param.u64 	%rd14, [_Z17index_rows_kernelIdmEvPT_PT0_S1_mm_param_3];
	ld.param.u64 	%rd15, [_Z17index_rows_kernelIdmEvPT_PT0_S1_mm_param_4];
	mov.u32 	%r2, %ctaid.x;
	mov.u32 	%r1, %ntid.x;
	mov.u32 	%r3, %tid.x;
	mad.lo.s32 	%r4, %r2, %r1, %r3;
	cvt.u64.u32 	%rd24, %r4;
	mul.lo.s64 	%rd23, %rd15, %rd24;
	setp.ge.u64 	%p1, %rd23, %rd14;
	@%p1 bra 	$L__BB35_3;
	mov.u32 	%r5, %nctaid.x;
	mul.lo.s32 	%r6, %r1, %r5;
	cvt.u64.u32 	%rd3, %r6;
	cvta.to.global.u64 	%rd4, %rd12;
	cvta.to.global.u64 	%rd5, %rd11;
	cvta.to.global.u64 	%rd6, %rd13;
$L__BB35_2:
	shl.b64 	%rd16, %rd24, 3;
	add.s64 	%rd17, %rd4, %rd16;
	ld.global.u64 	%rd18, [%rd17];
	add.s64 	%rd19, %rd18, %rd23;
	shl.b64 	%rd20, %rd19, 3;
	add.s64 	%rd21, %rd5, %rd20;
	ld.global.f64 	%fd1, [%rd21];
	add.s64 	%rd22, %rd6, %rd16;
	st.global.f64 	[%rd22], %fd1;
	add.s64 	%rd24, %rd24, %rd3;
	mul.lo.s64 	%rd23, %rd24, %rd15;
	setp.lt.u64 	%p2, %rd23, %rd14;
	@%p2 bra 	$L__BB35_2;
$L__BB35_3:
	ret;

}
	// .globl	_Z23add_indexed_rows_kernelIfmEvPT_PT0_S0_mm
.visible .entry _Z23add_indexed_rows_kernelIfmEvPT_PT0_S0_mm(
	.param .u64 .ptr .align 1 _Z23add_indexed_rows_kernelIfmEvPT_PT0_S0_mm_param_0,
	.param .u64 .ptr .align 1 _Z23add_indexed_rows_kernelIfmEvPT_PT0_S0_mm_param_1,
	.param .f32 _Z23add_indexed_rows_kernelIfmEvPT_PT0_S0_mm_param_2,
	.param .u64 _Z23add_indexed_rows_kernelIfmEvPT_PT0_S0_mm_param_3,
	.param .u64 _Z23add_indexed_rows_kernelIfmEvPT_PT0_S0_mm_param_4
)
{
	.reg .pred 	%p<3>;
	.reg .b32 	%r<7>;
	.reg .b32 	%f<4>;
	.reg .b64 	%rd<22>;

	ld.param.u64 	%rd10, [_Z23add_indexed_rows_kernelIfmEvPT_PT0_S0_mm_param_0];
	ld.param.u64 	%rd11, [_Z23add_indexed_rows_kernelIfmEvPT_PT0_S0_mm_param_1];
	ld.param.f32 	%f1, [_Z23add_indexed_rows_kernelIfmEvPT_PT0_S0_mm_param_2];
	ld.param.u64 	%rd12, [_Z23add_indexed_rows_kernelIfmEvPT_PT0_S0_mm_param_3];
	ld.param.u64 	%rd13, [_Z23add_indexed_rows_kernelIfmEvPT_PT0_S0_mm_param_4];
	mov.u32 	%r2, %ctaid.x;
	mov.u32 	%r1, %ntid.x;
	mov.u32 	%r3, %tid.x;
	mad.lo.s32 	%r4, %r2, %r1, %r3;
	cvt.u64.u32 	%rd21, %r4;
	mul.lo.s64 	%rd20, %rd13, %rd21;
	setp.ge.u64 	%p1, %rd20, %rd12;
	@%p1 bra 	$L__BB36_3;
	mov.u32 	%r5, %nctaid.x;
	mul.lo.s32 	%r6, %r1, %r5;
	cvt.u64.u32 	%rd3, %r6;
	cvta.to.global.u64 	%rd4, %rd11;
	cvta.to.global.u64 	%rd5, %rd10;
$L__BB36_2:
	shl.b64 	%rd14, %rd21, 3;
	add.s64 	%rd15, %rd4, %rd14;
	ld.global.u64 	%rd16, [%rd15];
	add.s64 	%rd17, %rd16, %rd20;
	shl.b64 	%rd18, %rd17, 2;
	add.s64 	%rd19, %rd5, %rd18;
	ld.global.f32 	%f2, [%rd19];
	add.f32 	%f3, %f1, %f2;
	st.global.f32 	[%rd19], %f3;
	add.s64 	%rd21, %rd21, %rd3;
	mul.lo.s64 	%rd20, %rd21, %rd13;
	setp.lt.u64 	%p2, %rd20, %rd12;
	@%p2 bra 	$L__BB36_2;
$L__BB36_3:
	ret;

}
	// .globl	_Z23add_indexed_rows_kernelIdmEvPT_PT0_S0_mm
.visible .entry _Z23add_indexed_rows_kernelIdmEvPT_PT0_S0_mm(
	.param .u64 .ptr .align 1 _Z23add_indexed_rows_kernelIdmEvPT_PT0_S0_mm_param_0,
	.param .u64 .ptr .align 1 _Z23add_indexed_rows_kernelIdmEvPT_PT0_S0_mm_param_1,
	.param .f64 _Z23add_indexed_rows_kernelIdmEvPT_PT0_S0_mm_param_2,
	.param .u64 _Z23add_indexed_rows_kernelIdmEvPT_PT0_S0_mm_param_3,
	.param .u64 _Z23add_indexed_rows_kernelIdmEvPT_PT0_S0_mm_param_4
)
{
	.reg .pred 	%p<3>;
	.reg .b32 	%r<7>;
	.reg .b64 	%rd<22>;
	.reg .b64 	%fd<4>;

	ld.param.u64 	%rd10, [_Z23add_indexed_rows_kernelIdmEvPT_PT0_S0_mm_param_0];
	ld.param.u64 	%rd11, [_Z23add_indexed_rows_kernelIdmEvPT_PT0_S0_mm_param_1];
	ld.param.f64 	%fd1, [_Z23add_indexed_rows_kernelIdmEvPT_PT0_S0_mm_param_2];
	ld.param.u64 	%rd12, [_Z23add_indexed_rows_kernelIdmEvPT_PT0_S0_mm_param_3];
	ld.param.u64 	%rd13, [_Z23add_indexed_rows_kernelIdmEvPT_PT0_S0_mm_param_4];
	mov.u32 	%r2, %ctaid.x;
	mov.u32 	%r1, %ntid.x;
	mov.u32 	%r3, %tid.x;
	mad.lo.s32 	%r4, %r2, %r1, %r3;
	cvt.u64.u32 	%rd21, %r4;
	mul.lo.s64 	%rd20, %rd13, %rd21;
	setp.ge.u64 	%p1, %rd20, %rd12;
	@%p1 bra 	$L__BB37_3;
	mov.u32 	%r5, %nctaid.x;
	mul.lo.s32 	%r6, %r1, %r5;
	cvt.u64.u32 	%rd3, %r6;
	cvta.to.global.u64 	%rd4, %rd11;
	cvta.to.global.u64 	%rd5, %rd10;
$L__BB37_2:
	shl.b64 	%rd14, %rd21, 3;
	add.s64 	%rd15, %rd4, %rd14;
	ld.global.u64 	%rd16, [%rd15];
	add.s64 	%rd17, %rd16, %rd20;
	shl.b64 	%rd18, %rd17, 3;
	add.s64 	%rd19, %rd5, %rd18;
	ld.global.f64 	%fd2, [%rd19];
	add.f64 	%fd3, %fd1, %fd2;
	st.global.f64 	[%rd19], %fd3;
	add.s64 	%rd21, %rd21, %rd3;
	mul.lo.s64 	%rd20, %rd21, %rd13;
	setp.lt.u64 	%p2, %rd20, %rd12;
	@%p2 bra 	$L__BB37_2;
$L__BB37_3:
	ret;

}
	// .globl	_Z23add_indexed_rows_kernelIfiEvPT_PT0_S0_mm
.visible .entry _Z23add_indexed_rows_kernelIfiEvPT_PT0_S0_mm(
	.param .u64 .ptr .align 1 _Z23add_indexed_rows_kernelIfiEvPT_PT0_S0_mm_param_0,
	.param .u64 .ptr .align 1 _Z23add_indexed_rows_kernelIfiEvPT_PT0_S0_mm_param_1,
	.param .f32 _Z23add_indexed_rows_kernelIfiEvPT_PT0_S0_mm_param_2,
	.param .u64 _Z23add_indexed_rows_kernelIfiEvPT_PT0_S0_mm_param_3,
	.param .u64 _Z23add_indexed_rows_kernelIfiEvPT_PT0_S0_mm_param_4
)
{
	.reg .pred 	%p<3>;
	.reg .b32 	%r<7>;
	.reg .b32 	%f<4>;
	.reg .b64 	%rd<22>;

	ld.param.u64 	%rd10, [_Z23add_indexed_rows_kernelIfiEvPT_PT0_S0_mm_param_0];
	ld.param.u64 	%rd11, [_Z23add_indexed_rows_kernelIfiEvPT_PT0_S0_mm_param_1];
	ld.param.f32 	%f1, [_Z23add_indexed_rows_kernelIfiEvPT_PT0_S0_mm_param_2];
	ld.param.u64 	%rd12, [_Z23add_indexed_rows_kernelIfiEvPT_PT0_S0_mm_param_3];
	ld.param.u64 	%rd13, [_Z23add_indexed_rows_kernelIfiEvPT_PT0_S0_mm_param_4];
	mov.u32 	%r2, %ctaid.x;
	mov.u32 	%r1, %ntid.x;
	mov.u32 	%r3, %tid.x;
	mad.lo.s32 	%r4, %r2, %r1, %r3;
	cvt.u64.u32 	%rd21, %r4;
	mul.lo.s64 	%rd20, %rd13, %rd21;
	setp.ge.u64 	%p1, %rd20, %rd12;
	@%p1 bra 	$L__BB38_3;
	mov.u32 	%r5, %nctaid.x;
	mul.lo.s32 	%r6, %r1, %r5;
	cvt.u64.u32 	%rd3, %r6;
	cvta.to.global.u64 	%rd4, %rd11;
	cvta.to.global.u64 	%rd5, %rd10;
$L__BB38_2:
	shl.b64 	%rd14, %rd21, 2;
	add.s64 	%rd15, %rd4, %rd14;
	ld.global.s32 	%rd16, [%rd15];
	add.s64 	%rd17, %rd20, %rd16;
	shl.b64 	%rd18, %rd17, 2;
	add.s64 	%rd19, %rd5, %rd18;
	ld.global.f32 	%f2, [%rd19];
	add.f32 	%f3, %f1, %f2;
	st.global.f32 	[%rd19], %f3;
	add.s64 	%rd21, %rd21, %rd3;
	mul.lo.s64 	%rd20, %rd21, %rd13;
	setp.lt.u64 	%p2, %rd20, %rd12;
	@%p2 bra 	$L__BB38_2;
$L__BB38_3:
	ret;

}
	// .globl	_Z23add_indexed_rows_kernelIdiEvPT_PT0_S0_mm
.visible .entry _Z23add_indexed_rows_kernelIdiEvPT_PT0_S0_mm(
	.param .u64 .ptr .align 1 _Z23add_indexed_rows_kernelIdiEvPT_PT0_S0_mm_param_0,
	.param .u64 .ptr .align 1 _Z23add_indexed_rows_kernelIdiEvPT_PT0_S0_mm_param_1,
	.param .f64 _Z23add_indexed_rows_kernelIdiEvPT_PT0_S0_mm_param_2,
	.param .u64 _Z23add_indexed_rows_kernelIdiEvPT_PT0_S0_mm_param_3,
	.param .u64 _Z23add_indexed_rows_kernelIdiEvPT_PT0_S0_mm_param_4
)
{
	.reg .pred 	%p<3>;
	.reg .b32 	%r<7>;
	.reg .b64 	%rd<22>;
	.reg .b64 	%fd<4>;

	ld.param.u64 	%rd10, [_Z23add_indexed_rows_kernelIdiEvPT_PT0_S0_mm_param_0];
	ld.param.u64 	%rd11, [_Z23add_indexed_rows_kernelIdiEvPT_PT0_S0_mm_param_1];
	ld.param.f64 	%fd1, [_Z23add_indexed_rows_kernelIdiEvPT_PT0_S0_mm_param_2];
	ld.param.u64 	%rd12, [_Z23add_indexed_rows_kernelIdiEvPT_PT0_S0_mm_param_3];
	ld.param.u64 	%rd13, [_Z23add_indexed_rows_kernelIdiEvPT_PT0_S0_mm_param_4];
	mov.u32 	%r2, %ctaid.x;
	mov.u32 	%r1, %ntid.x;
	mov.u32 	%r3, %tid.x;
	mad.lo.s32 	%r4, %r2, %r1, %r3;
	cvt.u64.u32 	%rd21, %r4;
	mul.lo.s64 	%rd20, %rd13, %rd21;
	setp.ge.u64 	%p1, %rd20, %rd12;
	@%p1 bra 	$L__BB39_3;
	mov.u32 	%r5, %nctaid.x;
	mul.lo.s32 	%r6, %r1, %r5;
	cvt.u64.u32 	%rd3, %r6;
	cvta.to.global.u64 	%rd4, %rd11;
	cvta.to.global.u64 	%rd5, %rd10;
$L__BB39_2:
	shl.b64 	%rd14, %rd21, 2;
	add.s64 	%rd15, %rd4, %rd14;
	ld.global.s32 	%rd16, [%rd15];
	add.s64 	%rd17, %rd20, %rd16;
	shl.b64 	%rd18, %rd17, 3;
	add.s64 	%rd19, %rd5, %rd18;
	ld.global.f64 	%fd2, [%rd19];
	add.f64 	%fd3, %fd1, %fd2;
	st.global.f64 	[%rd19], %fd3;
	add.s64 	%rd21, %rd21, %rd3;
	mul.lo.s64 	%rd20, %rd21, %rd13;
	setp.lt.u64 	%p2, %rd20, %rd12;
	@%p2 bra 	$L__BB39_2;
$L__BB39_3:
	ret;

}
	// .globl	_Z33add_indexed_rows_scale_all_kernelIfmEvPT_PT0_S0_mmS0_
.visible .entry _Z33add_indexed_rows_scale_all_kernelIfmEvPT_PT0_S0_mmS0_(
	.param .u64 .ptr .align 1 _Z33add_indexed_rows_scale_all_kernelIfmEvPT_PT0_S0_mmS0__param_0,
	.param .u64 .ptr .align 1 _Z33add_indexed_rows_scale_all_kernelIfmEvPT_PT0_S0_mmS0__param_1,
	.param .f32 _Z33add_indexed_rows_scale_all_kernelIfmEvPT_PT0_S0_mmS0__param_2,
	.param .u64 _Z33add_indexed_rows_scale_all_kernelIfmEvPT_PT0_S0_mmS0__param_3,
	.param .u64 _Z33add_indexed_rows_scale_all_kernelIfmEvPT_PT0_S0_mmS0__param_4,
	.param .f32 _Z33add_indexed_rows_scale_all_kernelIfmEvPT_PT0_S0_mmS0__param_5
)
{
	.reg .pred 	%p<5>;
	.reg .b32 	%r<12>;
	.reg .b32 	%f<9>;
	.reg .b64 	%rd<28>;

	ld.param.u64 	%rd14, [_Z33add_indexed_rows_scale_all_kernelIfmEvPT_PT0_S0_mmS0__param_0];
	ld.param.u64 	%rd15, [_Z33add_indexed_rows_scale_all_kernelIfmEvPT_PT0_S0_mmS0__param_1];
	ld.param.f32 	%f4, [_Z33add_indexed_rows_scale_all_kernelIfmEvPT_PT0_S0_mmS0__param_2];
	ld.param.u64 	%rd16, [_Z33add_indexed_rows_scale_all_kernelIfmEvPT_PT0_S0_mmS0__param_3];
	ld.param.u64 	%rd17, [_Z33add_indexed_rows_scale_all_kernelIfmEvPT_PT0_S0_mmS0__param_4];
	ld.param.f32 	%f5, [_Z33add_indexed_rows_scale_all_kernelIfmEvPT_PT0_S0_mmS0__param_5];
	mov.u32 	%r2, %ctaid.x;
	mov.u32 	%r1, %ntid.x;
	mov.u32 	%r3, %tid.x;
	mad.lo.s32 	%r4, %r2, %r1, %r3;
	cvt.u64.u32 	%rd25, %r4;
	setp.le.u64 	%p1, %rd16, %rd25;
	@%p1 bra 	$L__BB40_9;
	mov.u32 	%r5, %nctaid.x;
	mul.lo.s32 	%r6, %r1, %r5;
	cvt.u64.u32 	%rd2, %r6;
	cvta.to.global.u64 	%rd3, %rd15;
	cvta.to.global.u64 	%rd4, %rd14;
	cvt.u32.u64 	%r7, %rd17;
$L__BB40_2:
	or.b64  	%rd18, %rd25, %rd17;
	and.b64  	%rd19, %rd18, -4294967296;
	setp.ne.s64 	%p2, %rd19, 0;
	@%p2 bra 	$L__BB40_4;
	cvt.u32.u64 	%r8, %rd25;
	div.u32 	%r9, %r8, %r7;
	mul.lo.s32 	%r10, %r9, %r7;
	sub.s32 	%r11, %r8, %r10;
	cvt.u64.u32 	%rd26, %r9;
	cvt.u64.u32 	%rd27, %r11;
	bra.uni 	$L__BB40_5;
$L__BB40_4:
	div.u64 	%rd26, %rd25, %rd17;
	mul.lo.s64 	%rd20, %rd26, %rd17;
	sub.s64 	%rd27, %rd25, %rd20;
$L__BB40_5:
	shl.b64 	%rd21, %rd26, 3;
	add.s64 	%rd22, %rd3, %rd21;
	ld.global.u64 	%rd23, [%rd22];
	setp.ne.s64 	%p3, %rd27, %rd23;
	shl.b64 	%rd24, %rd25, 2;
	add.s64 	%rd12, %rd4, %rd24;
	@%p3 bra 	$L__BB40_7;
	ld.global.f32 	%f6, [%rd12];
	add.f32 	%f8, %f4, %f6;
	bra.uni 	$L__BB40_8;
$L__BB40_7:
	ld.global.f32 	%f8, [%rd12];
$L__BB40_8:
	mul.f32 	%f7, %f5, %f8;
	st.global.f32 	[%rd12], %f7;
	add.s64 	%rd25, %rd25, %rd2;
	setp.lt.u64 	%p4, %rd25, %rd16;
	@%p4 bra 	$L__BB40_2;
$L__BB40_9:
	ret;

}
	// .globl	_Z33add_indexed_rows_scale_all_kernelIdmEvPT_PT0_S0_mmS0_
.visible .entry _Z33add_indexed_rows_scale_all_kernelIdmEvPT_PT0_S0_mmS0_(
	.param .u64 .ptr .align 1 _Z33add_indexed_rows_scale_all_kernelIdmEvPT_PT0_S0_mmS0__param_0,
	.param .u64 .ptr .align 1 _Z33add_indexed_rows_scale_all_kernelIdmEvPT_PT0_S0_mmS0__param_1,
	.param .f64 _Z33add_indexed_rows_scale_all_kernelIdmEvPT_PT0_S0_mmS0__param_2,
	.param .u64 _Z33add_indexed_rows_scale_all_kernelIdmEvPT_PT0_S0_mmS0__param_3,
	.param .u64 _Z33add_indexed_rows_scale_all_kernelIdmEvPT_PT0_S0_mmS0__param_4,
	.param .f64 _Z33add_indexed_rows_scale_all_kernelIdmEvPT_PT0_S0_mmS0__param_5
)
{
	.reg .pred 	%p<5>;
	.reg .b32 	%r<12>;
	.reg .b64 	%rd<28>;
	.reg .b64 	%fd<9>;

	ld.param.u64 	%rd14, [_Z33add_indexed_rows_scale_all_kernelIdmEvPT_PT0_S0_mmS0__param_0];
	ld.param.u64 	%rd15, [_Z33add_indexed_rows_scale_all_kernelIdmEvPT_PT0_S0_mmS0__param_1];
	ld.param.f64 	%fd4, [_Z33add_indexed_rows_scale_all_kernelIdmEvPT_PT0_S0_mmS0__param_2];
	ld.param.u64 	%rd16, [_Z33add_indexed_rows_scale_all_kernelIdmEvPT_PT0_S0_mmS0__param_3];
	ld.param.u64 	%rd17, [_Z33add_indexed_rows_scale_all_kernelIdmEvPT_PT0_S0_mmS0__param_4];
	ld.param.f64 	%fd5, [_Z33add_indexed_rows_scale_all_kernelIdmEvPT_PT0_S0_mmS0__param_5];
	mov.u32 	%r2, %ctaid.x;
	mov.u32 	%r1, %ntid.x;
	mov.u32 	%r3, %tid.x;
	mad.lo.s32 	%r4, %r2, %r1, %r3;
	cvt.u64.u32 	%rd25, %r4;
	setp.le.u64 	%p1, %rd16, %rd25;
	@%p1 bra 	$L__BB41_9;
	mov.u32 	%r5, %nctaid.x;
	mul.lo.s32 	%r6, %r1, %r5;
	cvt.u64.u32 	%rd2, %r6;
	cvta.to.global.u64 	%rd3, %rd15;
	cvta.to.global.u64 	%rd4, %rd14;
	cvt.u32.u64 	%r7, %rd17;
$L__BB41_2:
	or.b64  	%rd18, %rd25, %rd17;
	and.b64  	%rd19, %rd18, -4294967296;
	setp.ne.s64 	%p2, %rd19, 0;
	@%p2 bra 	$L__BB41_4;
	cvt.u32.u64 	%r8, %rd25;
	div.u32 	%r9, %r8, %r7;
	mul.lo.s32 	%r10, %r9, %r7;
	sub.s32 	%r11, %r8, %r10;
	cvt.u64.u32 	%rd26, %r9;
	cvt.u64.u32 	%rd27, %r11;
	bra.uni 	$L__BB41_5;
$L__BB41_4:
	div.u64 	%rd26, %rd25, %rd17;
	mul.lo.s64 	%rd20, %rd26, %rd17;
	sub.s64 	%rd27, %rd25, %rd20;
$L__BB41_5:
	shl.b64 	%rd21, %rd26, 3;
	add.s64 	%rd22, %rd3, %rd21;
	ld.global.u64 	%rd23, [%rd22];
	setp.ne.s64 	%p3, %rd27, %rd23;
	shl.b64 	%rd24, %rd25, 3;
	add.s64 	%rd12, %rd4, %rd24;
	@%p3 bra 	$L__BB41_7;
	ld.global.f64 	%fd6, [%rd12];
	add.f64 	%fd8, %fd4, %fd6;
	bra.uni 	$L__BB41_8;
$L__BB41_7:
	ld.global.f64 	%fd8, [%rd12];
$L__BB41_8:
	mul.f64 	%fd7, %fd5, %fd8;
	st.global.f64 	[%rd12], %fd7;
	add.s64 	%rd25, %rd25, %rd2;
	setp.lt.u64 	%p4, %rd25, %rd16;
	@%p4 bra 	$L__BB41_2;
$L__BB41_9:
	ret;

}
	// .globl	_Z33add_indexed_rows_scale_all_kernelIfiEvPT_PT0_S0_mmS0_
.visible .entry _Z33add_indexed_rows_scale_all_kernelIfiEvPT_PT0_S0_mmS0_(
	.param .u64 .ptr .align 1 _Z33add_indexed_rows_scale_all_kernelIfiEvPT_PT0_S0_mmS0__param_0,
	.param .u64 .ptr .align 1 _Z33add_indexed_rows_scale_all_kernelIfiEvPT_PT0_S0_mmS0__param_1,
	.param .f32 _Z33add_indexed_rows_scale_all_kernelIfiEvPT_PT0_S0_mmS0__param_2,
	.param .u64 _Z33add_indexed_rows_scale_all_kernelIfiEvPT_PT0_S0_mmS0__param_3,
	.param .u64 _Z33add_indexed_rows_scale_all_kernelIfiEvPT_PT0_S0_mmS0__param_4,
	.param .f32 _Z33add_indexed_rows_scale_all_kernelIfiEvPT_PT0_S0_mmS0__param_5
)
{
	.reg .pred 	%p<5>;
	.reg .b32 	%r<12>;
	.reg .b32 	%f<9>;
	.reg .b64 	%rd<28>;

	ld.param.u64 	%rd14, [_Z33add_indexed_rows_scale_all_kernelIfiEvPT_PT0_S0_mmS0__param_0];
	ld.param.u64 	%rd15, [_Z33add_indexed_rows_scale_all_kernelIfiEvPT_PT0_S0_mmS0__param_1];
	ld.param.f32 	%f4, [_Z33add_indexed_rows_scale_all_kernelIfiEvPT_PT0_S0_mmS0__param_2];
	ld.param.u64 	%rd16, [_Z33add_indexed_rows_scale_all_kernelIfiEvPT_PT0_S0_mmS0__param_3];
	ld.param.u64 	%rd17, [_Z33add_indexed_rows_scale_all_kernelIfiEvPT_PT0_S0_mmS0__param_4];
	ld.param.f32 	%f5, [_Z33add_indexed_rows_scale_all_kernelIfiEvPT_PT0_S0_mmS0__param_5];
	mov.u32 	%r2, %ctaid.x;
	mov.u32 	%r1, %ntid.x;
	mov.u32 	%r3, %tid.x;
	mad.lo.s32 	%r4, %r2, %r1, %r3;
	cvt.u64.u32 	%rd25, %r4;
	setp.le.u64 	%p1, %rd16, %rd25;
	@%p1 bra 	$L__BB42_9;
	mov.u32 	%r5, %nctaid.x;
	mul.lo.s32 	%r6, %r1, %r5;
	cvt.u64.u32 	%rd2, %r6;
	cvta.to.global.u64 	%rd3, %rd15;
	cvta.to.global.u64 	%rd4, %rd14;
	cvt.u32.u64 	%r7, %rd17;
$L__BB42_2:
	or.b64  	%rd18, %rd25, %rd17;
	and.b64  	%rd19, %rd18, -4294967296;
	setp.ne.s64 	%p2, %rd19, 0;
	@%p2 bra 	$L__BB42_4;
	cvt.u32.u64 	%r8, %rd25;
	div.u32 	%r9, %r8, %r7;
	mul.lo.s32 	%r10, %r9, %r7;
	sub.s32 	%r11, %r8, %r10;
	cvt.u64.u32 	%rd26, %r9;
	cvt.u64.u32 	%rd27, %r11;
	bra.uni 	$L__BB42_5;
$L__BB42_4:
	div.u64 	%rd26, %rd25, %rd17;
	mul.lo.s64 	%rd20, %rd26, %rd17;
	sub.s64 	%rd27, %rd25, %rd20;
$L__BB42_5:
	shl.b64 	%rd21, %rd26, 2;
	add.s64 	%rd22, %rd3, %rd21;
	ld.global.s32 	%rd23, [%rd22];
	setp.ne.s64 	%p3, %rd27, %rd23;
	shl.b64 	%rd24, %rd25, 2;
	add.s64 	%rd12, %rd4, %rd24;
	@%p3 bra 	$L__BB42_7;
	ld.global.f32 	%f6, [%rd12];
	add.f32 	%f8, %f4, %f6;
	bra.uni 	$L__BB42_8;
$L__BB42_7:
	ld.global.f32 	%f8, [%rd12];
$L__BB42_8:
	mul.f32 	%f7, %f5, %f8;
	st.global.f32 	[%rd12], %f7;
	add.s64 	%rd25, %rd25, %rd2;
	setp.lt.u64 	%p4, %rd25, %rd16;
	@%p4 bra 	$L__BB42_2;
$L__BB42_9:
	ret;

}
	// .globl	_Z33add_indexed_rows_scale_all_kernelIdiEvPT_PT0_S0_mmS0_
.visible .entry _Z33add_indexed_rows_scale_all_kernelIdiEvPT_PT0_S0_mmS0_(
	.param .u64 .ptr .align 1 _Z33add_indexed_rows_scale_all_kernelIdiEvPT_PT0_S0_mmS0__param_0,
	.param .u64 .ptr .align 1 _Z33add_indexed_rows_scale_all_kernelIdiEvPT_PT0_S0_mmS0__param_1,
	.param .f64 _Z33add_indexed_rows_scale_all_kernelIdiEvPT_PT0_S0_mmS0__param_2,
	.param .u64 _Z33add_indexed_rows_scale_all_kernelIdiEvPT_PT0_S0_mmS0__param_3,
	.param .u64 _Z33add_indexed_rows_scale_all_kernelIdiEvPT_PT0_S0_mmS0__param_4,
	.param .f64 _Z33add_indexed_rows_scale_all_kernelIdiEvPT_PT0_S0_mmS0__param_5
)
{
	.reg .pred 	%p<5>;
	.reg .b32 	%r<12>;
	.reg .b64 	%rd<28>;
	.reg .b64 	%fd<9>;

	ld.param.u64 	%rd14, [_Z33add_indexed_rows_scale_all_kernelIdiEvPT_PT0_S0_mmS0__param_0];
	ld.param.u64 	%rd15, [_Z33add_indexed_rows_scale_all_kernelIdiEvPT_PT0_S0_mmS0__param_1];
	ld.param.f64 	%fd4, [_Z33add_indexed_rows_scale_all_kernelIdiEvPT_PT0_S0_mmS0__param_2];
	ld.param.u64 	%rd16, [_Z33add_indexed_rows_scale_all_kernelIdiEvPT_PT0_S0_mmS0__param_3];
	ld.param.u64 	%rd17, [_Z33add_indexed_rows_scale_all_kernelIdiEvPT_PT0_S0_mmS0__param_4];
	ld.param.f64 	%fd5, [_Z33add_indexed_rows_scale_all_kernelIdiEvPT_PT0_S0_mmS0__param_5];
	mov.u32 	%r2, %ctaid.x;
	mov.u32 	%r1, %ntid.x;
	mov.u32 	%r3, %tid.x;
	mad.lo.s32 	%r4, %r2, %r1, %r3;
	cvt.u64.u32 	%rd25, %r4;
	setp.le.u64 	%p1, %rd16, %rd25;
	@%p1 bra 	$L__BB43_9;
	mov.u32 	%r5, %nctaid.x;
	mul.lo.s32 	%r6, %r1, %r5;
	cvt.u64.u32 	%rd2, %r6;
	cvta.to.global.u64 	%rd3, %rd15;
	cvta.to.global.u64 	%rd4, %rd14;
	cvt.u32.u64 	%r7, %rd17;
$L__BB43_2:
	or.b64  	%rd18, %rd25, %rd17;
	and.b64  	%rd19, %rd18, -4294967296;
	setp.ne.s64 	%p2, %rd19, 0;
	@%p2 bra 	$L__BB43_4;
	cvt.u32.u64 	%r8, %rd25;
	div.u32 	%r9, %r8, %r7;
	mul.lo.s32 	%r10, %r9, %r7;
	sub.s32 	%r11, %r8, %r10;
	cvt.u64.u32 	%rd26, %r9;
	cvt.u64.u32 	%rd27, %r11;
	bra.uni 	$L__BB43_5;
$L__BB43_4:
	div.u64 	%rd26, %rd25, %rd17;
	mul.lo.s64 	%rd20, %rd26, %rd17;
	sub.s64 	%rd27, %rd25, %rd20;
$L__BB43_5:
	shl.b64 	%rd21, %rd26, 2;
	add.s64 	%rd22, %rd3, %rd21;
	ld.global.s32 	%rd23, [%rd22];
	setp.ne.s64 	%p3, %rd27, %rd23;
	shl.b64 	%rd24, %rd25, 3;
	add.s64 	%rd12, %rd4, %rd24;
	@%p3 bra 	$L__BB43_7;
	ld.global.f64 	%fd6, [%rd12];
	add.f64 	%fd8, %fd4, %fd6;
	bra.uni 	$L__BB43_8;
$L__BB43_7:
	ld.global.f64 	%fd8, [%rd12];
$L__BB43_8:
	mul.f64 	%fd7, %fd5, %fd8;
	st.global.f64 	[%rd12], %fd7;
	add.s64 	%rd25, %rd25, %rd2;
	setp.lt.u64 	%p4, %rd25, %rd16;
	@%p4 bra 	$L__BB43_2;
$L__BB43_9:
	ret;

}
	// .globl	_Z23add_indexed_rows_kernelIfmEvPT_PT0_S0_mmm
.visible .entry _Z23add_indexed_rows_kernelIfmEvPT_PT0_S0_mmm(
	.param .u64 .ptr .align 1 _Z23add_indexed_rows_kernelIfmEvPT_PT0_S0_mmm_param_0,
	.param .u64 .ptr .align 1 _Z23add_indexed_rows_kernelIfmEvPT_PT0_S0_mmm_param_1,
	.param .f32 _Z23add_indexed_rows_kernelIfmEvPT_PT0_S0_mmm_param_2,
	.param .u64 _Z23add_indexed_rows_kernelIfmEvPT_PT0_S0_mmm_param_3,
	.param .u64 _Z23add_indexed_rows_kernelIfmEvPT_PT0_S0_mmm_param_4,
	.param .u64 _Z23add_indexed_rows_kernelIfmEvPT_PT0_S0_mmm_param_5
)
{
	.reg .pred 	%p<5>;
	.reg .b32 	%r<10>;
	.reg .b32 	%f<4>;
	.reg .b64 	%rd<28>;

	ld.param.u64 	%rd11, [_Z23add_indexed_rows_kernelIfmEvPT_PT0_S0_mmm_param_0];
	ld.param.u64 	%rd12, [_Z23add_indexed_rows_kernelIfmEvPT_PT0_S0_mmm_param_1];
	ld.param.f32 	%f1, [_Z23add_indexed_rows_kernelIfmEvPT_PT0_S0_mmm_param_2];
	ld.param.u64 	%rd13, [_Z23add_indexed_rows_kernelIfmEvPT_PT0_S0_mmm_param_3];
	ld.param.u64 	%rd14, [_Z23add_indexed_rows_kernelIfmEvPT_PT0_S0_mmm_param_4];
	ld.param.u64 	%rd15, [_Z23add_indexed_rows_kernelIfmEvPT_PT0_S0_mmm_param_5];
	mov.u32 	%r2, %ctaid.x;
	mov.u32 	%r1, %ntid.x;
	mov.u32 	%r3, %tid.x;
	mad.lo.s32 	%r4, %r2, %r1, %r3;
	cvt.u64.u32 	%rd26, %r4;
	mul.lo.s64 	%rd16, %rd15, %rd26;
	setp.ge.u64 	%p1, %rd16, %rd14;
	@%p1 bra 	$L__BB44_8;
	mov.u32 	%r5, %nctaid.x;
	mul.lo.s32 	%r6, %r1, %r5;
	cvt.u64.u32 	%rd2, %r6;
	cvta.to.global.u64 	%rd3, %rd12;
	cvta.to.global.u64 	%rd4, %rd11;
	cvt.u32.u64 	%r7, %rd15;
$L__BB44_2:
	shl.b64 	%rd17, %rd26, 3;
	add.s64 	%rd18, %rd3, %rd17;
	ld.global.u64 	%rd6, [%rd18];
	or.b64  	%rd19, %rd6, %rd15;
	and.b64  	%rd20, %rd19, -4294967296;
	setp.ne.s64 	%p2, %rd20, 0;
	@%p2 bra 	$L__BB44_4;
	cvt.u32.u64 	%r8, %rd6;
	div.u32 	%r9, %r8, %r7;
	cvt.u64.u32 	%rd27, %r9;
	bra.uni 	$L__BB44_5;
$L__BB44_4:
	div.u64 	%rd27, %rd6, %rd15;
$L__BB44_5:
	setp.ne.s64 	%p3, %rd27, %rd13;
	@%p3 bra 	$L__BB44_7;
	sub.s64 	%rd21, %rd26, %rd13;
	mad.lo.s64 	%rd22, %rd21, %rd15, %rd6;
	shl.b64 	%rd23, %rd22, 2;
	add.s64 	%rd24, %rd4, %rd23;
	ld.global.f32 	%f2, [%rd24];
	add.f32 	%f3, %f1, %f2;
	st.global.f32 	[%rd24], %f3;
$L__BB44_7:
	add.s64 	%rd26, %rd26, %rd2;
	mul.lo.s64 	%rd25, %rd26, %rd15;
	setp.lt.u64 	%p4, %rd25, %rd14;
	@%p4 bra 	$L__BB44_2;
$L__BB44_8:
	ret;

}
	// .globl	_Z23add_indexed_rows_kernelIdmEvPT_PT0_S0_mmm
.visible .entry _Z23add_indexed_rows_kernelIdmEvPT_PT0_S0_mmm(
	.param .u64 .ptr .align 1 _Z23add_indexed_rows_kernelIdmEvPT_PT0_S0_mmm_param_0,
	.param .u64 .ptr .align 1 _Z23add_indexed_rows_kernelIdmEvPT_PT0_S0_mmm_param_1,
	.param .f64 _Z23add_indexed_rows_kernelIdmEvPT_PT0_S0_mmm_param_2,
	.param .u64 _Z23add_indexed_rows_kernelIdmEvPT_PT0_S0_mmm_param_3,
	.param .u64 _Z23add_indexed_rows_kernelIdmEvPT_PT0_S0_mmm_param_4,
	.param .u64 _Z23add_indexed_rows_kernelIdmEvPT_PT0_S0_mmm_param_5
)
{
	.reg .pred 	%p<5>;
	.reg .b32 	%r<10>;
	.reg .b64 	%rd<28>;
	.reg .b64 	%fd<4>;

	ld.param.u64 	%rd11, [_Z23add_indexed_rows_kernelIdmEvPT_PT0_S0_mmm_param_0];
	ld.param.u64 	%rd12, [_Z23add_indexed_rows_kernelIdmEvPT_PT0_S0_mmm_param_1];
	ld.param.f64 	%fd1, [_Z23add_indexed_rows_kernelIdmEvPT_PT0_S0_mmm_param_2];
	ld.param.u64 	%rd13, [_Z23add_indexed_rows_kernelIdmEvPT_PT0_S0_mmm_param_3];
	ld.param.u64 	%rd14, [_Z23add_indexed_rows_kernelIdmEvPT_PT0_S0_mmm_param_4];
	ld.param.u64 	%rd15, [_Z23add_indexed_rows_kernelIdmEvPT_PT0_S0_mmm_param_5];
	mov.u32 	%r2, %ctaid.x;
	mov.u32 	%r1, %ntid.x;
	mov.u32 	%r3, %tid.x;
	mad.lo.s32 	%r4, %r2, %r1, %r3;
	cvt.u64.u32 	%rd26, %r4;
	mul.lo.s64 	%rd16, %rd15, %rd26;
	setp.ge.u64 	%p1, %rd16, %rd14;
	@%p1 bra 	$L__BB45_8;
	mov.u32 	%r5, %nctaid.x;
	mul.lo.s32 	%r6, %r1, %r5;
	cvt.u64.u32 	%rd2, %r6;
	cvta.to.global.u64 	%rd3, %rd12;
	cvta.to.global.u64 	%rd4, %rd11;
	cvt.u32.u64 	%r7, %rd15;
$L__BB45_2:
	shl.b64 	%rd17, %rd26, 3;
	add.s64 	%rd18, %rd3, %rd17;
	ld.global.u64 	%rd6, [%rd18];
	or.b64  	%rd19, %rd6, %rd15;
	and.b64  	%rd20, %rd19, -4294967296;
	setp.ne.s64 	%p2, %rd20, 0;
	@%p2 bra 	$L__BB45_4;
	cvt.u32.u64 	%r8, %rd6;
	div.u32 	%r9, %r8, %r7;
	cvt.u64.u32 	%rd27, %r9;
	bra.uni 	$L__BB45_5;
$L__BB45_4:
	div.u64 	%rd27, %rd6, %rd15;
$L__BB45_5:
	setp.ne.s64 	%p3, %rd27, %rd13;
	@%p3 bra 	$L__BB45_7;
	sub.s64 	%rd21, %rd26, %rd13;
	mad.lo.s64 	%rd22, %rd21, %rd15, %rd6;
	shl.b64 	%rd23, %rd22, 3;
	add.s64 	%rd24, %rd4, %rd23;
	ld.global.f64 	%fd2, [%rd24];
	add.f64 	%fd3, %fd1, %fd2;
	st.global.f64 	[%rd24], %fd3;
$L__BB45_7:
	add.s64 	%rd26, %rd26, %rd2;
	mul.lo.s64 	%rd25, %rd26, %rd15;
	setp.lt.u64 	%p4, %rd25, %rd14;
	@%p4 bra 	$L__BB45_2;
$L__BB45_8:
	ret;

}
	// .globl	_Z23add_indexed_rows_kernelIfiEvPT_PT0_S0_mmm
.visible .entry _Z23add_indexed_rows_kernelIfiEvPT_PT0_S0_mmm(
	.param .u64 .ptr .align 1 _Z23add_indexed_rows_kernelIfiEvPT_PT0_S0_mmm_param_0,
	.param .u64 .ptr .align 1 _Z23add_indexed_rows_kernelIfiEvPT_PT0_S0_mmm_param_1,
	.param .f32 _Z23add_indexed_rows_kernelIfiEvPT_PT0_S0_mmm_param_2,
	.param .u64 _Z23add_indexed_rows_kernelIfiEvPT_PT0_S0_mmm_param_3,
	.param .u64 _Z23add_indexed_rows_kernelIfiEvPT_PT0_S0_mmm_param_4,
	.param .u64 _Z23add_indexed_rows_kernelIfiEvPT_PT0_S0_mmm_param_5
)
{
	.reg .pred 	%p<5>;
	.reg .b32 	%r<10>;
	.reg .b32 	%f<4>;
	.reg .b64 	%rd<28>;

	ld.param.u64 	%rd11, [_Z23add_indexed_rows_kernelIfiEvPT_PT0_S0_mmm_param_0];
	ld.param.u64 	%rd12, [_Z23add_indexed_rows_kernelIfiEvPT_PT0_S0_mmm_param_1];
	ld.param.f32 	%f1, [_Z23add_indexed_rows_kernelIfiEvPT_PT0_S0_mmm_param_2];
	ld.param.u64 	%rd13, [_Z23add_indexed_rows_kernelIfiEvPT_PT0_S0_mmm_param_3];
	ld.param.u64 	%rd14, [_Z23add_indexed_rows_kernelIfiEvPT_PT0_S0_mmm_param_4];
	ld.param.u64 	%rd15, [_Z23add_indexed_rows_kernelIfiEvPT_PT0_S0_mmm_param_5];
	mov.u32 	%r2, %ctaid.x;
	mov.u32 	%r1, %ntid.x;
	mov.u32 	%r3, %tid.x;
	mad.lo.s32 	%r4, %r2, %r1, %r3;
	cvt.u64.u32 	%rd26, %r4;
	mul.lo.s64 	%rd16, %rd15, %rd26;
	setp.ge.u64 	%p1, %rd16, %rd14;
	@%p1 bra 	$L__BB46_8;
	mov.u32 	%r5, %nctaid.x;
	mul.lo.s32 	%r6, %r1, %r5;
	cvt.u64.u32 	%rd2, %r6;
	cvta.to.global.u64 	%rd3, %rd12;
	cvta.to.global.u64 	%rd4, %rd11;
	cvt.u32.u64 	%r7, %rd15;
$L__BB46_2:
	shl.b64 	%rd17, %rd26, 2;
	add.s64 	%rd18, %rd3, %rd17;
	ld.global.s32 	%rd6, [%rd18];
	or.b64  	%rd19, %rd6, %rd15;
	and.b64  	%rd20, %rd19, -4294967296;
	setp.ne.s64 	%p2, %rd20, 0;
	@%p2 bra 	$L__BB46_4;
	cvt.u32.u64 	%r8, %rd6;
	div.u32 	%r9, %r8, %r7;
	cvt.u64.u32 	%rd27, %r9;
	bra.uni 	$L__BB46_5;
$L__BB46_4:
	div.u64 	%rd27, %rd6, %rd15;
$L__BB46_5:
	setp.ne.s64 	%p3, %rd27, %rd13;
	@%p3 bra 	$L__BB46_7;
	sub.s64 	%rd21, %rd26, %rd13;
	mad.lo.s64 	%rd22, %rd21, %rd15, %rd6;
	shl.b64 	%rd23, %rd22, 2;
	add.s64 	%rd24, %rd4, %rd23;
	ld.global.f32 	%f2, [%rd24];
	add.f32 	%f3, %f1, %f2;
	st.global.f32 	[%rd24], %f3;
$L__BB46_7:
	add.s64 	%rd26, %rd26, %rd2;
	mul.lo.s64 	%rd25, %rd26, %rd15;
	setp.lt.u64 	%p4, %rd25, %rd14;
	@%p4 bra 	$L__BB46_2;
$L__BB46_8:
	ret;

}
	// .globl	_Z23add_indexed_rows_kernelIdiEvPT_PT0_S0_mmm
.visible .entry _Z23add_indexed_rows_kernelIdiEvPT_PT0_S0_mmm(
	.param .u64 .ptr .align 1 _Z23add_indexed_rows_kernelIdiEvPT_PT0_S0_mmm_param_0,
	.param .u64 .ptr .align 1 _Z23add_indexed_rows_kernelIdiEvPT_PT0_S0_mmm_param_1,
	.param .f64 _Z23add_indexed_rows_kernelIdiEvPT_PT0_S0_mmm_param_2,
	.param .u64 _Z23add_indexed_rows_kernelIdiEvPT_PT0_S0_mmm_param_3,
	.param .u64 _Z23add_indexed_rows_kernelIdiEvPT_PT0_S0_mmm_param_4,
	.param .u64 _Z23add_indexed_rows_kernelIdiEvPT_PT0_S0_mmm_param_5
)
{
	.reg .pred 	%p<5>;
	.reg .b32 	%r<10>;
	.reg .b64 	%rd<28>;
	.reg .b64 	%fd<4>;

	ld.param.u64 	%rd11, [_Z23add_indexed_rows_kernelIdiEvPT_PT0_S0_mmm_param_0];
	ld.param.u64 	%rd12, [_Z23add_indexed_rows_kernelIdiEvPT_PT0_S0_mmm_param_1];
	ld.param.f64 	%fd1, [_Z23add_indexed_rows_kernelIdiEvPT_PT0_S0_mmm_param_2];
	ld.param.u64 	%rd13, [_Z23add_indexed_rows_kernelIdiEvPT_PT0_S0_mmm_param_3];
	ld.param.u64 	%rd14, [_Z23add_indexed_rows_kernelIdiEvPT_PT0_S0_mmm_param_4];
	ld.param.u64 	%rd15, [_Z23add_indexed_rows_kernelIdiEvPT_PT0_S0_mmm_param_5];
	mov.u32 	%r2, %ctaid.x;
	mov.u32 	%r1, %ntid.x;
	mov.u32 	%r3, %tid.x;
	mad.lo.s32 	%r4, %r2, %r1, %r3;
	cvt.u64.u32 	%rd26, %r4;
	mul.lo.s64 	%rd16, %rd15, %rd26;
	setp.ge.u64 	%p1, %rd16, %rd14;
	@%p1 bra 	$L__BB47_8;
	mov.u32 	%r5, %nctaid.x;
	mul.lo.s32 	%r6, %r1, %r5;
	cvt.u64.u32 	%rd2, %r6;
	cvta.to.global.u64 	%rd3, %rd12;
	cvta.to.global.u64 	%rd4, %rd11;
	cvt.u32.u64 	%r7, %rd15;
$L__BB47_2:
	shl.b64 	%rd17, %rd26, 2;
	add.s64 	%rd18, %rd3, %rd17;
	ld.global.s32 	%rd6, [%rd18];
	or.b64  	%rd19, %rd6, %rd15;
	and.b64  	%rd20, %rd19, -4294967296;
	setp.ne.s64 	%p2, %rd20, 0;
	@%p2 bra 	$L__BB47_4;
	cvt.u32.u64 	%r8, %rd6;
	div.u32 	%r9, %r8, %r7;
	cvt.u64.u32 	%rd27, %r9;
	bra.uni 	$L__BB47_5;
$L__BB47_4:
	div.u64 	%rd27, %rd6, %rd15;
$L__BB47_5:
	setp.ne.s64 	%p3, %rd27, %rd13;
	@%p3 bra 	$L__BB47_7;
	sub.s64 	%rd21, %rd26, %rd13;
	mad.lo.s64 	%rd22, %rd21, %rd15, %rd6;
	shl.b64 	%rd23, %rd22, 3;
	add.s64 	%rd24, %rd4, %rd23;
	ld.global.f64 	%fd2, [%rd24];
	add.f64 	%fd3, %fd1, %fd2;
	st.global.f64 	[%rd24], %fd3;
$L__BB47_7:
	add.s64 	%rd26, %rd26, %rd2;
	mul.lo.s64 	%rd25, %rd26, %rd15;
	setp.lt.u64 	%p4, %rd25, %rd14;
	@%p4 bra 	$L__BB47_2;
$L__BB47_8:
	ret;

}
	// .globl	_Z15is_equal_kernelIfmEvPT0_S1_PT_m
.visible .entry _Z15is_equal_kernelIfmEvPT0_S1_PT_m(
	.param .u64 .ptr .align 1 _Z15is_equal_kernelIfmEvPT0_S1_PT_m_param_0,
	.param .u64 .ptr .align 1 _Z15is_equal_kernelIfmEvPT0_S1_PT_m_param_1,
	.param .u64 .ptr .align 1 _Z15is_equal_kernelIfmEvPT0_S1_PT_m_param_2,
	.param .u64 _Z15is_equal_kernelIfmEvPT0_S1_PT_m_param_3
)
{
	.reg .pred 	%p<4>;
	.reg .b32 	%r<7>;
	.reg .b32 	%f<2>;
	.reg .b64 	%rd<20>;

	ld.param.u64 	%rd8, [_Z15is_equal_kernelIfmEvPT0_S1_PT_m_param_0];
	ld.param.u64 	%rd9, [_Z15is_equal_kernelIfmEvPT0_S1_PT_m_param_1];
	ld.param.u64 	%rd10, [_Z15is_equal_kernelIfmEvPT0_S1_PT_m_param_2];
	ld.param.u64 	%rd11, [_Z15is_equal_kernelIfmEvPT0_S1_PT_m_param_3];
	mov.u32 	%r2, %ctaid.x;
	mov.u32 	%r1, %ntid.x;
	mov.u32 	%r3, %tid.x;
	mad.lo.s32 	%r4, %r2, %r1, %r3;
	cvt.u64.u32 	%rd19, %r4;
	setp.le.u64 	%p1, %rd11, %rd19;
	@%p1 bra 	$L__BB48_3;
	mov.u32 	%r5, %nctaid.x;
	mul.lo.s32 	%r6, %r1, %r5;
	cvt.u64.u32 	%rd2, %r6;
	cvta.to.global.u64 	%rd3, %rd8;
	cvta.to.global.u64 	%rd4, %rd9;
	cvta.to.global.u64 	%rd5, %rd10;
$L__BB48_2:
	shl.b64 	%rd12, %rd19, 3;
	add.s64 	%rd13, %rd3, %rd12;
	ld.global.u64 	%rd14, [%rd13];
	add.s64 	%rd15, %rd4, %rd12;
	ld.global.u64 	%rd16, [%rd15];
	setp.eq.s64 	%p2, %rd14, %rd16;
	selp.f32 	%f1, 0f3F800000, 0f00000000, %p2;
	shl.b64 	%rd17, %rd19, 2;
	add.s64 	%rd18, %rd5, %rd17;
	st.global.f32 	[%rd18], %f1;
	add.s64 	%rd19, %rd19, %rd2;
	setp.lt.u64 	%p3, %rd19, %rd11;
	@%p3 bra 	$L__BB48_2;
$L__BB48_3:
	ret;

}
	// .globl	_Z15is_equal_kernelIdmEvPT0_S1_PT_m
.visible .entry _Z15is_equal_kernelIdmEvPT0_S1_PT_m(
	.param .u64 .ptr .align 1 _Z15is_equal_kernelIdmEvPT0_S1_PT_m_param_0,
	.param .u64 .ptr .align 1 _Z15is_equal_kernelIdmEvPT0_S1_PT_m_param_1,
	.param .u64 .ptr .align 1 _Z15is_equal_kernelIdmEvPT0_S1_PT_m_param_2,
	.param .u64 _Z15is_equal_kernelIdmEvPT0_S1_PT_m_param_3
)
{
	.reg .pred 	%p<4>;
	.reg .b32 	%r<7>;
	.reg .b64 	%rd<19>;
	.reg .b64 	%fd<2>;

	ld.param.u64 	%rd8, [_Z15is_equal_kernelIdmEvPT0_S1_PT_m_param_0];
	ld.param.u64 	%rd9, [_Z15is_equal_kernelIdmEvPT0_S1_PT_m_param_1];
	ld.param.u64 	%rd10, [_Z15is_equal_kernelIdmEvPT0_S1_PT_m_param_2];
	ld.param.u64 	%rd11, [_Z15is_equal_kernelIdmEvPT0_S1_PT_m_param_3];
	mov.u32 	%r2, %ctaid.x;
	mov.u32 	%r1, %ntid.x;
	mov.u32 	%r3, %tid.x;
	mad.lo.s32 	%r4, %r2, %r1, %r3;
	cvt.u64.u32 	%rd18, %r4;
	setp.le.u64 	%p1, %rd11, %rd18;
	@%p1 bra 	$L__BB49_3;
	mov.u32 	%r5, %nctaid.x;
	mul.lo.s32 	%r6, %r1, %r5;
	cvt.u64.u32 	%rd2, %r6;
	cvta.to.global.u64 	%rd3, %rd8;
	cvta.to.global.u64 	%rd4, %rd9;
	cvta.to.global.u64 	%rd5, %rd10;
$L__BB49_2:
	shl.b64 	%rd12, %rd18, 3;
	add.s64 	%rd13, %rd3, %rd12;
	ld.global.u64 	%rd14, [%rd13];
	add.s64 	%rd15, %rd4, %rd12;
	ld.global.u64 	%rd16, [%rd15];
	setp.eq.s64 	%p2, %rd14, %rd16;
	selp.f64 	%fd1, 0d3FF0000000000000, 0d0000000000000000, %p2;
	add.s64 	%rd17, %rd5, %rd12;
	st.global.f64 	[%rd17], %fd1;
	add.s64 	%rd18, %rd18, %rd2;
	setp.lt.u64 	%p3, %rd18, %rd11;
	@%p3 bra 	$L__BB49_2;
$L__BB49_3:
	ret;

}
	// .globl	_Z17index_rows_kernelIfiEvPT_PT0_S1_mm
.visible .entry _Z17index_rows_kernelIfiEvPT_PT0_S1_mm(
	.param .u64 .ptr .align 1 _Z17index_rows_kernelIfiEvPT_PT0_S1_mm_param_0,
	.param .u64 .ptr .align 1 _Z17index_rows_kernelIfiEvPT_PT0_S1_mm_param_1,
	.param .u64 .ptr .align 1 _Z17index_rows_kernelIfiEvPT_PT0_S1_mm_param_2,
	.param .u64 _Z17index_rows_kernelIfiEvPT_PT0_S1_mm_param_3,
	.param .u64 _Z17index_rows_kernelIfiEvPT_PT0_S1_mm_param_4
)
{
	.reg .pred 	%p<3>;
	.reg .b32 	%r<7>;
	.reg .b32 	%f<2>;
	.reg .b64 	%rd<25>;

	ld.param.u64 	%rd11, [_Z17index_rows_kernelIfiEvPT_PT0_S1_mm_param_0];
	ld.param.u64 	%rd12, [_Z17index_rows_kernelIfiEvPT_PT0_S1_mm_param_1];
	ld.param.u64 	%rd13, [_Z17index_rows_kernelIfiEvPT_PT0_S1_mm_param_2];
	ld.param.u64 	%rd14, [_Z17index_rows_kernelIfiEvPT_PT0_S1_mm_param_3];
	ld.param.u64 	%rd15, [_Z17index_rows_kernelIfiEvPT_PT0_S1_mm_param_4];
	mov.u32 	%r2, %ctaid.x;
	mov.u32 	%r1, %ntid.x;
	mov.u32 	%r3, %tid.x;
	mad.lo.s32 	%r4, %r2, %r1, %r3;
	cvt.u64.u32 	%rd24, %r4;
	mul.lo.s64 	%rd23, %rd15, %rd24;
	setp.ge.u64 	%p1, %rd23, %rd14;
	@%p1 bra 	$L__BB50_3;
	mov.u32 	%r5, %nctaid.x;
	mul.lo.s32 	%r6, %r1, %r5;
	cvt.u64.u32 	%rd3, %r6;
	cvta.to.global.u64 	%rd4, %rd12;
	cvta.to.global.u64 	%rd5, %rd11;
	cvta.to.global.u64 	%rd6, %rd13;
$L__BB50_2:
	shl.b64 	%rd16, %rd24, 2;
	add.s64 	%rd17, %rd4, %rd16;
	ld.global.s32 	%rd18, [%rd17];
	add.s64 	%rd19, %rd23, %rd18;
	shl.b64 	%rd20, %rd19, 2;
	add.s64 	%rd21, %rd5, %rd20;
	ld.global.f32 	%f1, [%rd21];
	add.s64 	%rd22, %rd6, %rd16;
	st.global.f32 	[%rd22], %f1;
	add.s64 	%rd24, %rd24, %rd3;
	mul.lo.s64 	%rd23, %rd24, %rd15;
	setp.lt.u64 	%p2, %rd23, %rd14;
	@%p2 bra 	$L__BB50_2;
$L__BB50_3:
	ret;

}
	// .globl	_Z17index_rows_kernelIdiEvPT_PT0_S1_mm
.visible .entry _Z17index_rows_kernelIdiEvPT_PT0_S1_mm(
	.param .u64 .ptr .align 1 _Z17index_rows_kernelIdiEvPT_PT0_S1_mm_param_0,
	.param .u64 .ptr .align 1 _Z17index_rows_kernelIdiEvPT_PT0_S1_mm_param_1,
	.param .u64 .ptr .align 1 _Z17index_rows_kernelIdiEvPT_PT0_S1_mm_param_2,
	.param .u64 _Z17index_rows_kernelIdiEvPT_PT0_S1_mm_param_3,
	.param .u64 _Z17index_rows_kernelIdiEvPT_PT0_S1_mm_param_4
)
{
	.reg .pred 	%p<3>;
	.reg .b32 	%r<7>;
	.reg .b64 	%rd<26>;
	.reg .b64 	%fd<2>;

	ld.param.u64 	%rd11, [_Z17index_rows_kernelIdiEvPT_PT0_S1_mm_param_0];
	ld.param.u64 	%rd12, [_Z17index_rows_kernelIdiEvPT_PT0_S1_mm_param_1];
	ld.param.u64 	%rd13, [_Z17index_rows_kernelIdiEvPT_PT0_S1_mm_param_2];
	ld.param.u64 	%rd14, [_Z17index_rows_kernelIdiEvPT_PT0_S1_mm_param_3];
	ld.param.u64 	%rd15, [_Z17index_rows_kernelIdiEvPT_PT0_S1_mm_param_4];
	mov.u32 	%r2, %ctaid.x;
	mov.u32 	%r1, %ntid.x;
	mov.u32 	%r3, %tid.x;
	mad.lo.s32 	%r4, %r2, %r1, %r3;
	cvt.u64.u32 	%rd25, %r4;
	mul.lo.s64 	%rd24, %rd15, %rd25;
	setp.ge.u64 	%p1, %rd24, %rd14;
	@%p1 bra 	$L__BB51_3;
	mov.u32 	%r5, %nctaid.x;
	mul.lo.s32 	%r6, %r1, %r5;
	cvt.u64.u32 	%rd3, %r6;
	cvta.to.global.u64 	%rd4, %rd12;
	cvta.to.global.u64 	%rd5, %rd11;
	cvta.to.global.u64 	%rd6, %rd13;
$L__BB51_2:
	shl.b64 	%rd16, %rd25, 2;
	add.s64 	%rd17, %rd4, %rd16;
	ld.global.s32 	%rd18, [%rd17];
	add.s64 	%rd19, %rd24, %rd18;
	shl.b64 	%rd20, %rd19, 3;
	add.s64 	%rd21, %rd5, %rd20;
	ld.global.f64 	%fd1, [%rd21];
	shl.b64 	%rd22, %rd25, 3;
	add.s64 	%rd23, %rd6, %rd22;
	st.global.f64 	[%rd23], %fd1;
	add.s64 	%rd25, %rd25, %rd3;
	mul.lo.s64 	%rd24, %rd25, %rd15;
	setp.lt.u64 	%p2, %rd24, %rd14;
	@%p2 bra 	$L__BB51_2;
$L__BB51_3:
	ret;

}
	// .globl	_Z21index_log_rows_kernelIfiEvPT_PT0_S1_mm
.visible .entry _Z21index_log_rows_kernelIfiEvPT_PT0_S1_mm(
	.param .u64 .ptr .align 1 _Z21index_log_rows_kernelIfiEvPT_PT0_S1_mm_param_0,
	.param .u64 .ptr .align 1 _Z21index_log_rows_kernelIfiEvPT_PT0_S1_mm_param_1,
	.param .u64 .ptr .align 1 _Z21index_log_rows_kernelIfiEvPT_PT0_S1_mm_param_2,
	.param .u64 _Z21index_log_rows_kernelIfiEvPT_PT0_S1_mm_param_3,
	.param .u64 _Z21index_log_rows_kernelIfiEvPT_PT0_S1_mm_param_4
)
{
	.reg .pred 	%p<6>;
	.reg .b32 	%r<11>;
	.reg .b32 	%f<23>;
	.reg .b64 	%rd<25>;

	ld.param.u64 	%rd11, [_Z21index_log_rows_kernelIfiEvPT_PT0_S1_mm_param_0];
	ld.param.u64 	%rd12, [_Z21index_log_rows_kernelIfiEvPT_PT0_S1_mm_param_1];
	ld.param.u64 	%rd13, [_Z21index_log_rows_kernelIfiEvPT_PT0_S1_mm_param_2];
	ld.param.u64 	%rd14, [_Z21index_log_rows_kernelIfiEvPT_PT0_S1_mm_param_3];
	ld.param.u64 	%rd15, [_Z21index_log_rows_kernelIfiEvPT_PT0_S1_mm_param_4];
	mov.u32 	%r2, %ctaid.x;
	mov.u32 	%r1, %ntid.x;
	mov.u32 	%r3, %tid.x;
	mad.lo.s32 	%r4, %r2, %r1, %r3;
	cvt.u64.u32 	%rd24, %r4;
	mul.lo.s64 	%rd23, %rd15, %rd24;
	setp.ge.u64 	%p1, %rd23, %rd14;
	@%p1 bra 	$L__BB52_3;
	mov.u32 	%r5, %nctaid.x;
	mul.lo.s32 	%r6, %r1, %r5;
	cvt.u64.u32 	%rd3, %r6;
	cvta.to.global.u64 	%rd4, %rd12;
	cvta.to.global.u64 	%rd5, %rd11;
	cvta.to.global.u64 	%rd6, %rd13;
$L__BB52_2:
	shl.b64 	%rd16, %rd24, 2;
	add.s64 	%rd17, %rd4, %rd16;
	ld.global.s32 	%rd18, [%rd17];
	add.s64 	%rd19, %rd23, %rd18;
	shl.b64 	%rd20, %rd19, 2;
	add.s64 	%rd21, %rd5, %rd20;
	ld.global.f32 	%f1, [%rd21];
	setp.lt.f32 	%p2, %f1, 0f00800000;
	mul.f32 	%f2, %f1, 0f4B000000;
	selp.f32 	%f3, %f2, %f1, %p2;
	selp.f32 	%f4, 0fC1B80000, 0f00000000, %p2;
	mov.b32 	%r7, %f3;
	add.s32 	%r8, %r7, -1059760811;
	and.b32  	%r9, %r8, -8388608;
	sub.s32 	%r10, %r7, %r9;
	mov.b32 	%f5, %r10;
	cvt.rn.f32.s32 	%f6, %r9;
	fma.rn.f32 	%f7, %f6, 0f34000000, %f4;
	add.f32 	%f8, %f5, 0fBF800000;
	fma.rn.f32 	%f9, %f8, 0fBE055027, 0f3E1039F6;
	fma.rn.f32 	%f10, %f9, %f8, 0fBDF8CDCC;
	fma.rn.f32 	%f11, %f10, %f8, 0f3E0F2955;
	fma.rn.f32 	%f12, %f11, %f8, 0fBE2AD8B9;
	fma.rn.f32 	%f13, %f12, %f8, 0f3E4CED0B;
	fma.rn.f32 	%f14, %f13, %f8, 0fBE7FFF22;
	fma.rn.f32 	%f15, %f14, %f8, 0f3EAAAA78;
	fma.rn.f32 	%f16, %f15, %f8, 0fBF000000;
	mul.f32 	%f17, %f8, %f16;
	fma.rn.f32 	%f18, %f17, %f8, %f8;
	fma.rn.f32 	%f19, %f7, 0f3F317218, %f18;
	setp.gt.u32 	%p3, %r7, 2139095039;
	fma.rn.f32 	%f20, %f3, 0f7F800000, 0f7F800000;
	selp.f32 	%f21, %f20, %f19, %p3;
	setp.eq.f32 	%p4, %f3, 0f00000000;
	selp.f32 	%f22, 0fFF800000, %f21, %p4;
	add.s64 	%rd22, %rd6, %rd16;
	st.global.f32 	[%rd22], %f22;
	add.s64 	%rd24, %rd24, %rd3;
	mul.lo.s64 	%rd23, %rd24, %rd15;
	setp.lt.u64 	%p5, %rd23, %rd14;
	@%p5 bra 	$L__BB52_2;
$L__BB52_3:
	ret;

}
	// .globl	_Z21index_log_rows_kernelIdiEvPT_PT0_S1_mm
.visible .entry _Z21index_log_rows_kernelIdiEvPT_PT0_S1_mm(
	.param .u64 .ptr .align 1 _Z21index_log_rows_kernelIdiEvPT_PT0_S1_mm_param_0,
	.param .u64 .ptr .align 1 _Z21index_log_rows_kernelIdiEvPT_PT0_S1_mm_param_1,
	.param .u64 .ptr .align 1 _Z21index_log_rows_kernelIdiEvPT_PT0_S1_mm_param_2,
	.param .u64 _Z21index_log_rows_kernelIdiEvPT_PT0_S1_mm_param_3,
	.param .u64 _Z21index_log_rows_kernelIdiEvPT_PT0_S1_mm_param_4
)
{
	.reg .pred 	%p<7>;
	.reg .b32 	%r<35>;
	.reg .b64 	%rd<28>;
	.reg .b64 	%fd<46>;

	ld.param.u64 	%rd9, [_Z21index_log_rows_kernelIdiEvPT_PT0_S1_mm_param_0];
	ld.param.u64 	%rd10, [_Z21index_log_rows_kernelIdiEvPT_PT0_S1_mm_param_1];
	ld.param.u64 	%rd11, [_Z21index_log_rows_kernelIdiEvPT_PT0_S1_mm_param_2];
	ld.param.u64 	%rd12, [_Z21index_log_rows_kernelIdiEvPT_PT0_S1_mm_param_3];
	ld.param.u64 	%rd13, [_Z21index_log_rows_kernelIdiEvPT_PT0_S1_mm_param_4];
	mov.u32 	%r12, %ctaid.x;
	mov.u32 	%r1, %ntid.x;
	mov.u32 	%r13, %tid.x;
	mad.lo.s32 	%r14, %r12, %r1, %r13;
	cvt.u64.u32 	%rd26, %r14;
	mul.lo.s64 	%rd27, %rd13, %rd26;
	setp.ge.u64 	%p1, %rd27, %rd12;
	@%p1 bra 	$L__BB53_3;
	mov.u32 	%r15, %nctaid.x;
	mul.lo.s32 	%r16, %r1, %r15;
	cvt.u64.u32 	%rd3, %r16;
$L__BB53_2:
	add.s64 	%rd26, %rd26, %rd3;
	mul.lo.s64 	%rd27, %rd26, %rd13;
	setp.lt.u64 	%p2, %rd27, %rd12;
	@%p2 bra 	$L__BB53_2;
$L__BB53_3:
	cvta.to.global.u64 	%rd14, %rd10;
	cvta.to.global.u64 	%rd15, %rd9;
	shl.b64 	%rd16, %rd26, 2;
	add.s64 	%rd17, %rd14, %rd16;
	ld.global.s32 	%rd18, [%rd17];
	add.s64 	%rd19, %rd27, %rd18;
	shl.b64 	%rd20, %rd19, 3;
	add.s64 	%rd21, %rd15, %rd20;
	ld.global.f64 	%fd43, [%rd21];
	{
	.reg .b32 %temp; 
	mov.b64 	{%temp, %r31}, %fd43;
	}
	{
	.reg .b32 %temp; 
	mov.b64 	{%r32, %temp}, %fd43;
	}
	setp.gt.s32 	%p3, %r31, 1048575;
	mov.b32 	%r33, -1023;
	@%p3 bra 	$L__BB53_5;
	mul.f64 	%fd43, %fd43, 0d4350000000000000;
	{
	.reg .b32 %temp; 
	mov.b64 	{%temp, %r31}, %fd43;
	}
	{
	.reg .b32 %temp; 
	mov.b64 	{%r32, %temp}, %fd43;
	}
	mov.b32 	%r33, -1077;
$L__BB53_5:
	add.s32 	%r19, %r31, -1;
	setp.gt.u32 	%p4, %r19, 2146435070;
	@%p4 bra 	$L__BB53_9;
	shr.u32 	%r22, %r31, 20;
	add.s32 	%r34, %r33, %r22;
	and.b32  	%r23, %r31, 1048575;
	or.b32  	%r24, %r23, 1072693248;
	mov.b64 	%fd44, {%r32, %r24};
	setp.lt.u32 	%p6, %r24, 1073127583;
	@%p6 bra 	$L__BB53_8;
	{
	.reg .b32 %temp; 
	mov.b64 	{%r25, %temp}, %fd44;
	}
	{
	.reg .b32 %temp; 
	mov.b64 	{%temp, %r26}, %fd44;
	}
	add.s32 	%r27, %r26, -1048576;
	mov.b64 	%fd44, {%r25, %r27};
	add.s32 	%r34, %r34, 1;
$L__BB53_8:
	add.f64 	%fd11, %fd44, 0dBFF0000000000000;
	add.f64 	%fd12, %fd44, 0d3FF0000000000000;
	rcp.approx.ftz.f64 	%fd13, %fd12;
	neg.f64 	%fd14, %fd12;
	fma.rn.f64 	%fd15, %fd14, %fd13, 0d3FF0000000000000;
	fma.rn.f64 	%fd16, %fd15, %fd15, %fd15;
	fma.rn.f64 	%fd17, %fd16, %fd13, %fd13;
	mul.f64 	%fd18, %fd11, %fd17;
	fma.rn.f64 	%fd19, %fd11, %fd17, %fd18;
	mul.f64 	%fd20, %fd19, %fd19;
	fma.rn.f64 	%fd21, %fd20, 0d3EB1380B3AE80F1E, 0d3ED0EE258B7A8B04;
	fma.rn.f64 	%fd22, %fd21, %fd20, 0d3EF3B2669F02676F;
	fma.rn.f64 	%fd23, %fd22, %fd20, 0d3F1745CBA9AB0956;
	fma.rn.f64 	%fd24, %fd23, %fd20, 0d3F3C71C72D1B5154;
	fma.rn.f64 	%fd25, %fd24, %fd20, 0d3F624924923BE72D;
	fma.rn.f64 	%fd26, %fd25, %fd20, 0d3F8999999999A3C4;
	fma.rn.f64 	%fd27, %fd26, %fd20, 0d3FB5555555555554;
	sub.f64 	%fd28, %fd11, %fd19;
	add.f64 	%fd29, %fd28, %fd28;
	neg.f64 	%fd30, %fd19;
	fma.rn.f64 	%fd31, %fd30, %fd11, %fd29;
	mul.f64 	%fd32, %fd17, %fd31;
	mul.f64 	%fd33, %fd20, %fd27;
	fma.rn.f64 	%fd34, %fd33, %fd19, %fd32;
	xor.b32  	%r28, %r34, -2147483648;
	mov.b32 	%r29, 1127219200;
	mov.b64 	%fd35, {%r28, %r29};
	mov.b32 	%r30, -2147483648;
	mov.b64 	%fd36, {%r30, %r29};
	sub.f64 	%fd37, %fd35, %fd36;
	fma.rn.f64 	%fd38, %fd37, 0d3FE62E42FEFA39EF, %fd19;
	fma.rn.f64 	%fd39, %fd37, 0dBFE62E42FEFA39EF, %fd38;
	sub.f64 	%fd40, %fd39, %fd19;
	sub.f64 	%fd41, %fd34, %fd40;
	fma.rn.f64 	%fd42, %fd37, 0d3C7ABC9E3B39803F, %fd41;
	add.f64 	%fd45, %fd38, %fd42;
	bra.uni 	$L__BB53_10;
$L__BB53_9:
	fma.rn.f64 	%fd10, %fd43, 0d7FF0000000000000, 0d7FF0000000000000;
	{
	.reg .b32 %temp; 
	mov.b64 	{%temp, %r20}, %fd43;
	}
	and.b32  	%r21, %r20, 2147483647;
	setp.eq.s32 	%p5, %r21, 0;
	selp.f64 	%fd45, 0dFFF0000000000000, %fd10, %p5;
$L__BB53_10:
	cvta.to.global.u64 	%rd22, %rd11;
	shl.b64 	%rd23, %rd26, 3;
	add.s64 	%rd24, %rd22, %rd23;
	st.global.f64 	[%rd24], %fd45;
	ret;

}
	// .globl	_Z17index_rows_kernelIfiEvPT_PT0_S1_mmm
.visible .entry _Z17index_rows_kernelIfiEvPT_PT0_S1_mmm(
	.param .u64 .ptr .align 1 _Z17index_rows_kernelIfiEvPT_PT0_S1_mmm_param_0,
	.param .u64 .ptr .align 1 _Z17index_rows_kernelIfiEvPT_PT0_S1_mmm_param_1,
	.param .u64 .ptr .align 1 _Z17index_rows_kernelIfiEvPT_PT0_S1_mmm_param_2,
	.param .u64 _Z17index_rows_kernelIfiEvPT_PT0_S1_mmm_param_3,
	.param .u64 _Z17index_rows_kernelIfiEvPT_PT0_S1_mmm_param_4,
	.param .u64 _Z17index_rows_kernelIfiEvPT_PT0_S1_mmm_param_5
)
{
	.reg .pred 	%p<5>;
	.reg .b32 	%r<10>;
	.reg .b32 	%f<5>;
	.reg .b64 	%rd<32>;

	ld.param.u64 	%rd12, [_Z17index_rows_kernelIfiEvPT_PT0_S1_mmm_param_0];
	ld.param.u64 	%rd13, [_Z17index_rows_kernelIfiEvPT_PT0_S1_mmm_param_1];
	ld.param.u64 	%rd14, [_Z17index_rows_kernelIfiEvPT_PT0_S1_mmm_param_2];
	ld.param.u64 	%rd15, [_Z17index_rows_kernelIfiEvPT_PT0_S1_mmm_param_3];
	ld.param.u64 	%rd16, [_Z17index_rows_kernelIfiEvPT_PT0_S1_mmm_param_4];
	ld.param.u64 	%rd17, [_Z17index_rows_kernelIfiEvPT_PT0_S1_mmm_param_5];
	mov.u32 	%r2, %ctaid.x;
	mov.u32 	%r1, %ntid.x;
	mov.u32 	%r3, %tid.x;
	mad.lo.s32 	%r4, %r2, %r1, %r3;
	cvt.u64.u32 	%rd30, %r4;
	mul.lo.s64 	%rd18, %rd17, %rd30;
	setp.ge.u64 	%p1, %rd18, %rd16;
	@%p1 bra 	$L__BB54_8;
	mov.u32 	%r5, %nctaid.x;
	mul.lo.s32 	%r6, %r1, %r5;
	cvt.u64.u32 	%rd2, %r6;
	cvta.to.global.u64 	%rd3, %rd13;
	cvta.to.global.u64 	%rd4, %rd12;
	cvta.to.global.u64 	%rd5, %rd14;
	cvt.u32.u64 	%r7, %rd17;
$L__BB54_2:
	shl.b64 	%rd19, %rd30, 2;
	add.s64 	%rd20, %rd3, %rd19;
	ld.global.s32 	%rd7, [%rd20];
	or.b64  	%rd21, %rd7, %rd17;
	and.b64  	%rd22, %rd21, -4294967296;
	setp.ne.s64 	%p2, %rd22, 0;
	@%p2 bra 	$L__BB54_4;
	cvt.u32.u64 	%r8, %rd7;
	div.u32 	%r9, %r8, %r7;
	cvt.u64.u32 	%rd31, %r9;
	bra.uni 	$L__BB54_5;
$L__BB54_4:
	div.u64 	%rd31, %rd7, %rd17;
$L__BB54_5:
	setp.ne.s64 	%p3, %rd31, %rd15;
	mov.f32 	%f4, 0f00000000;
	@%p3 bra 	$L__BB54_7;
	sub.s64 	%rd23, %rd30, %rd15;
	mad.lo.s64 	%rd24, %rd23, %rd17, %rd7;
	shl.b64 	%rd25, %rd24, 2;
	add.s64 	%rd26, %rd4, %rd25;
	ld.global.f32 	%f4, [%rd26];
$L__BB54_7:
	add.s64 	%rd28, %rd5, %rd19;
	st.global.f32 	[%rd28], %f4;
	add.s64 	%rd30, %rd30, %rd2;
	mul.lo.s64 	%rd29, %rd30, %rd17;
	setp.lt.u64 	%p4, %rd29, %rd16;
	@%p4 bra 	$L__BB54_2;
$L__BB54_8:
	ret;

}
	// .globl	_Z17index_rows_kernelIdiEvPT_PT0_S1_mmm
.visible .entry _Z17index_rows_kernelIdiEvPT_PT0_S1_mmm(
	.param .u64 .ptr .align 1 _Z17index_rows_kernelIdiEvPT_PT0_S1_mmm_param_0,
	.param .u64 .ptr .align 1 _Z17index_rows_kernelIdiEvPT_PT0_S1_mmm_param_1,
	.param .u64 .ptr .align 1 _Z17index_rows_kernelIdiEvPT_PT0_S1_mmm_param_2,
	.param .u64 _Z17index_rows_kernelIdiEvPT_PT0_S1_mmm_param_3,
	.param .u64 _Z17index_rows_kernelIdiEvPT_PT0_S1_mmm_param_4,
	.param .u64 _Z17index_rows_kernelIdiEvPT_PT0_S1_mmm_param_5
)
{
	.reg .pred 	%p<5>;
	.reg .b32 	%r<10>;
	.reg .b64 	%rd<32>;
	.reg .b64 	%fd<5>;

	ld.param.u64 	%rd12, [_Z17index_rows_kernelIdiEvPT_PT0_S1_mmm_param_0];
	ld.param.u64 	%rd13, [_Z17index_rows_kernelIdiEvPT_PT0_S1_mmm_param_1];
	ld.param.u64 	%rd14, [_Z17index_rows_kernelIdiEvPT_PT0_S1_mmm_param_2];
	ld.param.u64 	%rd15, [_Z17index_rows_kernelIdiEvPT_PT0_S1_mmm_param_3];
	ld.param.u64 	%rd16, [_Z17index_rows_kernelIdiEvPT_PT0_S1_mmm_param_4];
	ld.param.u64 	%rd17, [_Z17index_rows_kernelIdiEvPT_PT0_S1_mmm_param_5];
	mov.u32 	%r2, %ctaid.x;
	mov.u32 	%r1, %ntid.x;
	mov.u32 	%r3, %tid.x;
	mad.lo.s32 	%r4, %r2, %r1, %r3;
	cvt.u64.u32 	%rd30, %r4;
	mul.lo.s64 	%rd18, %rd17, %rd30;
	setp.ge.u64 	%p1, %rd18, %rd16;
	@%p1 bra 	$L__BB55_8;
	mov.u32 	%r5, %nctaid.x;
	mul.lo.s32 	%r6, %r1, %r5;
	cvt.u64.u32 	%rd2, %r6;
	cvta.to.global.u64 	%rd3, %rd13;
	cvta.to.global.u64 	%rd4, %rd12;
	cvta.to.global.u64 	%rd5, %rd14;
	cvt.u32.u64 	%r7, %rd17;
$L__BB55_2:
	shl.b64 	%rd19, %rd30, 2;
	add.s64 	%rd20, %rd3, %rd19;
	ld.global.s32 	%rd7, [%rd20];
	or.b64  	%rd21, %rd7, %rd17;
	and.b64  	%rd22, %rd21, -4294967296;
	setp.ne.s64 	%p2, %rd22, 0;
	@%p2 bra 	$L__BB55_4;
	cvt.u32.u64 	%r8, %rd7;
	div.u32 	%r9, %r8, %r7;
	cvt.u64.u32 	%rd31, %r9;
	bra.uni 	$L__BB55_5;
$L__BB55_4:
	div.u64 	%rd31, %rd7, %rd17;
$L__BB55_5:
	setp.ne.s64 	%p3, %rd31, %rd15;
	mov.f64 	%fd4, 0d0000000000000000;
	@%p3 bra 	$L__BB55_7;
	sub.s64 	%rd23, %rd30, %rd15;
	mad.lo.s64 	%rd24, %rd23, %rd17, %rd7;
	shl.b64 	%rd25, %rd24, 3;
	add.s64 	%rd26, %rd4, %rd25;
	ld.global.f64 	%fd4, [%rd26];
$L__BB55_7:
	shl.b64 	%rd27, %rd30, 3;
	add.s64 	%rd28, %rd5, %rd27;
	st.global.f64 	[%rd28], %fd4;
	add.s64 	%rd30, %rd30, %rd2;
	mul.lo.s64 	%rd29, %rd30, %rd17;
	setp.lt.u64 	%p4, %rd29, %rd16;
	@%p4 bra 	$L__BB55_2;
$L__BB55_8:
	ret;

}
	// .globl	_Z15is_equal_kernelIfiEvPT0_S1_PT_m
.visible .entry _Z15is_equal_kernelIfiEvPT0_S1_PT_m(
	.param .u64 .ptr .align 1 _Z15is_equal_kernelIfiEvPT0_S1_PT_m_param_0,
	.param .u64 .ptr .align 1 _Z15is_equal_kernelIfiEvPT0_S1_PT_m_param_1,
	.param .u64 .ptr .align 1 _Z15is_equal_kernelIfiEvPT0_S1_PT_m_param_2,
	.param .u64 _Z15is_equal_kernelIfiEvPT0_S1_PT_m_param_3
)
{
	.reg .pred 	%p<4>;
	.reg .b32 	%r<9>;
	.reg .b32 	%f<2>;
	.reg .b64 	%rd<17>;

	ld.param.u64 	%rd8, [_Z15is_equal_kernelIfiEvPT0_S1_PT_m_param_0];
	ld.param.u64 	%rd9, [_Z15is_equal_kernelIfiEvPT0_S1_PT_m_param_1];
	ld.param.u64 	%rd10, [_Z15is_equal_kernelIfiEvPT0_S1_PT_m_param_2];
	ld.param.u64 	%rd11, [_Z15is_equal_kernelIfiEvPT0_S1_PT_m_param_3];
	mov.u32 	%r2, %ctaid.x;
	mov.u32 	%r1, %ntid.x;
	mov.u32 	%r3, %tid.x;
	mad.lo.s32 	%r4, %r2, %r1, %r3;
	cvt.u64.u32 	%rd16, %r4;
	setp.le.u64 	%p1, %rd11, %rd16;
	@%p1 bra 	$L__BB56_3;
	mov.u32 	%r5, %nctaid.x;
	mul.lo.s32 	%r6, %r1, %r5;
	cvt.u64.u32 	%rd2, %r6;
	cvta.to.global.u64 	%rd3, %rd8;
	cvta.to.global.u64 	%rd4, %rd9;
	cvta.to.global.u64 	%rd5, %rd10;
$L__BB56_2:
	shl.b64 	%rd12, %rd16, 2;
	add.s64 	%rd13, %rd3, %rd12;
	ld.global.u32 	%r7, [%rd13];
	add.s64 	%rd14, %rd4, %rd12;
	ld.global.u32 	%r8, [%rd14];
	setp.eq.s32 	%p2, %r7, %r8;
	selp.f32 	%f1, 0f3F800000, 0f00000000, %p2;
	add.s64 	%rd15, %rd5, %rd12;
	st.global.f32 	[%rd15], %f1;
	add.s64 	%rd16, %rd16, %rd2;
	setp.lt.u64 	%p3, %rd16, %rd11;
	@%p3 bra 	$L__BB56_2;
$L__BB56_3:
	ret;

}
	// .globl	_Z15is_equal_kernelIdiEvPT0_S1_PT_m
.visible .entry _Z15is_equal_kernelIdiEvPT0_S1_PT_m(
	.param .u64 .ptr .align 1 _Z15is_equal_kernelIdiEvPT0_S1_PT_m_param_0,
	.param .u64 .ptr .align 1 _Z15is_equal_kernelIdiEvPT0_S1_PT_m_param_1,
	.param .u64 .ptr .align 1 _Z15is_equal_kernelIdiEvPT0_S1_PT_m_param_2,
	.param .u64 _Z15is_equal_kernelIdiEvPT0_S1_PT_m_param_3
)
{
	.reg .pred 	%p<4>;
	.reg .b32 	%r<9>;
	.reg .b64 	%rd<18>;
	.reg .b64 	%fd<2>;

	ld.param.u64 	%rd8, [_Z15is_equal_kernelIdiEvPT0_S1_PT_m_param_0];
	ld.param.u64 	%rd9, [_Z15is_equal_kernelIdiEvPT0_S1_PT_m_param_1];
	ld.param.u64 	%rd10, [_Z15is_equal_kernelIdiEvPT0_S1_PT_m_param_2];
	ld.param.u64 	%rd11, [_Z15is_equal_kernelIdiEvPT0_S1_PT_m_param_3];
	mov.u32 	%r2, %ctaid.x;
	mov.u32 	%r1, %ntid.x;
	mov.u32 	%r3, %tid.x;
	mad.lo.s32 	%r4, %r2, %r1, %r3;
	cvt.u64.u32 	%rd17, %r4;
	setp.le.u64 	%p1, %rd11, %rd17;
	@%p1 bra 	$L__BB57_3;
	mov.u32 	%r5, %nctaid.x;
	mul.lo.s32 	%r6, %r1, %r5;
	cvt.u64.u32 	%rd2, %r6;
	cvta.to.global.u64 	%rd3, %rd8;
	cvta.to.global.u64 	%rd4, %rd9;
	cvta.to.global.u64 	%rd5, %rd10;
$L__BB57_2:
	shl.b64 	%rd12, %rd17, 2;
	add.s64 	%rd13, %rd3, %rd12;
	ld.global.u32 	%r7, [%rd13];
	add.s64 	%rd14, %rd4, %rd12;
	ld.global.u32 	%r8, [%rd14];
	setp.eq.s32 	%p2, %r7, %r8;
	selp.f64 	%fd1, 0d3FF0000000000000, 0d0000000000000000, %p2;
	shl.b64 	%rd15, %rd17, 3;
	add.s64 	%rd16, %rd5, %rd15;
	st.global.f64 	[%rd16], %fd1;
	add.s64 	%rd17, %rd17, %rd2;
	setp.lt.u64 	%p3, %rd17, %rd11;
	@%p3 bra 	$L__BB57_2;
$L__BB57_3:
	ret;

}
	// .globl	_Z31transpose_helper_encoder_kernelIfEvPT_S1_mmm
.visible .entry _Z31transpose_helper_encoder_kernelIfEvPT_S1_mmm(
	.param .u64 .ptr .align 1 _Z31transpose_helper_encoder_kernelIfEvPT_S1_mmm_param_0,
	.param .u64 .ptr .align 1 _Z31transpose_helper_encoder_kernelIfEvPT_S1_mmm_param_1,
	.param .u64 _Z31transpose_helper_encoder_kernelIfEvPT_S1_mmm_param_2,
	.param .u64 _Z31transpose_helper_encoder_kernelIfEvPT_S1_mmm_param_3,
	.param .u64 _Z31transpose_helper_encoder_kernelIfEvPT_S1_mmm_param_4
)
{
	.reg .pred 	%p<7>;
	.reg .b32 	%r<23>;
	.reg .b32 	%f<2>;
	.reg .b64 	%rd<54>;

	ld.param.u64 	%rd26, [_Z31transpose_helper_encoder_kernelIfEvPT_S1_mmm_param_0];
	ld.param.u64 	%rd27, [_Z31transpose_helper_encoder_kernelIfEvPT_S1_mmm_param_1];
	ld.param.u64 	%rd28, [_Z31transpose_helper_encoder_kernelIfEvPT_S1_mmm_param_2];
	ld.param.u64 	%rd29, [_Z31transpose_helper_encoder_kernelIfEvPT_S1_mmm_param_3];
	ld.param.u64 	%rd30, [_Z31transpose_helper_encoder_kernelIfEvPT_S1_mmm_param_4];
	or.b64  	%rd31, %rd29, %rd30;
	and.b64  	%rd32, %rd31, -4294967296;
	setp.ne.s64 	%p1, %rd32, 0;
	@%p1 bra 	$L__BB58_2;
	cvt.u32.u64 	%r2, %rd30;
	cvt.u32.u64 	%r3, %rd29;
	div.u32 	%r4, %r3, %r2;
	cvt.u64.u32 	%rd47, %r4;
	bra.uni 	$L__BB58_3;
$L__BB58_2:
	div.u64 	%rd47, %rd29, %rd30;
$L__BB58_3:
	mov.u32 	%r5, %ctaid.x;
	mov.u32 	%r1, %ntid.x;
	mov.u32 	%r6, %tid.x;
	mad.lo.s32 	%r7, %r5, %r1, %r6;
	cvt.u64.u32 	%rd48, %r7;
	setp.le.u64 	%p2, %rd28, %rd48;
	@%p2 bra 	$L__BB58_15;
	mov.u32 	%r8, %nctaid.x;
	mul.lo.s32 	%r9, %r1, %r8;
	cvt.u64.u32 	%rd5, %r9;
	cvta.to.global.u64 	%rd6, %rd26;
	cvta.to.global.u64 	%rd7, %rd27;
	cvt.u32.u64 	%r10, %rd29;
	cvt.u32.u64 	%r15, %rd47;
$L__BB58_5:
	or.b64  	%rd33, %rd48, %rd29;
	and.b64  	%rd34, %rd33, -4294967296;
	setp.ne.s64 	%p3, %rd34, 0;
	@%p3 bra 	$L__BB58_7;
	cvt.u32.u64 	%r11, %rd48;
	div.u32 	%r12, %r11, %r10;
	mul.lo.s32 	%r13, %r12, %r10;
	sub.s32 	%r14, %r11, %r13;
	cvt.u64.u32 	%rd49, %r12;
	cvt.u64.u32 	%rd50, %r14;
	bra.uni 	$L__BB58_8;
$L__BB58_7:
	div.u64 	%rd49, %rd48, %rd29;
	mul.lo.s64 	%rd35, %rd49, %rd29;
	sub.s64 	%rd50, %rd48, %rd35;
$L__BB58_8:
	shl.b64 	%rd36, %rd48, 2;
	add.s64 	%rd37, %rd6, %rd36;
	ld.global.f32 	%f1, [%rd37];
	or.b64  	%rd38, %rd50, %rd47;
	and.b64  	%rd39, %rd38, -4294967296;
	setp.ne.s64 	%p4, %rd39, 0;
	@%p4 bra 	$L__BB58_10;
	cvt.u32.u64 	%r16, %rd50;
	div.u32 	%r17, %r16, %r15;
	mul.lo.s32 	%r18, %r17, %r15;
	sub.s32 	%r19, %r16, %r18;
	cvt.u64.u32 	%rd51, %r17;
	cvt.u64.u32 	%rd52, %r19;
	bra.uni 	$L__BB58_11;
$L__BB58_10:
	div.u64 	%rd51, %rd50, %rd47;
	mul.lo.s64 	%rd40, %rd51, %rd47;
	sub.s64 	%rd52, %rd50, %rd40;
$L__BB58_11:
	mul.lo.s64 	%rd21, %rd51, %rd28;
	or.b64  	%rd41, %rd21, %rd30;
	and.b64  	%rd42, %rd41, -4294967296;
	setp.ne.s64 	%p5, %rd42, 0;
	@%p5 bra 	$L__BB58_13;
	cvt.u32.u64 	%r20, %rd30;
	cvt.u32.u64 	%r21, %rd21;
	div.u32 	%r22, %r21, %r20;
	cvt.u64.u32 	%rd53, %r22;
	bra.uni 	$L__BB58_14;
$L__BB58_13:
	div.u64 	%rd53, %rd21, %rd30;
$L__BB58_14:
	mad.lo.s64 	%rd43, %rd49, %rd47, %rd53;
	add.s64 	%rd44, %rd43, %rd52;
	shl.b64 	%rd45, %rd44, 2;
	add.s64 	%rd46, %rd7, %rd45;
	st.global.f32 	[%rd46], %f1;
	add.s64 	%rd48, %rd48, %rd5;
	setp.lt.u64 	%p6, %rd48, %rd28;
	@%p6 bra 	$L__BB58_5;
$L__BB58_15:
	ret;

}
	// .globl	_Z31transpose_helper_encoder_kernelIdEvPT_S1_mmm
.visible .entry _Z31transpose_helper_encoder_kernelIdEvPT_S1_mmm(
	.param .u64 .ptr .align 1 _Z31transpose_helper_encoder_kernelIdEvPT_S1_mmm_param_0,
	.param .u64 .ptr .align 1 _Z31transpose_helper_encoder_kernelIdEvPT_S1_mmm_param_1,
	.param .u64 _Z31transpose_helper_encoder_kernelIdEvPT_S1_mmm_param_2,
	.param .u64 _Z31transpose_helper_encoder_kernelIdEvPT_S1_mmm_param_3,
	.param .u64 _Z31transpose_helper_encoder_kernelIdEvPT_S1_mmm_param_4
)
{
	.reg .pred 	%p<7>;
	.reg .b32 	%r<23>;
	.reg .b64 	%rd<54>;
	.reg .b64 	%fd<2>;

	ld.param.u64 	%rd26, [_Z31transpose_helper_encoder_kernelIdEvPT_S1_mmm_param_0];
	ld.param.u64 	%rd27, [_Z31transpose_helper_encoder_kernelIdEvPT_S1_mmm_param_1];
	ld.param.u64 	%rd28, [_Z31transpose_helper_encoder_kernelIdEvPT_S1_mmm_param_2];
	ld.param.u64 	%rd29, [_Z31transpose_helper_encoder_kernelIdEvPT_S1_mmm_param_3];
	ld.param.u64 	%rd30, [_Z31transpose_helper_encoder_kernelIdEvPT_S1_mmm_param_4];
	or.b64  	%rd31, %rd29, %rd30;
	and.b64  	%rd32, %rd31, -4294967296;
	setp.ne.s64 	%p1, %rd32, 0;
	@%p1 bra 	$L__BB59_2;
	cvt.u32.u64 	%r2, %rd30;
	cvt.u32.u64 	%r3, %rd29;
	div.u32 	%r4, %r3, %r2;
	cvt.u64.u32 	%rd47, %r4;
	bra.uni 	$L__BB59_3;
$L__BB59_2:
	div.u64 	%rd47, %rd29, %rd30;
$L__BB59_3:
	mov.u32 	%r5, %ctaid.x;
	mov.u32 	%r1, %ntid.x;
	mov.u32 	%r6, %tid.x;
	mad.lo.s32 	%r7, %r5, %r1, %r6;
	cvt.u64.u32 	%rd48, %r7;
	setp.le.u64 	%p2, %rd28, %rd48;
	@%p2 bra 	$L__BB59_15;
	mov.u32 	%r8, %nctaid.x;
	mul.lo.s32 	%r9, %r1, %r8;
	cvt.u64.u32 	%rd5, %r9;
	cvta.to.global.u64 	%rd6, %rd26;
	cvta.to.global.u64 	%rd7, %rd27;
	cvt.u32.u64 	%r10, %rd29;
	cvt.u32.u64 	%r15, %rd47;
$L__BB59_5:
	or.b64  	%rd33, %rd48, %rd29;
	and.b64  	%rd34, %rd33, -4294967296;
	setp.ne.s64 	%p3, %rd34, 0;
	@%p3 bra 	$L__BB59_7;
	cvt.u32.u64 	%r11, %rd48;
	div.u32 	%r12, %r11, %r10;
	mul.lo.s32 	%r13, %r12, %r10;
	sub.s32 	%r14, %r11, %r13;
	cvt.u64.u32 	%rd49, %r12;
	cvt.u64.u32 	%rd50, %r14;
	bra.uni 	$L__BB59_8;
$L__BB59_7:
	div.u64 	%rd49, %rd48, %rd29;
	mul.lo.s64 	%rd35, %rd49, %rd29;
	sub.s64 	%rd50, %rd48, %rd35;
$L__BB59_8:
	shl.b64 	%rd36, %rd48, 3;
	add.s64 	%rd37, %rd6, %rd36;
	ld.global.f64 	%fd1, [%rd37];
	or.b64  	%rd38, %rd50, %rd47;
	and.b64  	%rd39, %rd38, -4294967296;
	setp.ne.s64 	%p4, %rd39, 0;
	@%p4 bra 	$L__BB59_10;
	cvt.u32.u64 	%r16, %rd50;
	div.u32 	%r17, %r16, %r15;
	mul.lo.s32 	%r18, %r17, %r15;
	sub.s32 	%r19, %r16, %r18;
	cvt.u64.u32 	%rd51, %r17;
	cvt.u64.u32 	%rd52, %r19;
	bra.uni 	$L__BB59_11;
$L__BB59_10:
	div.u64 	%rd51, %rd50, %rd47;
	mul.lo.s64 	%rd40, %rd51, %rd47;
	sub.s64 	%rd52, %rd50, %rd40;
$L__BB59_11:
	mul.lo.s64 	%rd21, %rd51, %rd28;
	or.b64  	%rd41, %rd21, %rd30;
	and.b64  	%rd42, %rd41, -4294967296;
	setp.ne.s64 	%p5, %rd42, 0;
	@%p5 bra 	$L__BB59_13;
	cvt.u32.u64 	%r20, %rd30;
	cvt.u32.u64 	%r21, %rd21;
	div.u32 	%r22, %r21, %r20;
	cvt.u64.u32 	%rd53, %r22;
	bra.uni 	$L__BB59_14;
$L__BB59_13:
	div.u64 	%rd53, %rd21, %rd30;
$L__BB59_14:
	mad.lo.s64 	%rd43, %rd49, %rd47, %rd53;
	add.s64 	%rd44, %rd43, %rd52;
	shl.b64 	%rd45, %rd44, 3;
	add.s64 	%rd46, %rd7, %rd45;
	st.global.f64 	[%rd46], %fd1;
	add.s64 	%rd48, %rd48, %rd5;
	setp.lt.u64 	%p6, %rd48, %rd28;
	@%p6 bra 	$L__BB59_5;
$L__BB59_15:
	ret;

}


// ===== COMPILED SASS (sm_100) =====

	.target	sm_100

	.elftype	@"ET_EXEC"


//--------------------- .note.nv.tkinfo           --------------------------
	.section	.note.nv.tkinfo,"",@"SHT_NOTE"
	.sectionflags	@"SHF_NOTE_NV_TKINFO"
	.tkinfo
        /*0018*/ 	.word	0x00000002
        /*0030*/ 	.string	""
        /*0030*/ 	.string	"ptxas"
        /*0030*/ 	.string	"Cuda compilation tools, release 13.0, V13.0.88"
        /*0030*/ 	.string	"Build cuda_13.0.r13.0/compiler.36424714_0"
        /*0030*/ 	.string	"-arch sm_100 -m 64 "



//--------------------- .note.nv.cuinfo           --------------------------
	.section	.note.nv.cuinfo,"",@"SHT_NOTE"
	.sectionflags	@"SHF_NOTE_NV_CUINFO"
        /*0018*/ 	.short	0x0002
        /*001a*/ 	.short	0x0064
        /*001c*/ 	.short	0x0082
	.zero		2


//--------------------- .nv.info                  --------------------------
	.section	.nv.info,"",@"SHT_CUDA_INFO"
	.align	4


	//----- nvinfo : EIATTR_REGCOUNT
	.align		4
        /*0000*/ 	.byte	0x04, 0x2f
        /*0002*/ 	.short	(.L_1 - .L_0)
	.align		4
.L_0:
        /*0004*/ 	.word	index@(_Z25leaky_relu_forward_kernelIfEvPT_S1_mS0_)
        /*0008*/ 	.word	0x0000000c


	//----- nvinfo : EIATTR_FRAME_SIZE
	.align		4
.L_1:
        /*000c*/ 	.byte	0x04, 0x11
        /*000e*/ 	.short	(.L_3 - .L_2)
	.align		4
.L_2:
        /*0010*/ 	.word	index@(_Z25leaky_relu_forward_kernelIfEvPT_S1_mS0_)
        /*0014*/ 	.word	0x00000000


	//----- nvinfo : EIATTR_REGCOUNT
	.align		4
.L_3:
        /*0018*/ 	.byte	0x04, 0x2f
        /*001a*/ 	.short	(.L_5 - .L_4)
	.align		4
.L_4:
        /*001c*/ 	.word	index@(_Z25leaky_relu_forward_kernelIdEvPT_S1_mS0_)
        /*0020*/ 	.word	0x00000011


	//----- nvinfo : EIATTR_FRAME_SIZE
	.align		4
.L_5:
        /*0024*/ 	.byte	0x04, 0x11
        /*0026*/ 	.short	(.L_7 - .L_6)
	.align		4
.L_6:
        /*0028*/ 	.word	index@(_Z25leaky_relu_forward_kernelIdEvPT_S1_mS0_)
        /*002c*/ 	.word	0x00000000


	//----- nvinfo : EIATTR_REGCOUNT
	.align		4
.L_7:
        /*0030*/ 	.byte	0x04, 0x2f
        /*0032*/ 	.short	(.L_9 - .L_8)
	.align		4
.L_8:
        /*0034*/ 	.word	index@(_Z26leaky_relu_backward_kernelIfEvPT_S1_S1_mS0_)
        /*0038*/ 	.word	0x0000000e


	//----- nvinfo : EIATTR_FRAME_SIZE
	.align		4
.L_9:
        /*003c*/ 	.byte	0x04, 0x11
        /*003e*/ 	.short	(.L_11 - .L_10)
	.align		4
.L_10:
        /*0040*/ 	.word	index@(_Z26leaky_relu_backward_kernelIfEvPT_S1_S1_mS0_)
        /*0044*/ 	.word	0x00000000


	//----- nvinfo : EIATTR_REGCOUNT
	.align		4
.L_11:
        /*0048*/ 	.byte	0x04, 0x2f
        /*004a*/ 	.short	(.L_13 - .L_12)
	.align		4
.L_12:
        /*004c*/ 	.word	index@(_Z26leaky_relu_backward_kernelIdEvPT_S1_S1_mS0_)
        /*0050*/ 	.word	0x00000010


	//----- nvinfo : EIATTR_FRAME_SIZE
	.align		4
.L_13:
        /*0054*/ 	.byte	0x04, 0x11
        /*0056*/ 	.short	(.L_15 - .L_14)
	.align		4
.L_14:
        /*0058*/ 	.word	index@(_Z26leaky_relu_backward_kernelIdEvPT_S1_S1_mS0_)
        /*005c*/ 	.word	0x00000000


	//----- nvinfo : EIATTR_REGCOUNT
	.align		4
.L_15:
        /*0060*/ 	.byte	0x04, 0x2f
        /*0062*/ 	.short	(.L_17 - .L_16)
	.align		4
.L_16:
        /*0064*/ 	.word	index@(_Z21broadcast_rows_kernelIfEvPT_S1_mmb)
        /*0068*/ 	.word	0x00000016


	//----- nvinfo : EIATTR_FRAME_SIZE
	.align		4
.L_17:
        /*006c*/ 	.byte	0x04, 0x11
        /*006e*/ 	.short	(.L_19 - .L_18)
	.align		4
.L_18:
        /*0070*/ 	.word	index@($__internal_25_$__cuda_sm20_rem_u64)
        /*0074*/ 	.word	0x00000000


	//----- nvinfo : EIATTR_FRAME_SIZE
	.align		4
.L_19:
        /*0078*/ 	.byte	0x04, 0x11
        /*007a*/ 	.short	(.L_21 - .L_20)
	.align		4
.L_20:
        /*007c*/ 	.word	index@(_Z21broadcast_rows_kernelIfEvPT_S1_mmb)
        /*0080*/ 	.word	0x00000000


	//----- nvinfo : EIATTR_REGCOUNT
	.align		4
.L_21:
        /*0084*/ 	.byte	0x04, 0x2f
        /*0086*/ 	.short	(.L_23 - .L_22)
	.align		4
.L_22:
        /*0088*/ 	.word	index@(_Z21broadcast_rows_kernelIdEvPT_S1_mmb)
        /*008c*/ 	.word	0x00000016


	//----- nvinfo : EIATTR_FRAME_SIZE
	.align		4
.L_23:
        /*0090*/ 	.byte	0x04, 0x11
        /*0092*/ 	.short	(.L_25 - .L_24)
	.align		4
.L_24:
        /*0094*/ 	.word	index@($__internal_24_$__cuda_sm20_rem_u64)
        /*0098*/ 	.word	0x00000000


	//----- nvinfo : EIATTR_FRAME_SIZE
	.align		4
.L_25:
        /*009c*/ 	.byte	0x04, 0x11
        /*009e*/ 	.short	(.L_27 - .L_26)
	.align		4
.L_26:
        /*00a0*/ 	.word	index@(_Z21broadcast_rows_kernelIdEvPT_S1_mmb)
        /*00a4*/ 	.word	0x00000000


	//----- nvinfo : EIATTR_REGCOUNT
	.align		4
.L_27:
        /*00a8*/ 	.byte	0x04, 0x2f
        /*00aa*/ 	.short	(.L_29 - .L_28)
	.align		4
.L_28:
        /*00ac*/ 	.word	index@(_Z10exp_kernelIfEvPT_S1_m)
        /*00b0*/ 	.word	0x0000000d


	//----- nvinfo : EIATTR_FRAME_SIZE
	.align		4
.L_29:
        /*00b4*/ 	.byte	0x04, 0x11
        /*00b6*/ 	.short	(.L_31 - .L_30)
	.align		4
.L_30:
        /*00b8*/ 	.word	index@(_Z10exp_kernelIfEvPT_S1_m)
        /*00bc*/ 	.word	0x00000000


	//----- nvinfo : EIATTR_REGCOUNT
	.align		4
.L_31:
        /*00c0*/ 	.byte	0x04, 0x2f
        /*00c2*/ 	.short	(.L_33 - .L_32)
	.align		4
.L_32:
        /*00c4*/ 	.word	index@(_Z10exp_kernelIdEvPT_S1_m)
        /*00c8*/ 	.word	0x00000012


	//----- nvinfo : EIATTR_FRAME_SIZE
	.align		4
.L_33:
        /*00cc*/ 	.byte	0x04, 0x11
        /*00ce*/ 	.short	(.L_35 - .L_34)
	.align		4
.L_34:
        /*00d0*/ 	.word	index@(_Z10exp_kernelIdEvPT_S1_m)
        /*00d4*/ 	.word	0x00000000


	//----- nvinfo : EIATTR_REGCOUNT
	.align		4
.L_35:
        /*00d8*/ 	.byte	0x04, 0x2f
        /*00da*/ 	.short	(.L_37 - .L_36)
	.align		4
.L_36:
        /*00dc*/ 	.word	index@(_Z10log_kernelIfEvPT_S1_mS0_)
        /*00e0*/ 	.word	0x0000000e


	//----- nvinfo : EIATTR_FRAME_SIZE
	.align		4
.L_37:
        /*00e4*/ 	.byte	0x04, 0x11
        /*00e6*/ 	.short	(.L_39 - .L_38)
	.align		4
.L_38:
        /*00e8*/ 	.word	index@(_Z10log_kernelIfEvPT_S1_mS0_)
        /*00ec*/ 	.word	0x00000000


	//----- nvinfo : EIATTR_REGCOUNT
	.align		4
.L_39:
        /*00f0*/ 	.byte	0x04, 0x2f
        /*00f2*/ 	.short	(.L_41 - .L_40)
	.align		4
.L_40:
        /*00f4*/ 	.word	index@(_Z10log_kernelIdEvPT_S1_mS0_)
        /*00f8*/ 	.word	0x0000001a


	//----- nvinfo : EIATTR_FRAME_SIZE
	.align		4
.L_41:
        /*00fc*/ 	.byte	0x04, 0x11
        /*00fe*/ 	.short	(.L_43 - .L_42)
	.align		4
.L_42:
        /*0100*/ 	.word	index@(_Z10log_kernelIdEvPT_S1_mS0_)
        /*0104*/ 	.word	0x00000000


	//----- nvinfo : EIATTR_REGCOUNT
	.align		4
.L_43:
        /*0108*/ 	.byte	0x04, 0x2f
        /*010a*/ 	.short	(.L_45 - .L_44)
	.align		4
.L_44:
        /*010c*/ 	.word	index@(_Z17scale_rows_kernelIfEvPT_S1_mm)
        /*0110*/ 	.word	0x00000016


	//----- nvinfo : EIATTR_FRAME_SIZE
	.align		4
.L_45:
        /*0114*/ 	.byte	0x04, 0x11
        /*0116*/ 	.short	(.L_47 - .L_46)
	.align		4
.L_46:
        /*0118*/ 	.word	index@($__internal_23_$__cuda_sm3x_div_rn_noftz_f32_slowpath)
        /*011c*/ 	.word	0x00000000


	//----- nvinfo : EIATTR_FRAME_SIZE
	.align		4
.L_47:
        /*0120*/ 	.byte	0x04, 0x11
        /*0122*/ 	.short	(.L_49 - .L_48)
	.align		4
.L_48:
        /*0124*/ 	.word	index@($__internal_22_$__cuda_sm20_div_u64)
        /*0128*/ 	.word	0x00000000


	//----- nvinfo : EIATTR_FRAME_SIZE
	.align		4
.L_49:
        /*012c*/ 	.byte	0x04, 0x11
        /*012e*/ 	.short	(.L_51 - .L_50)
	.align		4
.L_50:
        /*0130*/ 	.word	index@(_Z17scale_rows_kernelIfEvPT_S1_mm)
        /*0134*/ 	.word	0x00000000


	//----- nvinfo : EIATTR_REGCOUNT
	.align		4
.L_51:
        /*0138*/ 	.byte	0x04, 0x2f
        /*013a*/ 	.short	(.L_53 - .L_52)
	.align		4
.L_52:
        /*013c*/ 	.word	index@(_Z17scale_rows_kernelIdEvPT_S1_mm)
        /*0140*/ 	.word	0x0000001c


	//----- nvinfo : EIATTR_FRAME_SIZE
	.align		4
.L_53:
        /*0144*/ 	.byte	0x04, 0x11
        /*0146*/ 	.short	(.L_55 - .L_54)
	.align		4
.L_54:
        /*0148*/ 	.word	index@($__internal_21_$__cuda_sm20_div_u64)
        /*014c*/ 	.word	0x00000000


	//----- nvinfo : EIATTR_FRAME_SIZE
	.align		4
.L_55:
        /*0150*/ 	.byte	0x04, 0x11
        /*0152*/ 	.short	(.L_57 - .L_56)
	.align		4
.L_56:
        /*0154*/ 	.word	index@($__internal_20_$__cuda_sm20_div_rn_f64_full)
        /*0158*/ 	.word	0x00000000


	//----- nvinfo : EIATTR_FRAME_SIZE
	.align		4
.L_57:
        /*015c*/ 	.byte	0x04, 0x11
        /*015e*/ 	.short	(.L_59 - .L_58)
	.align		4
.L_58:
        /*0160*/ 	.word	index@(_Z17scale_rows_kernelIdEvPT_S1_mm)
        /*0164*/ 	.word	0x00000000


	//----- nvinfo : EIATTR_REGCOUNT
	.align		4
.L_59:
        /*0168*/ 	.byte	0x04, 0x2f
        /*016a*/ 	.short	(.L_61 - .L_60)
	.align		4
.L_60:
        /*016c*/ 	.word	index@(_Z15max_rows_kernelIfEvPT_S1_mm)
        /*0170*/ 	.word	0x00000020


	//----- nvinfo : EIATTR_FRAME_SIZE
	.align		4
.L_61:
        /*0174*/ 	.byte	0x04, 0x11
        /*0176*/ 	.short	(.L_63 - .L_62)
	.align		4
.L_62:
        /*0178*/ 	.word	index@(_Z15max_rows_kernelIfEvPT_S1_mm)
        /*017c*/ 	.word	0x00000000


	//----- nvinfo : EIATTR_REGCOUNT
	.align		4
.L_63:
        /*0180*/ 	.byte	0x04, 0x2f
        /*0182*/ 	.short	(.L_65 - .L_64)
	.align		4
.L_64:
        /*0184*/ 	.word	index@(_Z15max_rows_kernelIdEvPT_S1_mm)
        /*0188*/ 	.word	0x00000020


	//----- nvinfo : EIATTR_FRAME_SIZE
	.align		4
.L_65:
        /*018c*/ 	.byte	0x04, 0x11
        /*018e*/ 	.short	(.L_67 - .L_66)
	.align		4
.L_66:
        /*0190*/ 	.word	index@(_Z15max_rows_kernelIdEvPT_S1_mm)
        /*0194*/ 	.word	0x00000000


	//----- nvinfo : EIATTR_REGCOUNT
	.align		4
.L_67:
        /*0198*/ 	.byte	0x04, 0x2f
        /*019a*/ 	.short	(.L_69 - .L_68)
	.align		4
.L_68:
        /*019c*/ 	.word	index@(_Z28max_row_indices_equal_kernelIfiEvPT_S1_PT0_mmm)
        /*01a0*/ 	.word	0x00000020


	//----- nvinfo : EIATTR_FRAME_SIZE
	.align		4
.L_69:
        /*01a4*/ 	.byte	0x04, 0x11
        /*01a6*/ 	.short	(.L_71 - .L_70)
	.align		4
.L_70:
        /*01a8*/ 	.word	index@(_Z28max_row_indices_equal_kernelIfiEvPT_S1_PT0_mmm)
        /*01ac*/ 	.word	0x00000000


	//----- nvinfo : EIATTR_REGCOUNT
	.align		4
.L_71:
        /*01b0*/ 	.byte	0x04, 0x2f
        /*01b2*/ 	.short	(.L_73 - .L_72)
	.align		4
.L_72:
        /*01b4*/ 	.word	index@(_Z28max_row_indices_equal_kernelIfmEvPT_S1_PT0_mmm)
        /*01b8*/ 	.word	0x00000020


	//----- nvinfo : EIATTR_FRAME_SIZE
	.align		4
.L_73:
        /*01bc*/ 	.byte	0x04, 0x11
        /*01be*/ 	.short	(.L_75 - .L_74)
	.align		4
.L_74:
        /*01c0*/ 	.word	index@(_Z28max_row_indices_equal_kernelIfmEvPT_S1_PT0_mmm)
        /*01c4*/ 	.word	0x00000000


	//----- nvinfo : EIATTR_REGCOUNT
	.align		4
.L_75:
        /*01c8*/ 	.byte	0x04, 0x2f
        /*01ca*/ 	.short	(.L_77 - .L_76)
	.align		4
.L_76:
        /*01cc*/ 	.word	index@(_Z28max_row_indices_equal_kernelIdiEvPT_S1_PT0_mmm)
        /*01d0*/ 	.word	0x00000020


	//----- nvinfo : EIATTR_FRAME_SIZE
	.align		4
.L_77:
        /*01d4*/ 	.byte	0x04, 0x11
        /*01d6*/ 	.short	(.L_79 - .L_78)
	.align		4
.L_78:
        /*01d8*/ 	.word	index@(_Z28max_row_indices_equal_kernelIdiEvPT_S1_PT0_mmm)
        /*01dc*/ 	.word	0x00000000


	//----- nvinfo : EIATTR_REGCOUNT
	.align		4
.L_79:
        /*01e0*/ 	.byte	0x04, 0x2f
        /*01e2*/ 	.short	(.L_81 - .L_80)
	.align		4
.L_80:
        /*01e4*/ 	.word	index@(_Z28max_row_indices_equal_kernelIdmEvPT_S1_PT0_mmm)
        /*01e8*/ 	.word	0x00000020


	//----- nvinfo : EIATTR_FRAME_SIZE
	.align		4
.L_81:
        /*01ec*/ 	.byte	0x04, 0x11
        /*01ee*/ 	.short	(.L_83 - .L_82)
	.align		4
.L_82:
        /*01f0*/ 	.word	index@(_Z28max_row_indices_equal_kernelIdmEvPT_S1_PT0_mmm)
        /*01f4*/ 	.word	0x00000000


	//----- nvinfo : EIATTR_REGCOUNT
	.align		4
.L_83:
        /*01f8*/ 	.byte	0x04, 0x2f
        /*01fa*/ 	.short	(.L_85 - .L_84)
	.align		4
.L_84:
        /*01fc*/ 	.word	index@(_Z22max_row_indices_kernelIfmEvPT_PT0_mm)
        /*0200*/ 	.word	0x00000020


	//----- nvinfo : EIATTR_FRAME_SIZE
	.align		4
.L_85:
        /*0204*/ 	.byte	0x04, 0x11
        /*0206*/ 	.short	(.L_87 - .L_86)
	.align		4
.L_86:
        /*0208*/ 	.word	index@(_Z22max_row_indices_kernelIfmEvPT_PT0_mm)
        /*020c*/ 	.word	0x00000000


	//----- nvinfo : EIATTR_REGCOUNT
	.align		4
.L_87:
        /*0210*/ 	.byte	0x04, 0x2f
        /*0212*/ 	.short	(.L_89 - .L_88)
	.align		4
.L_88:
        /*0214*/ 	.word	index@(_Z22max_row_indices_kernelIdmEvPT_PT0_mm)
        /*0218*/ 	.word	0x00000022


	//----- nvinfo : EIATTR_FRAME_SIZE
	.align		4
.L_89:
        /*021c*/ 	.byte	0x04, 0x11
        /*021e*/ 	.short	(.L_91 - .L_90)
	.align		4
.L_90:
        /*0220*/ 	.word	index@(_Z22max_row_indices_kernelIdmEvPT_PT0_mm)
        /*0224*/ 	.word	0x00000000


	//----- nvinfo : EIATTR_REGCOUNT
	.align		4
.L_91:
        /*0228*/ 	.byte	0x04, 0x2f
        /*022a*/ 	.short	(.L_93 - .L_92)
	.align		4
.L_92:
        /*022c*/ 	.word	index@(_Z22max_row_indices_kernelIfiEvPT_PT0_mm)
        /*0230*/ 	.word	0x0000001f


	//----- nvinfo : EIATTR_FRAME_SIZE
	.align		4
.L_93:
        /*0234*/ 	.byte	0x04, 0x11
        /*0236*/ 	.short	(.L_95 - .L_94)
	.align		4
.L_94:
        /*0238*/ 	.word	index@(_Z22max_row_indices_kernelIfiEvPT_PT0_mm)
        /*023c*/ 	.word	0x00000000


	//----- nvinfo : EIATTR_REGCOUNT
	.align		4
.L_95:
        /*0240*/ 	.byte	0x04, 0x2f
        /*0242*/ 	.short	(.L_97 - .L_96)
	.align		4
.L_96:
        /*0244*/ 	.word	index@(_Z22max_row_indices_kernelIdiEvPT_PT0_mm)
        /*0248*/ 	.word	0x00000020


	//----- nvinfo : EIATTR_FRAME_SIZE
	.align		4
.L_97:
        /*024c*/ 	.byte	0x04, 0x11
        /*024e*/ 	.short	(.L_99 - .L_98)
	.align		4
.L_98:
        /*0250*/ 	.word	index@(_Z22max_row_indices_kernelIdiEvPT_PT0_mm)
        /*0254*/ 	.word	0x00000000


	//----- nvinfo : EIATTR_REGCOUNT
	.align		4
.L_99:
        /*0258*/ 	.byte	0x04, 0x2f
        /*025a*/ 	.short	(.L_101 - .L_100)
	.align		4
.L_100:
        /*025c*/ 	.word	index@(_Z20subtract_rows_kernelIfEvPT_S1_mm)
        /*0260*/ 	.word	0x00000014


	//----- nvinfo : EIATTR_FRAME_SIZE
	.align		4
.L_101:
        /*0264*/ 	.byte	0x04, 0x11
        /*0266*/ 	.short	(.L_103 - .L_102)
	.align		4
.L_102:
        /*0268*/ 	.word	index@($__internal_19_$__cuda_sm20_div_u64)
        /*026c*/ 	.word	0x00000000


	//----- nvinfo : EIATTR_FRAME_SIZE
	.align		4
.L_103:
        /*0270*/ 	.byte	0x04, 0x11
        /*0272*/ 	.short	(.L_105 - .L_104)
	.align		4
.L_104:
        /*0274*/ 	.word	index@(_Z20subtract_rows_kernelIfEvPT_S1_mm)
        /*0278*/ 	.word	0x00000000


	//----- nvinfo : EIATTR_REGCOUNT
	.align		4
.L_105:
        /*027c*/ 	.byte	0x04, 0x2f
        /*027e*/ 	.short	(.L_107 - .L_106)
	.align		4
.L_106:
        /*0280*/ 	.word	index@(_Z20subtract_rows_kernelIdEvPT_S1_mm)
        /*0284*/ 	.word	0x00000014


	//----- nvinfo : EIATTR_FRAME_SIZE
	.align		4
.L_107:
        /*0288*/ 	.byte	0x04, 0x11
        /*028a*/ 	.short	(.L_109 - .L_108)
	.align		4
.L_108:
        /*028c*/ 	.word	index@($__internal_18_$__cuda_sm20_div_u64)
        /*0290*/ 	.word	0x00000000


	//----- nvinfo : EIATTR_FRAME_SIZE
	.align		4
.L_109:
        /*0294*/ 	.byte	0x04, 0x11
        /*0296*/ 	.short	(.L_111 - .L_110)
	.align		4
.L_110:
        /*0298*/ 	.word	index@(_Z20subtract_rows_kernelIdEvPT_S1_mm)
        /*029c*/ 	.word	0x00000000


	//----- nvinfo : EIATTR_REGCOUNT
	.align		4
.L_111:
        /*02a0*/ 	.byte	0x04, 0x2f
        /*02a2*/ 	.short	(.L_113 - .L_112)
	.align		4
.L_112:
        /*02a4*/ 	.word	index@(_Z24subtract_rows_exp_kernelIfEvPT_S1_S1_mm)
        /*02a8*/ 	.word	0x00000016


	//----- nvinfo : EIATTR_FRAME_SIZE
	.align		4
.L_113:
        /*02ac*/ 	.byte	0x04, 0x11
        /*02ae*/ 	.short	(.L_115 - .L_114)
	.align		4
.L_114:
        /*02b0*/ 	.word	index@($__internal_17_$__cuda_sm20_div_u64)
        /*02b4*/ 	.word	0x00000000


	//----- nvinfo : EIATTR_FRAME_SIZE
	.align		4
.L_115:
        /*02b8*/ 	.byte	0x04, 0x11
        /*02ba*/ 	.short	(.L_117 - .L_116)
	.align		4
.L_116:
        /*02bc*/ 	.word	index@(_Z24subtract_rows_exp_kernelIfEvPT_S1_S1_mm)
        /*02c0*/ 	.word	0x00000000


	//----- nvinfo : EIATTR_REGCOUNT
	.align		4
.L_117:
        /*02c4*/ 	.byte	0x04, 0x2f
        /*02c6*/ 	.short	(.L_119 - .L_118)
	.align		4
.L_118:
        /*02c8*/ 	.word	index@(_Z24subtract_rows_exp_kernelIdEvPT_S1_S1_mm)
        /*02cc*/ 	.word	0x00000018


	//----- nvinfo : EIATTR_FRAME_SIZE
	.align		4
.L_119:
        /*02d0*/ 	.byte	0x04, 0x11
        /*02d2*/ 	.short	(.L_121 - .L_120)
	.align		4
.L_120:
        /*02d4*/ 	.word	index@($__internal_16_$__cuda_sm20_div_u64)
        /*02d8*/ 	.word	0x00000000


	//----- nvinfo : EIATTR_FRAME_SIZE
	.align		4
.L_121:
        /*02dc*/ 	.byte	0x04, 0x11
        /*02de*/ 	.short	(.L_123 - .L_122)
	.align		4
.L_122:
        /*02e0*/ 	.word	index@(_Z24subtract_rows_exp_kernelIdEvPT_S1_S1_mm)
        /*02e4*/ 	.word	0x00000000


	//----- nvinfo : EIATTR_REGCOUNT
	.align		4
.L_123:
        /*02e8*/ 	.byte	0x04, 0x2f
        /*02ea*/ 	.short	(.L_125 - .L_124)
	.align		4
.L_124:
        /*02ec*/ 	.word	index@(_Z15subtract_kernelIjEvPT_S0_m)
        /*02f0*/ 	.word	0x0000000a


	//----- nvinfo : EIATTR_FRAME_SIZE
	.align		4
.L_125:
        /*02f4*/ 	.byte	0x04, 0x11
        /*02f6*/ 	.short	(.L_127 - .L_126)
	.align		4
.L_126:
        /*02f8*/ 	.word	index@(_Z15subtract_kernelIjEvPT_S0_m)
        /*02fc*/ 	.word	0x00000000


	//----- nvinfo : EIATTR_REGCOUNT
	.align		4
.L_127:
        /*0300*/ 	.byte	0x04, 0x2f
        /*0302*/ 	.short	(.L_129 - .L_128)
	.align		4
.L_128:
        /*0304*/ 	.word	index@(_Z15subtract_kernelImEvPT_S0_m)
        /*0308*/ 	.word	0x0000000a


	//----- nvinfo : EIATTR_FRAME_SIZE
	.align		4
.L_129:
        /*030c*/ 	.byte	0x04, 0x11
        /*030e*/ 	.short	(.L_131 - .L_130)
	.align		4
.L_130:
        /*0310*/ 	.word	index@(_Z15subtract_kernelImEvPT_S0_m)
        /*0314*/ 	.word	0x00000000


	//----- nvinfo : EIATTR_REGCOUNT
	.align		4
.L_131:
        /*0318*/ 	.byte	0x04, 0x2f
        /*031a*/ 	.short	(.L_133 - .L_132)
	.align		4
.L_132:
        /*031c*/ 	.word	index@(_Z12axpby_kernelIfEvPT_S1_S0_S0_m)
        /*0320*/ 	.word	0x0000000c


	//----- nvinfo : EIATTR_FRAME_SIZE
	.align		4
.L_133:
        /*0324*/ 	.byte	0x04, 0x11
        /*0326*/ 	.short	(.L_135 - .L_134)
	.align		4
.L_134:
        /*0328*/ 	.word	index@(_Z12axpby_kernelIfEvPT_S1_S0_S0_m)
        /*032c*/ 	.word	0x00000000


	//----- nvinfo : EIATTR_REGCOUNT
	.align		4
.L_135:
        /*0330*/ 	.byte	0x04, 0x2f
        /*0332*/ 	.short	(.L_137 - .L_136)
	.align		4
.L_136:
        /*0334*/ 	.word	index@(_Z12axpby_kernelIdEvPT_S1_S0_S0_m)
        /*0338*/ 	.word	0x0000000e


	//----- nvinfo : EIATTR_FRAME_SIZE
	.align		4
.L_137:
        /*033c*/ 	.byte	0x04, 0x11
        /*033e*/ 	.short	(.L_139 - .L_138)
	.align		4
.L_138:
        /*0340*/ 	.word	index@(_Z12axpby_kernelIdEvPT_S1_S0_S0_m)
        /*0344*/ 	.word	0x00000000


	//----- nvinfo : EIATTR_REGCOUNT
	.align		4
.L_139:
        /*0348*/ 	.byte	0x04, 0x2f
        /*034a*/ 	.short	(.L_141 - .L_140)
	.align		4
.L_140:
        /*034c*/ 	.word	index@(_Z13aaxpby_kernelIfEvPT_S1_S0_S0_m)
        /*0350*/ 	.word	0x0000000e


	//----- nvinfo : EIATTR_FRAME_SIZE
	.align		4
.L_141:
        /*0354*/ 	.byte	0x04, 0x11
        /*0356*/ 	.short	(.L_143 - .L_142)
	.align		4
.L_142:
        /*0358*/ 	.word	index@(_Z13aaxpby_kernelIfEvPT_S1_S0_S0_m)
        /*035c*/ 	.word	0x00000000


	//----- nvinfo : EIATTR_REGCOUNT
	.align		4
.L_143:
        /*0360*/ 	.byte	0x04, 0x2f
        /*0362*/ 	.short	(.L_145 - .L_144)
	.align		4
.L_144:
        /*0364*/ 	.word	index@(_Z13aaxpby_kernelIdEvPT_S1_S0_S0_m)
        /*0368*/ 	.word	0x0000000e


	//----- nvinfo : EIATTR_FRAME_SIZE
	.align		4
.L_145:
        /*036c*/ 	.byte	0x04, 0x11
        /*036e*/ 	.short	(.L_147 - .L_146)
	.align		4
.L_146:
        /*0370*/ 	.word	index@(_Z13aaxpby_kernelIdEvPT_S1_S0_S0_m)
        /*0374*/ 	.word	0x00000000


	//----- nvinfo : EIATTR_REGCOUNT
	.align		4
.L_147:
        /*0378*/ 	.byte	0x04, 0x2f
        /*037a*/ 	.short	(.L_149 - .L_148)
	.align		4
.L_148:
        /*037c*/ 	.word	index@(_Z17adam_final_kernelIfEvPT_S1_S1_S0_S0_S0_m)
        /*0380*/ 	.word	0x00000015


	//----- nvinfo : EIATTR_FRAME_SIZE
	.align		4
.L_149:
        /*0384*/ 	.byte	0x04, 0x11
        /*0386*/ 	.short	(.L_151 - .L_150)
	.align		4
.L_150:
        /*0388*/ 	.word	index@($__internal_15_$__cuda_sm3x_div_rn_noftz_f32_slowpath)
        /*038c*/ 	.word	0x00000000


	//----- nvinfo : EIATTR_FRAME_SIZE
	.align		4
.L_151:
        /*0390*/ 	.byte	0x04, 0x11
        /*0392*/ 	.short	(.L_153 - .L_152)
	.align		4
.L_152:
        /*0394*/ 	.word	index@($__internal_14_$__cuda_sm20_sqrt_rn_f32_slowpath)
        /*0398*/ 	.word	0x00000000


	//----- nvinfo : EIATTR_FRAME_SIZE
	.align		4
.L_153:
        /*039c*/ 	.byte	0x04, 0x11
        /*039e*/ 	.short	(.L_155 - .L_154)
	.align		4
.L_154:
        /*03a0*/ 	.word	index@(_Z17adam_final_kernelIfEvPT_S1_S1_S0_S0_S0_m)
        /*03a4*/ 	.word	0x00000000


	//----- nvinfo : EIATTR_REGCOUNT
	.align		4
.L_155:
        /*03a8*/ 	.byte	0x04, 0x2f
        /*03aa*/ 	.short	(.L_157 - .L_156)
	.align		4
.L_156:
        /*03ac*/ 	.word	index@(_Z17adam_final_kernelIdEvPT_S1_S1_S0_S0_S0_m)
        /*03b0*/ 	.word	0x0000001e


	//----- nvinfo : EIATTR_FRAME_SIZE
	.align		4
.L_157:
        /*03b4*/ 	.byte	0x04, 0x11
        /*03b6*/ 	.short	(.L_159 - .L_158)
	.align		4
.L_158:
        /*03b8*/ 	.word	index@($__internal_13_$__cuda_sm20_dsqrt_rn_f64_mediumpath_v1)
        /*03bc*/ 	.word	0x00000000


	//----- nvinfo : EIATTR_FRAME_SIZE
	.align		4
.L_159:
        /*03c0*/ 	.byte	0x04, 0x11
        /*03c2*/ 	.short	(.L_161 - .L_160)
	.align		4
.L_160:
        /*03c4*/ 	.word	index@($__internal_12_$__cuda_sm20_div_rn_f64_full)
        /*03c8*/ 	.word	0x00000000


	//----- nvinfo : EIATTR_FRAME_SIZE
	.align		4
.L_161:
        /*03cc*/ 	.byte	0x04, 0x11
        /*03ce*/ 	.short	(.L_163 - .L_162)
	.align		4
.L_162:
        /*03d0*/ 	.word	index@(_Z17adam_final_kernelIdEvPT_S1_S1_S0_S0_S0_m)
        /*03d4*/ 	.word	0x00000000


	//----- nvinfo : EIATTR_REGCOUNT
	.align		4
.L_163:
        /*03d8*/ 	.byte	0x04, 0x2f
        /*03da*/ 	.short	(.L_165 - .L_164)
	.align		4
.L_164:
        /*03dc*/ 	.word	index@(_Z17index_rows_kernelIfmEvPT_PT0_S1_mm)
        /*03e0*/ 	.word	0x00000010


	//----- nvinfo : EIATTR_FRAME_SIZE
	.align		4
.L_165:
        /*03e4*/ 	.byte	0x04, 0x11
        /*03e6*/ 	.short	(.L_167 - .L_166)
	.align		4
.L_166:
        /*03e8*/ 	.word	index@(_Z17index_rows_kernelIfmEvPT_PT0_S1_mm)
        /*03ec*/ 	.word	0x00000000


	//----- nvinfo : EIATTR_REGCOUNT
	.align		4
.L_167:
        /*03f0*/ 	.byte	0x04, 0x2f
        /*03f2*/ 	.short	(.L_169 - .L_168)
	.align		4
.L_168:
        /*03f4*/ 	.word	index@(_Z17index_rows_kernelIdmEvPT_PT0_S1_mm)
        /*03f8*/ 	.word	0x00000010


	//----- nvinfo : EIATTR_FRAME_SIZE
	.align		4
.L_169:
        /*03fc*/ 	.byte	0x04, 0x11
        /*03fe*/ 	.short	(.L_171 - .L_170)
	.align		4
.L_170:
        /*0400*/ 	.word	index@(_Z17index_rows_kernelIdmEvPT_PT0_S1_mm)
        /*0404*/ 	.word	0x00000000


	//----- nvinfo : EIATTR_REGCOUNT
	.align		4
.L_171:
        /*0408*/ 	.byte	0x04, 0x2f
        /*040a*/ 	.short	(.L_173 - .L_172)
	.align		4
.L_172:
        /*040c*/ 	.word	index@(_Z23add_indexed_rows_kernelIfmEvPT_PT0_S0_mm)
        /*0410*/ 	.word	0x00000010


	//----- nvinfo : EIATTR_FRAME_SIZE
	.align		4
.L_173:
        /*0414*/ 	.byte	0x04, 0x11
        /*0416*/ 	.short	(.L_175 - .L_174)
	.align		4
.L_174:
        /*0418*/ 	.word	index@(_Z23add_indexed_rows_kernelIfmEvPT_PT0_S0_mm)
        /*041c*/ 	.word	0x00000000


	//----- nvinfo : EIATTR_REGCOUNT
	.align		4
.L_175:
        /*0420*/ 	.byte	0x04, 0x2f
        /*0422*/ 	.short	(.L_177 - .L_176)
	.align		4
.L_176:
        /*0424*/ 	.word	index@(_Z23add_indexed_rows_kernelIdmEvPT_PT0_S0_mm)
        /*0428*/ 	.word	0x00000010


	//----- nvinfo : EIATTR_FRAME_SIZE
	.align		4
.L_177:
        /*042c*/ 	.byte	0x04, 0x11
        /*042e*/ 	.short	(.L_179 - .L_178)
	.align		4
.L_178:
        /*0430*/ 	.word	index@(_Z23add_indexed_rows_kernelIdmEvPT_PT0_S0_mm)
        /*0434*/ 	.word	0x00000000


	//----- nvinfo : EIATTR_REGCOUNT
	.align		4
.L_179:
        /*0438*/ 	.byte	0x04, 0x2f
        /*043a*/ 	.short	(.L_181 - .L_180)
	.align		4
.L_180:
        /*043c*/ 	.word	index@(_Z23add_indexed_rows_kernelIfiEvPT_PT0_S0_mm)
        /*0440*/ 	.word	0x00000010


	//----- nvinfo : EIATTR_FRAME_SIZE
	.align		4
.L_181:
        /*0444*/ 	.byte	0x04, 0x11
        /*0446*/ 	.short	(.L_183 - .L_182)
	.align		4
.L_182:
        /*0448*/ 	.word	index@(_Z23add_indexed_rows_kernelIfiEvPT_PT0_S0_mm)
        /*044c*/ 	.word	0x00000000


	//----- nvinfo : EIATTR_REGCOUNT
	.align		4
.L_183:
        /*0450*/ 	.byte	0x04, 0x2f
        /*0452*/ 	.short	(.L_185 - .L_184)
	.align		4
.L_184:
        /*0454*/ 	.word	index@(_Z23add_indexed_rows_kernelIdiEvPT_PT0_S0_mm)
        /*0458*/ 	.word	0x00000010


	//----- nvinfo : EIATTR_FRAME_SIZE
	.align		4
.L_185:
        /*045c*/ 	.byte	0x04, 0x11
        /*045e*/ 	.short	(.L_187 - .L_186)
	.align		4
.L_186:
        /*0460*/ 	.word	index@(_Z23add_indexed_rows_kernelIdiEvPT_PT0_S0_mm)
        /*0464*/ 	.word	0x00000000


	//----- nvinfo : EIATTR_REGCOUNT
	.align		4
.L_187:
        /*0468*/ 	.byte	0x04, 0x2f
        /*046a*/ 	.short	(.L_189 - .L_188)
	.align		4
.L_188:
        /*046c*/ 	.word	index@(_Z33add_indexed_rows_scale_all_kernelIfmEvPT_PT0_S0_mmS0_)
        /*0470*/ 	.word	0x00000014


	//----- nvinfo : EIATTR_FRAME_SIZE
	.align		4
.L_189:
        /*0474*/ 	.byte	0x04, 0x11
        /*0476*/ 	.short	(.L_191 - .L_190)
	.align		4
.L_190:
        /*0478*/ 	.word	index@($__internal_11_$__cuda_sm20_div_u64)
        /*047c*/ 	.word	0x00000000


	//----- nvinfo : EIATTR_FRAME_SIZE
	.align		4
.L_191:
        /*0480*/ 	.byte	0x04, 0x11
        /*0482*/ 	.short	(.L_193 - .L_192)
	.align		4
.L_192:
        /*0484*/ 	.word	index@(_Z33add_indexed_rows_scale_all_kernelIfmEvPT_PT0_S0_mmS0_)
        /*0488*/ 	.word	0x00000000


	//----- nvinfo : EIATTR_REGCOUNT
	.align		4
.L_193:
        /*048c*/ 	.byte	0x04, 0x2f
        /*048e*/ 	.short	(.L_195 - .L_194)
	.align		4
.L_194:
        /*0490*/ 	.word	index@(_Z33add_indexed_rows_scale_all_kernelIdmEvPT_PT0_S0_mmS0_)
        /*0494*/ 	.word	0x00000014


	//----- nvinfo : EIATTR_FRAME_SIZE
	.align		4
.L_195:
        /*0498*/ 	.byte	0x04, 0x11
        /*049a*/ 	.short	(.L_197 - .L_196)
	.align		4
.L_196:
        /*049c*/ 	.word	index@($__internal_10_$__cuda_sm20_div_u64)
        /*04a0*/ 	.word	0x00000000


	//----- nvinfo : EIATTR_FRAME_SIZE
	.align		4
.L_197:
        /*04a4*/ 	.byte	0x04, 0x11
        /*04a6*/ 	.short	(.L_199 - .L_198)
	.align		4
.L_198:
        /*04a8*/ 	.word	index@(_Z33add_indexed_rows_scale_all_kernelIdmEvPT_PT0_S0_mmS0_)
        /*04ac*/ 	.word	0x00000000


	//----- nvinfo : EIATTR_REGCOUNT
	.align		4
.L_199:
        /*04b0*/ 	.byte	0x04, 0x2f
        /*04b2*/ 	.short	(.L_201 - .L_200)
	.align		4
.L_200:
        /*04b4*/ 	.word	index@(_Z33add_indexed_rows_scale_all_kernelIfiEvPT_PT0_S0_mmS0_)
        /*04b8*/ 	.word	0x00000014


	//----- nvinfo : EIATTR_FRAME_SIZE
	.align		4
.L_201:
        /*04bc*/ 	.byte	0x04, 0x11
        /*04be*/ 	.short	(.L_203 - .L_202)
	.align		4
.L_202:
        /*04c0*/ 	.word	index@($__internal_9_$__cuda_sm20_div_u64)
        /*04c4*/ 	.word	0x00000000


	//----- nvinfo : EIATTR_FRAME_SIZE
	.align		4
.L_203:
        /*04c8*/ 	.byte	0x04, 0x11
        /*04ca*/ 	.short	(.L_205 - .L_204)
	.align		4
.L_204:
        /*04cc*/ 	.word	index@(_Z33add_indexed_rows_scale_all_kernelIfiEvPT_PT0_S0_mmS0_)
        /*04d0*/ 	.word	0x00000000


	//----- nvinfo : EIATTR_REGCOUNT
	.align		4
.L_205:
        /*04d4*/ 	.byte	0x04, 0x2f
        /*04d6*/ 	.short	(.L_207 - .L_206)
	.align		4
.L_206:
        /*04d8*/ 	.word	index@(_Z33add_indexed_rows_scale_all_kernelIdiEvPT_PT0_S0_mmS0_)
        /*04dc*/ 	.word	0x00000014


	//----- nvinfo : EIATTR_FRAME_SIZE
	.align		4
.L_207:
        /*04e0*/ 	.byte	0x04, 0x11
        /*04e2*/ 	.short	(.L_209 - .L_208)
	.align		4
.L_208:
        /*04e4*/ 	.word	index@($__internal_8_$__cuda_sm20_div_u64)
        /*04e8*/ 	.word	0x00000000


	//----- nvinfo : EIATTR_FRAME_SIZE
	.align		4
.L_209:
        /*04ec*/ 	.byte	0x04, 0x11
        /*04ee*/ 	.short	(.L_211 - .L_210)
	.align		4
.L_210:
        /*04f0*/ 	.word	index@(_Z33add_indexed_rows_scale_all_kernelIdiEvPT_PT0_S0_mmS0_)
        /*04f4*/ 	.word	0x00000000


	//----- nvinfo : EIATTR_REGCOUNT
	.align		4
.L_211:
        /*04f8*/ 	.byte	0x04, 0x2f
        /*04fa*/ 	.short	(.L_213 - .L_212)
	.align		4
.L_212:
        /*04fc*/ 	.word	index@(_Z23add_indexed_rows_kernelIfmEvPT_PT0_S0_mmm)
        /*0500*/ 	.word	0x00000016


	//----- nvinfo : EIATTR_FRAME_SIZE
	.align		4
.L_213:
        /*0504*/ 	.byte	0x04, 0x11
        /*0506*/ 	.short	(.L_215 - .L_214)
	.align		4
.L_214:
        /*0508*/ 	.word	index@($__internal_7_$__cuda_sm20_div_u64)
        /*050c*/ 	.word	0x00000000


	//----- nvinfo : EIATTR_FRAME_SIZE
	.align		4
.L_215:
        /*0510*/ 	.byte	0x04, 0x11
        /*0512*/ 	.short	(.L_217 - .L_216)
	.align		4
.L_216:
        /*0514*/ 	.word	index@(_Z23add_indexed_rows_kernelIfmEvPT_PT0_S0_mmm)
        /*0518*/ 	.word	0x00000000


	//----- nvinfo : EIATTR_REGCOUNT
	.align		4
.L_217:
        /*051c*/ 	.byte	0x04, 0x2f
        /*051e*/ 	.short	(.L_219 - .L_218)
	.align		4
.L_218:
        /*0520*/ 	.word	index@(_Z23add_indexed_rows_kernelIdmEvPT_PT0_S0_mmm)
        /*0524*/ 	.word	0x00000016


	//----- nvinfo : EIATTR_FRAME_SIZE
	.align		4
.L_219:
        /*0528*/ 	.byte	0x04, 0x11
        /*052a*/ 	.short	(.L_221 - .L_220)
	.align		4
.L_220:
        /*052c*/ 	.word	index@($__internal_6_$__cuda_sm20_div_u64)
        /*0530*/ 	.word	0x00000000


	//----- nvinfo : EIATTR_FRAME_SIZE
	.align		4
.L_221:
        /*0534*/ 	.byte	0x04, 0x11
        /*0536*/ 	.short	(.L_223 - .L_222)
	.align		4
.L_222:
        /*0538*/ 	.word	index@(_Z23add_indexed_rows_kernelIdmEvPT_PT0_S0_mmm)
        /*053c*/ 	.word	0x00000000


	//----- nvinfo : EIATTR_REGCOUNT
	.align		4
.L_223:
        /*0540*/ 	.byte	0x04, 0x2f
        /*0542*/ 	.short	(.L_225 - .L_224)
	.align		4
.L_224:
        /*0544*/ 	.word	index@(_Z23add_indexed_rows_kernelIfiEvPT_PT0_S0_mmm)
        /*0548*/ 	.word	0x00000016


	//----- nvinfo : EIATTR_FRAME_SIZE
	.align		4
.L_225:
        /*054c*/ 	.byte	0x04, 0x11
        /*054e*/ 	.short	(.L_227 - .L_226)
	.align		4
.L_226:
        /*0550*/ 	.word	index@($__internal_5_$__cuda_sm20_div_u64)
        /*0554*/ 	.word	0x00000000


	//----- nvinfo : EIATTR_FRAME_SIZE
	.align		4
.L_227:
        /*0558*/ 	.byte	0x04, 0x11
        /*055a*/ 	.short	(.L_229 - .L_228)
	.align		4
.L_228:
        /*055c*/ 	.word	index@(_Z23add_indexed_rows_kernelIfiEvPT_PT0_S0_mmm)
        /*0560*/ 	.word	0x00000000


	//----- nvinfo : EIATTR_REGCOUNT
	.align		4
.L_229:
        /*0564*/ 	.byte	0x04, 0x2f
        /*0566*/ 	.short	(.L_231 - .L_230)
	.align		4
.L_230:
        /*0568*/ 	.word	index@(_Z23add_indexed_rows_kernelIdiEvPT_PT0_S0_mmm)
        /*056c*/ 	.word	0x00000016


	//----- nvinfo : EIATTR_FRAME_SIZE
	.align		4
.L_231:
        /*0570*/ 	.byte	0x04, 0x11
        /*0572*/ 	.short	(.L_233 - .L_232)
	.align		4
.L_232:
        /*0574*/ 	.word	index@($__internal_4_$__cuda_sm20_div_u64)
        /*0578*/ 	.word	0x00000000


	//----- nvinfo : EIATTR_FRAME_SIZE
	.align		4
.L_233:
        /*057c*/ 	.byte	0x04, 0x11
        /*057e*/ 	.short	(.L_235 - .L_234)
	.align		4
.L_234:
        /*0580*/ 	.word	index@(_Z23add_indexed_rows_kernelIdiEvPT_PT0_S0_mmm)
        /*0584*/ 	.word	0x00000000


	//----- nvinfo : EIATTR_REGCOUNT
	.align		4
.L_235:
        /*0588*/ 	.byte	0x04, 0x2f
        /*058a*/ 	.short	(.L_237 - .L_236)
	.align		4
.L_236:
        /*058c*/ 	.word	index@(_Z15is_equal_kernelIfmEvPT0_S1_PT_m)
        /*0590*/ 	.word	0x0000000e


	//----- nvinfo : EIATTR_FRAME_SIZE
	.align		4
.L_237:
        /*0594*/ 	.byte	0x04, 0x11
        /*0596*/ 	.short	(.L_239 - .L_238)
	.align		4
.L_238:
        /*0598*/ 	.word	index@(_Z15is_equal_kernelIfmEvPT0_S1_PT_m)
        /*059c*/ 	.word	0x00000000


	//----- nvinfo : EIATTR_REGCOUNT
	.align		4
.L_239:
        /*05a0*/ 	.byte	0x04, 0x2f
        /*05a2*/ 	.short	(.L_241 - .L_240)
	.align		4
.L_240:
        /*05a4*/ 	.word	index@(_Z15is_equal_kernelIdmEvPT0_S1_PT_m)
        /*05a8*/ 	.word	0x0000000e


	//----- nvinfo : EIATTR_FRAME_SIZE
	.align		4
.L_241:
        /*05ac*/ 	.byte	0x04, 0x11
        /*05ae*/ 	.short	(.L_243 - .L_242)
	.align		4
.L_242:
        /*05b0*/ 	.word	index@(_Z15is_equal_kernelIdmEvPT0_S1_PT_m)
        /*05b4*/ 	.word	0x00000000


	//----- nvinfo : EIATTR_REGCOUNT
	.align		4
.L_243:
        /*05b8*/ 	.byte	0x04, 0x2f
        /*05ba*/ 	.short	(.L_245 - .L_244)
	.align		4
.L_244:
        /*05bc*/ 	.word	index@(_Z17index_rows_kernelIfiEvPT_PT0_S1_mm)
        /*05c0*/ 	.word	0x00000010


	//----- nvinfo : EIATTR_FRAME_SIZE
	.align		4
.L_245:
        /*05c4*/ 	.byte	0x04, 0x11
        /*05c6*/ 	.short	(.L_247 - .L_246)
	.align		4
.L_246:
        /*05c8*/ 	.word	index@(_Z17index_rows_kernelIfiEvPT_PT0_S1_mm)
        /*05cc*/ 	.word	0x00000000


	//----- nvinfo : EIATTR_REGCOUNT
	.align		4
.L_247:
        /*05d0*/ 	.byte	0x04, 0x2f
        /*05d2*/ 	.short	(.L_249 - .L_248)
	.align		4
.L_248:
        /*05d4*/ 	.word	index@(_Z17index_rows_kernelIdiEvPT_PT0_S1_mm)
        /*05d8*/ 	.word	0x00000010


	//----- nvinfo : EIATTR_FRAME_SIZE
	.align		4
.L_249:
        /*05dc*/ 	.byte	0x04, 0x11
        /*05de*/ 	.short	(.L_251 - .L_250)
	.align		4
.L_250:
        /*05e0*/ 	.word	index@(_Z17index_rows_kernelIdiEvPT_PT0_S1_mm)
        /*05e4*/ 	.word	0x00000000


	//----- nvinfo : EIATTR_REGCOUNT
	.align		4
.L_251:
        /*05e8*/ 	.byte	0x04, 0x2f
        /*05ea*/ 	.short	(.L_253 - .L_252)
	.align		4
.L_252:
        /*05ec*/ 	.word	index@(_Z21index_log_rows_kernelIfiEvPT_PT0_S1_mm)
        /*05f0*/ 	.word	0x00000010


	//----- nvinfo : EIATTR_FRAME_SIZE
	.align		4
.L_253:
        /*05f4*/ 	.byte	0x04, 0x11
        /*05f6*/ 	.short	(.L_255 - .L_254)
	.align		4
.L_254:
        /*05f8*/ 	.word	index@(_Z21index_log_rows_kernelIfiEvPT_PT0_S1_mm)
        /*05fc*/ 	.word	0x00000000


	//----- nvinfo : EIATTR_REGCOUNT
	.align		4
.L_255:
        /*0600*/ 	.byte	0x04, 0x2f
        /*0602*/ 	.short	(.L_257 - .L_256)
	.align		4
.L_256:
        /*0604*/ 	.word	index@(_Z21index_log_rows_kernelIdiEvPT_PT0_S1_mm)
        /*0608*/ 	.word	0x00000016


	//----- nvinfo : EIATTR_FRAME_SIZE
	.align		4
.L_257:
        /*060c*/ 	.byte	0x04, 0x11
        /*060e*/ 	.short	(.L_259 - .L_258)
	.align		4
.L_258:
        /*0610*/ 	.word	index@(_Z21index_log_rows_kernelIdiEvPT_PT0_S1_mm)
        /*0614*/ 	.word	0x00000000


	//----- nvinfo : EIATTR_REGCOUNT
	.align		4
.L_259:
        /*0618*/ 	.byte	0x04, 0x2f
        /*061a*/ 	.short	(.L_261 - .L_260)
	.align		4
.L_260:
        /*061c*/ 	.word	index@(_Z17index_rows_kernelIfiEvPT_PT0_S1_mmm)
        /*0620*/ 	.word	0x00000016


	//----- nvinfo : EIATTR_FRAME_SIZE
	.align		4
.L_261:
        /*0624*/ 	.byte	0x04, 0x11
        /*0626*/ 	.short	(.L_263 - .L_262)
	.align		4
.L_262:
        /*0628*/ 	.word	index@($__internal_3_$__cuda_sm20_div_u64)
        /*062c*/ 	.word	0x00000000


	//----- nvinfo : EIATTR_FRAME_SIZE
	.align		4
.L_263:
        /*0630*/ 	.byte	0x04, 0x11
        /*0632*/ 	.short	(.L_265 - .L_264)
	.align		4
.L_264:
        /*0634*/ 	.word	index@(_Z17index_rows_kernelIfiEvPT_PT0_S1_mmm)
        /*0638*/ 	.word	0x00000000


	//----- nvinfo : EIATTR_REGCOUNT
	.align		4
.L_265:
        /*063c*/ 	.byte	0x04, 0x2f
        /*063e*/ 	.short	(.L_267 - .L_266)
	.align		4
.L_266:
        /*0640*/ 	.word	index@(_Z17index_rows_kernelIdiEvPT_PT0_S1_mmm)
        /*0644*/ 	.word	0x00000016


	//----- nvinfo : EIATTR_FRAME_SIZE
	.align		4
.L_267:
        /*0648*/ 	.byte	0x04, 0x11
        /*064a*/ 	.short	(.L_269 - .L_268)
	.align		4
.L_268:
        /*064c*/ 	.word	index@($__internal_2_$__cuda_sm20_div_u64)
        /*0650*/ 	.word	0x00000000


	//----- nvinfo : EIATTR_FRAME_SIZE
	.align		4
.L_269:
        /*0654*/ 	.byte	0x04, 0x11
        /*0656*/ 	.short	(.L_271 - .L_270)
	.align		4
.L_270:
        /*0658*/ 	.word	index@(_Z17index_rows_kernelIdiEvPT_PT0_S1_mmm)
        /*065c*/ 	.word	0x00000000


	//----- nvinfo : EIATTR_REGCOUNT
	.align		4
.L_271:
        /*0660*/ 	.byte	0x04, 0x2f
        /*0662*/ 	.short	(.L_273 - .L_272)
	.align		4
.L_272:
        /*0664*/ 	.word	index@(_Z15is_equal_kernelIfiEvPT0_S1_PT_m)
        /*0668*/ 	.word	0x0000000e


	//----- nvinfo : EIATTR_FRAME_SIZE
	.align		4
.L_273:
        /*066c*/ 	.byte	0x04, 0x11
        /*066e*/ 	.short	(.L_275 - .L_274)
	.align		4
.L_274:
        /*0670*/ 	.word	index@(_Z15is_equal_kernelIfiEvPT0_S1_PT_m)
        /*0674*/ 	.word	0x00000000


	//----- nvinfo : EIATTR_REGCOUNT
	.align		4
.L_275:
        /*0678*/ 	.byte	0x04, 0x2f
        /*067a*/ 	.short	(.L_277 - .L_276)
	.align		4
.L_276:
        /*067c*/ 	.word	index@(_Z15is_equal_kernelIdiEvPT0_S1_PT_m)
        /*0680*/ 	.word	0x0000000e


	//----- nvinfo : EIATTR_FRAME_SIZE
	.align		4
.L_277:
        /*0684*/ 	.byte	0x04, 0x11
        /*0686*/ 	.short	(.L_279 - .L_278)
	.align		4
.L_278:
        /*0688*/ 	.word	index@(_Z15is_equal_kernelIdiEvPT0_S1_PT_m)
        /*068c*/ 	.word	0x00000000


	//----- nvinfo : EIATTR_REGCOUNT
	.align		4
.L_279:
        /*0690*/ 	.byte	0x04, 0x2f
        /*0692*/ 	.short	(.L_281 - .L_280)
	.align		4
.L_280:
        /*0694*/ 	.word	index@(_Z31transpose_helper_encoder_kernelIfEvPT_S1_mmm)
        /*0698*/ 	.word	0x0000001c


	//----- nvinfo : EIATTR_FRAME_SIZE
	.align		4
.L_281:
        /*069c*/ 	.byte	0x04, 0x11
        /*069e*/ 	.short	(.L_283 - .L_282)
	.align		4
.L_282:
        /*06a0*/ 	.word	index@($__internal_1_$__cuda_sm20_div_u64)
        /*06a4*/ 	.word	0x00000000


	//----- nvinfo : EIATTR_FRAME_SIZE
	.align		4
.L_283:
        /*06a8*/ 	.byte	0x04, 0x11
        /*06aa*/ 	.short	(.L_285 - .L_284)
	.align		4
.L_284:
        /*06ac*/ 	.word	index@(_Z31transpose_helper_encoder_kernelIfEvPT_S1_mmm)
        /*06b0*/ 	.word	0x00000000


	//----- nvinfo : EIATTR_REGCOUNT
	.align		4
.L_285:
        /*06b4*/ 	.byte	0x04, 0x2f
        /*06b6*/ 	.short	(.L_287 - .L_286)
	.align		4
.L_286:
        /*06b8*/ 	.word	index@(_Z31transpose_helper_encoder_kernelIdEvPT_S1_mmm)
        /*06bc*/ 	.word	0x0000001d


	//----- nvinfo : EIATTR_FRAME_SIZE
	.align		4
.L_287:
        /*06c0*/ 	.byte	0x04, 0x11
        /*06c2*/ 	.short	(.L_289 - .L_288)
	.align		4
.L_288:
        /*06c4*/ 	.word	index@($__internal_0_$__cuda_sm20_div_u64)
        /*06c8*/ 	.word	0x00000000


	//----- nvinfo : EIATTR_FRAME_SIZE
	.align		4
.L_289:
        /*06cc*/ 	.byte	0x04, 0x11
        /*06ce*/ 	.short	(.L_291 - .L_290)
	.align		4
.L_290:
        /*06d0*/ 	.word	index@(_Z31transpose_helper_encoder_kernelIdEvPT_S1_mmm)
        /*06d4*/ 	.word	0x00000000


	//----- nvinfo : EIATTR_MIN_STACK_SIZE
	.align		4
.L_291:
        /*06d8*/ 	.byte	0x04, 0x12
        /*06da*/ 	.short	(.L_293 - .L_292)
	.align		4
.L_292:
        /*06dc*/ 	.word	index@(_Z31transpose_helper_encoder_kernelIdEvPT_S1_mmm)
        /*06e0*/ 	.word	0x00000000


	//----- nvinfo : EIATTR_MIN_STACK_SIZE
	.align		4
.L_293:
        /*06e4*/ 	.byte	0x04, 0x12
        /*06e6*/ 	.short	(.L_295 - .L_294)
	.align		4
.L_294:
        /*06e8*/ 	.word	index@(_Z31transpose_helper_encoder_kernelIfEvPT_S1_mmm)
        /*06ec*/ 	.word	0x00000000


	//----- nvinfo : EIATTR_MIN_STACK_SIZE
	.align		4
.L_295:
        /*06f0*/ 	.byte	0x04, 0x12
        /*06f2*/ 	.short	(.L_297 - .L_296)
	.align		4
.L_296:
        /*06f4*/ 	.word	index@(_Z15is_equal_kernelIdiEvPT0_S1_PT_m)
        /*06f8*/ 	.word	0x00000000


	//----- nvinfo : EIATTR_MIN_STACK_SIZE
	.align		4
.L_297:
        /*06fc*/ 	.byte	0x04, 0x12
        /*06fe*/ 	.short	(.L_299 - .L_298)
	.align		4
.L_298:
        /*0700*/ 	.word	index@(_Z15is_equal_kernelIfiEvPT0_S1_PT_m)
        /*0704*/ 	.word	0x00000000


	//----- nvinfo : EIATTR_MIN_STACK_SIZE
	.align		4
.L_299:
        /*0708*/ 	.byte	0x04, 0x12
        /*070a*/ 	.short	(.L_301 - .L_300)
	.align		4
.L_300:
        /*070c*/ 	.word	index@(_Z17index_rows_kernelIdiEvPT_PT0_S1_mmm)
        /*0710*/ 	.word	0x00000000


	//----- nvinfo : EIATTR_MIN_STACK_SIZE
	.align		4
.L_301:
        /*0714*/ 	.byte	0x04, 0x12
        /*0716*/ 	.short	(.L_303 - .L_302)
	.align		4
.L_302:
        /*0718*/ 	.word	index@(_Z17index_rows_kernelIfiEvPT_PT0_S1_mmm)
        /*071c*/ 	.word	0x00000000


	//----- nvinfo : EIATTR_MIN_STACK_SIZE
	.align		4
.L_303:
        /*0720*/ 	.byte	0x04, 0x12
        /*0722*/ 	.short	(.L_305 - .L_304)
	.align		4
.L_304:
        /*0724*/ 	.word	index@(_Z21index_log_rows_kernelIdiEvPT_PT0_S1_mm)
        /*0728*/ 	.word	0x00000000


	//----- nvinfo : EIATTR_MIN_STACK_SIZE
	.align		4
.L_305:
        /*072c*/ 	.byte	0x04, 0x12
        /*072e*/ 	.short	(.L_307 - .L_306)
	.align		4
.L_306:
        /*0730*/ 	.word	index@(_Z21index_log_rows_kernelIfiEvPT_PT0_S1_mm)
        /*0734*/ 	.word	0x00000000


	//----- nvinfo : EIATTR_MIN_STACK_SIZE
	.align		4
.L_307:
        /*0738*/ 	.byte	0x04, 0x12
        /*073a*/ 	.short	(.L_309 - .L_308)
	.align		4
.L_308:
        /*073c*/ 	.word	index@(_Z17index_rows_kernelIdiEvPT_PT0_S1_mm)
        /*0740*/ 	.word	0x00000000


	//----- nvinfo : EIATTR_MIN_STACK_SIZE
	.align		4
.L_309:
        /*0744*/ 	.byte	0x04, 0x12
        /*0746*/ 	.short	(.L_311 - .L_310)
	.align		4
.L_310:
        /*0748*/ 	.word	index@(_Z17index_rows_kernelIfiEvPT_PT0_S1_mm)
        /*074c*/ 	.word	0x00000000


	//----- nvinfo : EIATTR_MIN_STACK_SIZE
	.align		4
.L_311:
        /*0750*/ 	.byte	0x04, 0x12
        /*0752*/ 	.short	(.L_313 - .L_312)
	.align		4
.L_312:
        /*0754*/ 	.word	index@(_Z15is_equal_kernelIdmEvPT0_S1_PT_m)
        /*0758*/ 	.word	0x00000000


	//----- nvinfo : EIATTR_MIN_STACK_SIZE
	.align		4
.L_313:
        /*075c*/ 	.byte	0x04, 0x12
        /*075e*/ 	.short	(.L_315 - .L_314)
	.align		4
.L_314:
        /*0760*/ 	.word	index@(_Z15is_equal_kernelIfmEvPT0_S1_PT_m)
        /*0764*/ 	.word	0x00000000


	//----- nvinfo : EIATTR_MIN_STACK_SIZE
	.align		4
.L_315:
        /*0768*/ 	.byte	0x04, 0x12
        /*076a*/ 	.short	(.L_317 - .L_316)
	.align		4
.L_316:
        /*076c*/ 	.word	index@(_Z23add_indexed_rows_kernelIdiEvPT_PT0_S0_mmm)
        /*0770*/ 	.word	0x00000000


	//----- nvinfo : EIATTR_MIN_STACK_SIZE
	.align		4
.L_317:
        /*0774*/ 	.byte	0x04, 0x12
        /*0776*/ 	.short	(.L_319 - .L_318)
	.align		4
.L_318:
        /*0778*/ 	.word	index@(_Z23add_indexed_rows_kernelIfiEvPT_PT0_S0_mmm)
        /*077c*/ 	.word	0x00000000


	//----- nvinfo : EIATTR_MIN_STACK_SIZE
	.align		4
.L_319:
        /*0780*/ 	.byte	0x04, 0x12
        /*0782*/ 	.short	(.L_321 - .L_320)
	.align		4
.L_320:
        /*0784*/ 	.word	index@(_Z23add_indexed_rows_kernelIdmEvPT_PT0_S0_mmm)
        /*0788*/ 	.word	0x00000000


	//----- nvinfo : EIATTR_MIN_STACK_SIZE
	.align		4
.L_321:
        /*078c*/ 	.byte	0x04, 0x12
        /*078e*/ 	.short	(.L_323 - .L_322)
	.align		4
.L_322:
        /*0790*/ 	.word	index@(_Z23add_indexed_rows_kernelIfmEvPT_PT0_S0_mmm)
        /*0794*/ 	.word	0x00000000


	//----- nvinfo : EIATTR_MIN_STACK_SIZE
	.align		4
.L_323:
        /*0798*/ 	.byte	0x04, 0x12
        /*079a*/ 	.short	(.L_325 - .L_324)
	.align		4
.L_324:
        /*079c*/ 	.word	index@(_Z33add_indexed_rows_scale_all_kernelIdiEvPT_PT0_S0_mmS0_)
        /*07a0*/ 	.word	0x00000000


	//----- nvinfo : EIATTR_MIN_STACK_SIZE
	.align		4
.L_325:
        /*07a4*/ 	.byte	0x04, 0x12
        /*07a6*/ 	.short	(.L_327 - .L_326)
	.align		4
.L_326:
        /*07a8*/ 	.word	index@(_Z33add_indexed_rows_scale_all_kernelIfiEvPT_PT0_S0_mmS0_)
        /*07ac*/ 	.word	0x00000000


	//----- nvinfo : EIATTR_MIN_STACK_SIZE
	.align		4
.L_327:
        /*07b0*/ 	.byte	0x04, 0x12
        /*07b2*/ 	.short	(.L_329 - .L_328)
	.align		4
.L_328:
        /*07b4*/ 	.word	index@(_Z33add_indexed_rows_scale_all_kernelIdmEvPT_PT0_S0_mmS0_)
        /*07b8*/ 	.word	0x00000000


	//----- nvinfo : EIATTR_MIN_STACK_SIZE
	.align		4
.L_329:
        /*07bc*/ 	.byte	0x04, 0x12
        /*07be*/ 	.short	(.L_331 - .L_330)
	.align		4
.L_330:
        /*07c0*/ 	.word	index@(_Z33add_indexed_rows_scale_all_kernelIfmEvPT_PT0_S0_mmS0_)
        /*07c4*/ 	.word	0x00000000


	//----- nvinfo : EIATTR_MIN_STACK_SIZE
	.align		4
.L_331:
        /*07c8*/ 	.byte	0x04, 0x12
        /*07ca*/ 	.short	(.L_333 - .L_332)
	.align		4
.L_332:
        /*07cc*/ 	.word	index@(_Z23add_indexed_rows_kernelIdiEvPT_PT0_S0_mm)
        /*07d0*/ 	.word	0x00000000


	//----- nvinfo : EIATTR_MIN_STACK_SIZE
	.align		4
.L_333:
        /*07d4*/ 	.byte	0x04, 0x12
        /*07d6*/ 	.short	(.L_335 - .L_334)
	.align		4
.L_334:
        /*07d8*/ 	.word	index@(_Z23add_indexed_rows_kernelIfiEvPT_PT0_S0_mm)
        /*07dc*/ 	.word	0x00000000


	//----- nvinfo : EIATTR_MIN_STACK_SIZE
	.align		4
.L_335:
        /*07e0*/ 	.byte	0x04, 0x12
        /*07e2*/ 	.short	(.L_337 - .L_336)
	.align		4
.L_336:
        /*07e4*/ 	.word	index@(_Z23add_indexed_rows_kernelIdmEvPT_PT0_S0_mm)
        /*07e8*/ 	.word	0x00000000


	//----- nvinfo : EIATTR_MIN_STACK_SIZE
	.align		4
.L_337:
        /*07ec*/ 	.byte	0x04, 0x12
        /*07ee*/ 	.short	(.L_339 - .L_338)
	.align		4
.L_338:
        /*07f0*/ 	.word	index@(_Z23add_indexed_rows_kernelIfmEvPT_PT0_S0_mm)
        /*07f4*/ 	.word	0x00000000


	//----- nvinfo : EIATTR_MIN_STACK_SIZE
	.align		4
.L_339:
        /*07f8*/ 	.byte	0x04, 0x12
        /*07fa*/ 	.short	(.L_341 - .L_340)
	.align		4
.L_340:
        /*07fc*/ 	.word	index@(_Z17index_rows_kernelIdmEvPT_PT0_S1_mm)
        /*0800*/ 	.word	0x00000000


	//----- nvinfo : EIATTR_MIN_STACK_SIZE
	.align		4
.L_341:
        /*0804*/ 	.byte	0x04, 0x12
        /*0806*/ 	.short	(.L_343 - .L_342)
	.align		4
.L_342:
        /*0808*/ 	.word	index@(_Z17index_rows_kernelIfmEvPT_PT0_S1_mm)
        /*080c*/ 	.word	0x00000000


	//----- nvinfo : EIATTR_MIN_STACK_SIZE
	.align		4
.L_343:
        /*0810*/ 	.byte	0x04, 0x12
        /*0812*/ 	.short	(.L_345 - .L_344)
	.align		4
.L_344:
        /*0814*/ 	.word	index@(_Z17adam_final_kernelIdEvPT_S1_S1_S0_S0_S0_m)
        /*0818*/ 	.word	0x00000000


	//----- nvinfo : EIATTR_MIN_STACK_SIZE
	.align		4
.L_345:
        /*081c*/ 	.byte	0x04, 0x12
        /*081e*/ 	.short	(.L_347 - .L_346)
	.align		4
.L_346:
        /*0820*/ 	.word	index@(_Z17adam_final_kernelIfEvPT_S1_S1_S0_S0_S0_m)
        /*0824*/ 	.word	0x00000000


	//----- nvinfo : EIATTR_MIN_STACK_SIZE
	.align		4
.L_347:
        /*0828*/ 	.byte	0x04, 0x12
        /*082a*/ 	.short	(.L_349 - .L_348)
	.align		4
.L_348:
        /*082c*/ 	.word	index@(_Z13aaxpby_kernelIdEvPT_S1_S0_S0_m)
        /*0830*/ 	.word	0x00000000


	//----- nvinfo : EIATTR_MIN_STACK_SIZE
	.align		4
.L_349:
        /*0834*/ 	.byte	0x04, 0x12
        /*0836*/ 	.short	(.L_351 - .L_350)
	.align		4
.L_350:
        /*0838*/ 	.word	index@(_Z13aaxpby_kernelIfEvPT_S1_S0_S0_m)
        /*083c*/ 	.word	0x00000000


	//----- nvinfo : EIATTR_MIN_STACK_SIZE
	.align		4
.L_351:
        /*0840*/ 	.byte	0x04, 0x12
        /*0842*/ 	.short	(.L_353 - .L_352)
	.align		4
.L_352:
        /*0844*/ 	.word	index@(_Z12axpby_kernelIdEvPT_S1_S0_S0_m)
        /*0848*/ 	.word	0x00000000


	//----- nvinfo : EIATTR_MIN_STACK_SIZE
	.align		4
.L_353:
        /*084c*/ 	.byte	0x04, 0x12
        /*084e*/ 	.short	(.L_355 - .L_354)
	.align		4
.L_354:
        /*0850*/ 	.word	index@(_Z12axpby_kernelIfEvPT_S1_S0_S0_m)
        /*0854*/ 	.word	0x00000000


	//----- nvinfo : EIATTR_MIN_STACK_SIZE
	.align		4
.L_355:
        /*0858*/ 	.byte	0x04, 0x12
        /*085a*/ 	.short	(.L_357 - .L_356)
	.align		4
.L_356:
        /*085c*/ 	.word	index@(_Z15subtract_kernelImEvPT_S0_m)
        /*0860*/ 	.word	0x00000000


	//----- nvinfo : EIATTR_MIN_STACK_SIZE
	.align		4
.L_357:
        /*0864*/ 	.byte	0x04, 0x12
        /*0866*/ 	.short	(.L_359 - .L_358)
	.align		4
.L_358:
        /*0868*/ 	.word	index@(_Z15subtract_kernelIjEvPT_S0_m)
        /*086c*/ 	.word	0x00000000


	//----- nvinfo : EIATTR_MIN_STACK_SIZE
	.align		4
.L_359:
        /*0870*/ 	.byte	0x04, 0x12
        /*0872*/ 	.short	(.L_361 - .L_360)
	.align		4
.L_360:
        /*0874*/ 	.word	index@(_Z24subtract_rows_exp_kernelIdEvPT_S1_S1_mm)
        /*0878*/ 	.word	0x00000000


	//----- nvinfo : EIATTR_MIN_STACK_SIZE
	.align		4
.L_361:
        /*087c*/ 	.byte	0x04, 0x12
        /*087e*/ 	.short	(.L_363 - .L_362)
	.align		4
.L_362:
        /*0880*/ 	.word	index@(_Z24subtract_rows_exp_kernelIfEvPT_S1_S1_mm)
        /*0884*/ 	.word	0x00000000


	//----- nvinfo : EIATTR_MIN_STACK_SIZE
	.align		4
.L_363:
        /*0888*/ 	.byte	0x04, 0x12
        /*088a*/ 	.short	(.L_365 - .L_364)
	.align		4
.L_364:
        /*088c*/ 	.word	index@(_Z20subtract_rows_kernelIdEvPT_S1_mm)
        /*0890*/ 	.word	0x00000000


	//----- nvinfo : EIATTR_MIN_STACK_SIZE
	.align		4
.L_365:
        /*0894*/ 	.byte	0x04, 0x12
        /*0896*/ 	.short	(.L_367 - .L_366)
	.align		4
.L_366:
        /*0898*/ 	.word	index@(_Z20subtract_rows_kernelIfEvPT_S1_mm)
        /*089c*/ 	.word	0x00000000


	//----- nvinfo : EIATTR_MIN_STACK_SIZE
	.align		4
.L_367:
        /*08a0*/ 	.byte	0x04, 0x12
        /*08a2*/ 	.short	(.L_369 - .L_368)
	.align		4
.L_368:
        /*08a4*/ 	.word	index@(_Z22max_row_indices_kernelIdiEvPT_PT0_mm)
        /*08a8*/ 	.word	0x00000000


	//----- nvinfo : EIATTR_MIN_STACK_SIZE
	.align		4
.L_369:
        /*08ac*/ 	.byte	0x04, 0x12
        /*08ae*/ 	.short	(.L_371 - .L_370)
	.align		4
.L_370:
        /*08b0*/ 	.word	index@(_Z22max_row_indices_kernelIfiEvPT_PT0_mm)
        /*08b4*/ 	.word	0x00000000


	//----- nvinfo : EIATTR_MIN_STACK_SIZE
	.align		4
.L_371:
        /*08b8*/ 	.byte	0x04, 0x12
        /*08ba*/ 	.short	(.L_373 - .L_372)
	.align		4
.L_372:
        /*08bc*/ 	.word	index@(_Z22max_row_indices_kernelIdmEvPT_PT0_mm)
        /*08c0*/ 	.word	0x00000000


	//----- nvinfo : EIATTR_MIN_STACK_SIZE
	.align		4
.L_373:
        /*08c4*/ 	.byte	0x04, 0x12
        /*08c6*/ 	.short	(.L_375 - .L_374)
	.align		4
.L_374:
        /*08c8*/ 	.word	index@(_Z22max_row_indices_kernelIfmEvPT_PT0_mm)
        /*08cc*/ 	.word	0x00000000


	//----- nvinfo : EIATTR_MIN_STACK_SIZE
	.align		4
.L_375:
        /*08d0*/ 	.byte	0x04, 0x12
        /*08d2*/ 	.short	(.L_377 - .L_376)
	.align		4
.L_376:
        /*08d4*/ 	.word	index@(_Z28max_row_indices_equal_kernelIdmEvPT_S1_PT0_mmm)
        /*08d8*/ 	.word	0x00000000


	//----- nvinfo : EIATTR_MIN_STACK_SIZE
	.align		4
.L_377:
        /*08dc*/ 	.byte	0x04, 0x12
        /*08de*/ 	.short	(.L_379 - .L_378)
	.align		4
.L_378:
        /*08e0*/ 	.word	index@(_Z28max_row_indices_equal_kernelIdiEvPT_S1_PT0_mmm)
        /*08e4*/ 	.word	0x00000000


	//----- nvinfo : EIATTR_MIN_STACK_SIZE
	.align		4
.L_379:
        /*08e8*/ 	.byte	0x04, 0x12
        /*08ea*/ 	.short	(.L_381 - .L_380)
	.align		4
.L_380:
        /*08ec*/ 	.word	index@(_Z28max_row_indices_equal_kernelIfmEvPT_S1_PT0_mmm)
        /*08f0*/ 	.word	0x00000000


	//----- nvinfo : EIATTR_MIN_STACK_SIZE
	.align		4
.L_381:
        /*08f4*/ 	.byte	0x04, 0x12
        /*08f6*/ 	.short	(.L_383 - .L_382)
	.align		4
.L_382:
        /*08f8*/ 	.word	index@(_Z28max_row_indices_equal_kernelIfiEvPT_S1_PT0_mmm)
        /*08fc*/ 	.word	0x00000000


	//----- nvinfo : EIATTR_MIN_STACK_SIZE
	.align		4
.L_383:
        /*0900*/ 	.byte	0x04, 0x12
        /*0902*/ 	.short	(.L_385 - .L_384)
	.align		4
.L_384:
        /*0904*/ 	.word	index@(_Z15max_rows_kernelIdEvPT_S1_mm)
        /*0908*/ 	.word	0x00000000


	//----- nvinfo : EIATTR_MIN_STACK_SIZE
	.align		4
.L_385:
        /*090c*/ 	.byte	0x04, 0x12
        /*090e*/ 	.short	(.L_387 - .L_386)
	.align		4
.L_386:
        /*0910*/ 	.word	index@(_Z15max_rows_kernelIfEvPT_S1_mm)
        /*0914*/ 	.word	0x00000000


	//----- nvinfo : EIATTR_MIN_STACK_SIZE
	.align		4
.L_387:
        /*0918*/ 	.byte	0x04, 0x12
        /*091a*/ 	.short	(.L_389 - .L_388)
	.align		4
.L_388:
        /*091c*/ 	.word	index@(_Z17scale_rows_kernelIdEvPT_S1_mm)
        /*0920*/ 	.word	0x00000000


	//----- nvinfo : EIATTR_MIN_STACK_SIZE
	.align		4
.L_389:
        /*0924*/ 	.byte	0x04, 0x12
        /*0926*/ 	.short	(.L_391 - .L_390)
	.align		4
.L_390:
        /*0928*/ 	.word	index@(_Z17scale_rows_kernelIfEvPT_S1_mm)
        /*092c*/ 	.word	0x00000000


	//----- nvinfo : EIATTR_MIN_STACK_SIZE
	.align		4
.L_391:
        /*0930*/ 	.byte	0x04, 0x12
        /*0932*/ 	.short	(.L_393 - .L_392)
	.align		4
.L_392:
        /*0934*/ 	.word	index@(_Z10log_kernelIdEvPT_S1_mS0_)
        /*0938*/ 	.word	0x00000000


	//----- nvinfo : EIATTR_MIN_STACK_SIZE
	.align		4
.L_393:
        /*093c*/ 	.byte	0x04, 0x12
        /*093e*/ 	.short	(.L_395 - .L_394)
	.align		4
.L_394:
        /*0940*/ 	.word	index@(_Z10log_kernelIfEvPT_S1_mS0_)
        /*0944*/ 	.word	0x00000000


	//----- nvinfo : EIATTR_MIN_STACK_SIZE
	.align		4
.L_395:
        /*0948*/ 	.byte	0x04, 0x12
        /*094a*/ 	.short	(.L_397 - .L_396)
	.align		4
.L_396:
        /*094c*/ 	.word	index@(_Z10exp_kernelIdEvPT_S1_m)
        /*0950*/ 	.word	0x00000000


	//----- nvinfo : EIATTR_MIN_STACK_SIZE
	.align		4
.L_397:
        /*0954*/ 	.byte	0x04, 0x12
        /*0956*/ 	.short	(.L_399 - .L_398)
	.align		4
.L_398:
        /*0958*/ 	.word	index@(_Z10exp_kernelIfEvPT_S1_m)
        /*095c*/ 	.word	0x00000000


	//----- nvinfo : EIATTR_MIN_STACK_SIZE
	.align		4
.L_399:
        /*0960*/ 	.byte	0x04, 0x12
        /*0962*/ 	.short	(.L_401 - .L_400)
	.align		4
.L_400:
        /*0964*/ 	.word	index@(_Z21broadcast_rows_kernelIdEvPT_S1_mmb)
        /*0968*/ 	.word	0x00000000


	//----- nvinfo : EIATTR_MIN_STACK_SIZE
	.align		4
.L_401:
        /*096c*/ 	.byte	0x04, 0x12
        /*096e*/ 	.short	(.L_403 - .L_402)
	.align		4
.L_402:
        /*0970*/ 	.word	index@(_Z21broadcast_rows_kernelIfEvPT_S1_mmb)
        /*0974*/ 	.word	0x00000000


	//----- nvinfo : EIATTR_MIN_STACK_SIZE
	.align		4
.L_403:
        /*0978*/ 	.byte	0x04, 0x12
        /*097a*/ 	.short	(.L_405 - .L_404)
	.align		4
.L_404:
        /*097c*/ 	.word	index@(_Z26leaky_relu_backward_kernelIdEvPT_S1_S1_mS0_)
        /*0980*/ 	.word	0x00000000


	//----- nvinfo : EIATTR_MIN_STACK_SIZE
	.align		4
.L_405:
        /*0984*/ 	.byte	0x04, 0x12
        /*0986*/ 	.short	(.L_407 - .L_406)
	.align		4
.L_406:
        /*0988*/ 	.word	index@(_Z26leaky_relu_backward_kernelIfEvPT_S1_S1_mS0_)
        /*098c*/ 	.word	0x00000000


	//----- nvinfo : EIATTR_MIN_STACK_SIZE
	.align		4
.L_407:
        /*0990*/ 	.byte	0x04, 0x12
        /*0992*/ 	.short	(.L_409 - .L_408)
	.align		4
.L_408:
        /*0994*/ 	.word	index@(_Z25leaky_relu_forward_kernelIdEvPT_S1_mS0_)
        /*0998*/ 	.word	0x00000000


	//----- nvinfo : EIATTR_MIN_STACK_SIZE
	.align		4
.L_409:
        /*099c*/ 	.byte	0x04, 0x12
        /*099e*/ 	.short	(.L_411 - .L_410)
	.align		4
.L_410:
        /*09a0*/ 	.word	index@(_Z25leaky_relu_forward_kernelIfEvPT_S1_mS0_)
        /*09a4*/ 	.word	0x00000000
.L_411:


//--------------------- .nv.compat                --------------------------
	.section	.nv.compat,"",@"SHT_CUDA_COMPAT_INFO"
	.align	4
        /*0000*/ 	.byte	0x02, 0x09, 0x00, 0x00, 0x02, 0x02, 0x01, 0x00, 0x02, 0x05, 0x05, 0x00, 0x03, 0x07, 0x01, 0x01
        /*0010*/ 	.byte	0x02, 0x03, 0x00, 0x00, 0x02, 0x06, 0x01, 0x00, 0x04, 0x0b, 0x08, 0x00, 0x01, 0x00, 0x00, 0x00
        /*0020*/ 	.byte	0x00, 0x00, 0x00, 0x00


//--------------------- .nv.info._Z31transpose_helper_encoder_kernelIdEvPT_S1_mmm --------------------------
	.section	.nv.info._Z31transpose_helper_encoder_kernelIdEvPT_S1_mmm,"",@"SHT_CUDA_INFO"
	.sectionflags	@""
	.align	4


	//----- nvinfo : EIATTR_CUDA_API_VERSION
	.align		4
        /*0000*/ 	.byte	0x04, 0x37
        /*0002*/ 	.short	(.L_413 - .L_412)
.L_412:
        /*0004*/ 	.word	0x00000082


	//----- nvinfo : EIATTR_KPARAM_INFO
	.align		4
.L_413:
        /*0008*/ 	.byte	0x04, 0x17
        /*000a*/ 	.short	(.L_415 - .L_414)
.L_414:
        /*000c*/ 	.word	0x00000000
        /*0010*/ 	.short	0x0004
        /*0012*/ 	.short	0x0020
        /*0014*/ 	.byte	0x00, 0xf0, 0x21, 0x00


	//----- nvinfo : EIATTR_KPARAM_INFO
	.align		4
.L_415:
        /*0018*/ 	.byte	0x04, 0x17
        /*001a*/ 	.short	(.L_417 - .L_416)
.L_416:
        /*001c*/ 	.word	0x00000000
        /*0020*/ 	.short	0x0003
        /*0022*/ 	.short	0x0018
        /*0024*/ 	.byte	0x00, 0xf0, 0x21, 0x00


	//----- nvinfo : EIATTR_KPARAM_INFO
	.align		4
.L_417:
        /*0028*/ 	.byte	0x04, 0x17
        /*002a*/ 	.short	(.L_419 - .L_418)
.L_418:
        /*002c*/ 	.word	0x00000000
        /*0030*/ 	.short	0x0002
        /*0032*/ 	.short	0x0010
        /*0034*/ 	.byte	0x00, 0xf0, 0x21, 0x00


	//----- nvinfo : EIATTR_KPARAM_INFO
	.align		4
.L_419:
        /*0038*/ 	.byte	0x04, 0x17
        /*003a*/ 	.short	(.L_421 - .L_420)
.L_420:
        /*003c*/ 	.word	0x00000000
        /*0040*/ 	.short	0x0001
        /*0042*/ 	.short	0x0008
        /*0044*/ 	.byte	0x00, 0xf5, 0x21, 0x00


	//----- nvinfo : EIATTR_KPARAM_INFO
	.align		4
.L_421:
        /*0048*/ 	.byte	0x04, 0x17
        /*004a*/ 	.short	(.L_423 - .L_422)
.L_422:
        /*004c*/ 	.word	0x00000000
        /*0050*/ 	.short	0x0000
        /*0052*/ 	.short	0x0000
        /*0054*/ 	.byte	0x00, 0xf5, 0x21, 0x00


	//----- nvinfo : EIATTR_SPARSE_MMA_MASK
	.align		4
.L_423:
        /*0058*/ 	.byte	0x03, 0x50
        /*005a*/ 	.short	0x0000


	//----- nvinfo : EIATTR_MAXREG_COUNT
	.align		4
        /*005c*/ 	.byte	0x03, 0x1b
        /*005e*/ 	.short	0x00ff


	//----- nvinfo : EIATTR_MERCURY_ISA_VERSION
	.align		4
        /*0060*/ 	.byte	0x03, 0x5f
        /*0062*/ 	.short	0x0101


	//----- nvinfo : EIATTR_VRC_CTA_INIT_COUNT
	.align		4
        /*0064*/ 	.byte	0x02, 0x4a
	.zero		1
	.zero		1


	//----- nvinfo : EIATTR_EXIT_INSTR_OFFSETS
	.align		4
        /*0068*/ 	.byte	0x04, 0x1c
        /*006a*/ 	.short	(.L_425 - .L_424)


	//   ....[0]....
.L_424:
        /*006c*/ 	.word	0x000002d0


	//   ....[1]....
        /*0070*/ 	.word	0x00000bf0


	//----- nvinfo : EIATTR_CRS_STACK_SIZE
	.align		4
.L_425:
        /*0074*/ 	.byte	0x04, 0x1e
        /*0076*/ 	.short	(.L_427 - .L_426)
.L_426:
        /*0078*/ 	.word	0x00000000


	//----- nvinfo : EIATTR_CBANK_PARAM_SIZE
	.align		4
.L_427:
        /*007c*/ 	.byte	0x03, 0x19
        /*007e*/ 	.short	0x0028


	//----- nvinfo : EIATTR_PARAM_CBANK
	.align		4
        /*0080*/ 	.byte	0x04, 0x0a
        /*0082*/ 	.short	(.L_429 - .L_428)
	.align		4
.L_428:
        /*0084*/ 	.word	index@(.nv.constant0._Z31transpose_helper_encoder_kernelIdEvPT_S1_mmm)
        /*0088*/ 	.short	0x0380
        /*008a*/ 	.short	0x0028


	//----- nvinfo : EIATTR_SW_WAR
	.align		4
.L_429:
        /*008c*/ 	.byte	0x04, 0x36
        /*008e*/ 	.short	(.L_431 - .L_430)
.L_430:
        /*0090*/ 	.word	0x00000008
.L_431:


//--------------------- .nv.info._Z31transpose_helper_encoder_kernelIfEvPT_S1_mmm --------------------------
	.section	.nv.info._Z31transpose_helper_encoder_kernelIfEvPT_S1_mmm,"",@"SHT_CUDA_INFO"
	.sectionflags	@""
	.align	4


	//----- nvinfo : EIATTR_CUDA_API_VERSION
	.align		4
        /*0000*/ 	.byte	0x04, 0x37
        /*0002*/ 	.short	(.L_433 - .L_432)
.L_432:
        /*0004*/ 	.word	0x00000082


	//----- nvinfo : EIATTR_KPARAM_INFO
	.align		4
.L_433:
        /*0008*/ 	.byte	0x04, 0x17
        /*000a*/ 	.short	(.L_435 - .L_434)
.L_434:
        /*000c*/ 	.word	0x00000000
        /*0010*/ 	.short	0x0004
        /*0012*/ 	.short	0x0020
        /*0014*/ 	.byte	0x00, 0xf0, 0x21, 0x00


	//----- nvinfo : EIATTR_KPARAM_INFO
	.align		4
.L_435:
        /*0018*/ 	.byte	0x04, 0x17
        /*001a*/ 	.short	(.L_437 - .L_436)
.L_436:
        /*001c*/ 	.word	0x00000000
        /*0020*/ 	.short	0x0003
        /*0022*/ 	.short	0x0018
        /*0024*/ 	.byte	0x00, 0xf0, 0x21, 0x00


	//----- nvinfo : EIATTR_KPARAM_INFO
	.align		4
.L_437:
        /*0028*/ 	.byte	0x04, 0x17
        /*002a*/ 	.short	(.L_439 - .L_438)
.L_438:
        /*002c*/ 	.word	0x00000000
        /*0030*/ 	.short	0x0002
        /*0032*/ 	.short	0x0010
        /*0034*/ 	.byte	0x00, 0xf0, 0x21, 0x00


	//----- nvinfo : EIATTR_KPARAM_INFO
	.align		4
.L_439:
        /*0038*/ 	.byte	0x04, 0x17
        /*003a*/ 	.short	(.L_441 - .L_440)
.L_440:
        /*003c*/ 	.word	0x00000000
        /*0040*/ 	.short	0x0001
        /*0042*/ 	.short	0x0008
        /*0044*/ 	.byte	0x00, 0xf5, 0x21, 0x00


	//----- nvinfo : EIATTR_KPARAM_INFO
	.align		4
.L_441:
        /*0048*/ 	.byte	0x04, 0x17
        /*004a*/ 	.short	(.L_443 - .L_442)
.L_442:
        /*004c*/ 	.word	0x00000000
        /*0050*/ 	.short	0x0000
        /*0052*/ 	.short	0x0000
        /*0054*/ 	.byte	0x00, 0xf5, 0x21, 0x00


	//----- nvinfo : EIATTR_SPARSE_MMA_MASK
	.align		4
.L_443:
        /*0058*/ 	.byte	0x03, 0x50
        /*005a*/ 	.short	0x0000


	//----- nvinfo : EIATTR_MAXREG_COUNT
	.align		4
        /*005c*/ 	.byte	0x03, 0x1b
        /*005e*/ 	.short	0x00ff


	//----- nvinfo : EIATTR_MERCURY_ISA_VERSION
	.align		4
        /*0060*/ 	.byte	0x03, 0x5f
        /*0062*/ 	.short	0x0101


	//----- nvinfo : EIATTR_VRC_CTA_INIT_COUNT
	.align		4
        /*0064*/ 	.byte	0x02, 0x4a
	.zero		1
	.zero		1


	//----- nvinfo : EIATTR_EXIT_INSTR_OFFSETS
	.align		4
        /*0068*/ 	.byte	0x04, 0x1c
        /*006a*/ 	.short	(.L_445 - .L_444)


	//   ....[0]....
.L_444:
        /*006c*/ 	.word	0x000002d0


	//   ....[1]....
        /*0070*/ 	.word	0x00000c00


	//----- nvinfo : EIATTR_CRS_STACK_SIZE
	.align		4
.L_445:
        /*0074*/ 	.byte	0x04, 0x1e
        /*0076*/ 	.short	(.L_447 - .L_446)
.L_446:
        /*0078*/ 	.word	0x00000000


	//----- nvinfo : EIATTR_CBANK_PARAM_SIZE
	.align		4
.L_447:
        /*007c*/ 	.byte	0x03, 0x19
        /*007e*/ 	.short	0x0028


	//----- nvinfo : EIATTR_PARAM_CBANK
	.align		4
        /*0080*/ 	.byte	0x04, 0x0a
        /*0082*/ 	.short	(.L_449 - .L_448)
	.align		4
.L_448:
        /*0084*/ 	.word	index@(.nv.constant0._Z31transpose_helper_encoder_kernelIfEvPT_S1_mmm)
        /*0088*/ 	.short	0x0380
        /*008a*/ 	.short	0x0028


	//----- nvinfo : EIATTR_SW_WAR
	.align		4
.L_449:
        /*008c*/ 	.byte	0x04, 0x36
        /*008e*/ 	.short	(.L_451 - .L_450)
.L_450:
        /*0090*/ 	.word	0x00000008
.L_451:


//--------------------- .nv.info._Z15is_equal_kernelIdiEvPT0_S1_PT_m --------------------------
	.section	.nv.info._Z15is_equal_kernelIdiEvPT0_S1_PT_m,"",@"SHT_CUDA_INFO"
	.sectionflags	@""
	.align	4


	//----- nvinfo : EIATTR_CUDA_API_VERSION
	.align		4
        /*0000*/ 	.byte	0x04, 0x37
        /*0002*/ 	.short	(.L_453 - .L_452)
.L_452:
        /*0004*/ 	.word	0x00000082


	//----- nvinfo : EIATTR_KPARAM_INFO
	.align		4
.L_453:
        /*0008*/ 	.byte	0x04, 0x17
        /*000a*/ 	.short	(.L_455 - .L_454)
.L_454:
        /*000c*/ 	.word	0x00000000
        /*0010*/ 	.short	0x0003
        /*0012*/ 	.short	0x0018
        /*0014*/ 	.byte	0x00, 0xf0, 0x21, 0x00


	//----- nvinfo : EIATTR_KPARAM_INFO
	.align		4
.L_455:
        /*0018*/ 	.byte	0x04, 0x17
        /*001a*/ 	.short	(.L_457 - .L_456)
.L_456:
        /*001c*/ 	.word	0x00000000
        /*0020*/ 	.short	0x0002
        /*0022*/ 	.short	0x0010
        /*0024*/ 	.byte	0x00, 0xf5, 0x21, 0x00


	//----- nvinfo : EIATTR_KPARAM_INFO
	.align		4
.L_457:
        /*0028*/ 	.byte	0x04, 0x17
        /*002a*/ 	.short	(.L_459 - .L_458)
.L_458:
        /*002c*/ 	.word	0x00000000
        /*0030*/ 	.short	0x0001
        /*0032*/ 	.short	0x0008
        /*0034*/ 	.byte	0x00, 0xf5, 0x21, 0x00


	//----- nvinfo : EIATTR_KPARAM_INFO
	.align		4
.L_459:
        /*0038*/ 	.byte	0x04, 0x17
        /*003a*/ 	.short	(.L_461 - .L_460)
.L_460:
        /*003c*/ 	.word	0x00000000
        /*0040*/ 	.short	0x0000
        /*0042*/ 	.short	0x0000
        /*0044*/ 	.byte	0x00, 0xf5, 0x21, 0x00


	//----- nvinfo : EIATTR_SPARSE_MMA_MASK
	.align		4
.L_461:
        /*0048*/ 	.byte	0x03, 0x50
        /*004a*/ 	.short	0x0000


	//----- nvinfo : EIATTR_MAXREG_COUNT
	.align		4
        /*004c*/ 	.byte	0x03, 0x1b
        /*004e*/ 	.short	0x00ff


	//----- nvinfo : EIATTR_MERCURY_ISA_VERSION
	.align		4
        /*0050*/ 	.byte	0x03, 0x5f
        /*0052*/ 	.short	0x0101


	//----- nvinfo : EIATTR_VRC_CTA_INIT_COUNT
	.align		4
        /*0054*/ 	.byte	0x02, 0x4a
	.zero		1
	.zero		1


	//----- nvinfo : EIATTR_EXIT_INSTR_OFFSETS
	.align		4
        /*0058*/ 	.byte	0x04, 0x1c
        /*005a*/ 	.short	(.L_463 - .L_462)


	//   ....[0]....
.L_462:
        /*005c*/ 	.word	0x00000080


	//   ....[1]....
        /*0060*/ 	.word	0x00000230


	//----- nvinfo : EIATTR_CRS_STACK_SIZE
	.align		4
.L_463:
        /*0064*/ 	.byte	0x04, 0x1e
        /*0066*/ 	.short	(.L_465 - .L_464)
.L_464:
        /*0068*/ 	.word	0x00000000


	//----- nvinfo : EIATTR_CBANK_PARAM_SIZE
	.align		4
.L_465:
        /*006c*/ 	.byte	0x03, 0x19
        /*006e*/ 	.short	0x0020


	//----- nvinfo : EIATTR_PARAM_CBANK
	.align		4
        /*0070*/ 	.byte	0x04, 0x0a
        /*0072*/ 	.short	(.L_467 - .L_466)
	.align		4
.L_466:
        /*0074*/ 	.word	index@(.nv.constant0._Z15is_equal_kernelIdiEvPT0_S1_PT_m)
        /*0078*/ 	.short	0x0380
        /*007a*/ 	.short	0x0020


	//----- nvinfo : EIATTR_SW_WAR
	.align		4
.L_467:
        /*007c*/ 	.byte	0x04, 0x36
        /*007e*/ 	.short	(.L_469 - .L_468)
.L_468:
        /*0080*/ 	.word	0x00000008
.L_469:


//--------------------- .nv.info._Z15is_equal_kernelIfiEvPT0_S1_PT_m --------------------------
	.section	.nv.info._Z15is_equal_kernelIfiEvPT0_S1_PT_m,"",@"SHT_CUDA_INFO"
	.sectionflags	@""
	.align	4


	//----- nvinfo : EIATTR_CUDA_API_VERSION
	.align		4
        /*0000*/ 	.byte	0x04, 0x37
        /*0002*/ 	.short	(.L_471 - .L_470)
.L_470:
        /*0004*/ 	.word	0x00000082


	//----- nvinfo : EIATTR_KPARAM_INFO
	.align		4
.L_471:
        /*0008*/ 	.byte	0x04, 0x17
        /*000a*/ 	.short	(.L_473 - .L_472)
.L_472:
        /*000c*/ 	.word	0x00000000
        /*0010*/ 	.short	0x0003
        /*0012*/ 	.short	0x0018
        /*0014*/ 	.byte	0x00, 0xf0, 0x21, 0x00


	//----- nvinfo : EIATTR_KPARAM_INFO
	.align		4
.L_473:
        /*0018*/ 	.byte	0x04, 0x17
        /*001a*/ 	.short	(.L_475 - .L_474)
.L_474:
        /*001c*/ 	.word	0x00000000
        /*0020*/ 	.short	0x0002
        /*0022*/ 	.short	0x0010
        /*0024*/ 	.byte	0x00, 0xf5, 0x21, 0x00


	//----- nvinfo : EIATTR_KPARAM_INFO
	.align		4
.L_475:
        /*0028*/ 	.byte	0x04, 0x17
        /*002a*/ 	.short	(.L_477 - .L_476)
.L_476:
        /*002c*/ 	.word	0x00000000
        /*0030*/ 	.short	0x0001
        /*0032*/ 	.short	0x0008
        /*0034*/ 	.byte	0x00, 0xf5, 0x21, 0x00


	//----- nvinfo : EIATTR_KPARAM_INFO
	.align		4
.L_477:
        /*0038*/ 	.byte	0x04, 0x17
        /*003a*/ 	.short	(.L_479 - .L_478)
.L_478:
        /*003c*/ 	.word	0x00000000
        /*0040*/ 	.short	0x0000
        /*0042*/ 	.short	0x0000
        /*0044*/ 	.byte	0x00, 0xf5, 0x21, 0x00


	//----- nvinfo : EIATTR_SPARSE_MMA_MASK
	.align		4
.L_479:
        /*0048*/ 	.byte	0x03, 0x50
        /*004a*/ 	.short	0x0000


	//----- nvinfo : EIATTR_MAXREG_COUNT
	.align		4
        /*004c*/ 	.byte	0x03, 0x1b
        /*004e*/ 	.short	0x00ff


	//----- nvinfo : EIATTR_MERCURY_ISA_VERSION
	.align		4
        /*0050*/ 	.byte	0x03, 0x5f
        /*0052*/ 	.short	0x0101


	//----- nvinfo : EIATTR_VRC_CTA_INIT_COUNT
	.align		4
        /*0054*/ 	.byte	0x02, 0x4a
	.zero		1
	.zero		1


	//----- nvinfo : EIATTR_EXIT_INSTR_OFFSETS
	.align		4
        /*0058*/ 	.byte	0x04, 0x1c
        /*005a*/ 	.short	(.L_481 - .L_480)


	//   ....[0]....
.L_480:
        /*005c*/ 	.word	0x00000080


	//   ....[1]....
        /*0060*/ 	.word	0x00000220


	//----- nvinfo : EIATTR_CRS_STACK_SIZE
	.align		4
.L_481:
        /*0064*/ 	.byte	0x04, 0x1e
        /*0066*/ 	.short	(.L_483 - .L_482)
.L_482:
        /*0068*/ 	.word	0x00000000


	//----- nvinfo : EIATTR_CBANK_PARAM_SIZE
	.align		4
.L_483:
        /*006c*/ 	.byte	0x03, 0x19
        /*006e*/ 	.short	0x0020


	//----- nvinfo : EIATTR_PARAM_CBANK
	.align		4
        /*0070*/ 	.byte	0x04, 0x0a
        /*0072*/ 	.short	(.L_485 - .L_484)
	.align		4
.L_484:
        /*0074*/ 	.word	index@(.nv.constant0._Z15is_equal_kernelIfiEvPT0_S1_PT_m)
        /*0078*/ 	.short	0x0380
        /*007a*/ 	.short	0x0020


	//----- nvinfo : EIATTR_SW_WAR
	.align		4
.L_485:
        /*007c*/ 	.byte	0x04, 0x36
        /*007e*/ 	.short	(.L_487 - .L_486)
.L_486:
        /*0080*/ 	.word	0x00000008
.L_487:


//--------------------- .nv.info._Z17index_rows_kernelIdiEvPT_PT0_S1_mmm --------------------------
	.section	.nv.info._Z17index_rows_kernelIdiEvPT_PT0_S1_mmm,"",@"SHT_CUDA_INFO"
	.sectionflags	@""
	.align	4


	//----- nvinfo : EIATTR_CUDA_API_VERSION
	.align		4
        /*0000*/ 	.byte	0x04, 0x37
        /*0002*/ 	.short	(.L_489 - .L_488)
.L_488:
        /*0004*/ 	.word	0x00000082


	//----- nvinfo : EIATTR_KPARAM_INFO
	.align		4
.L_489:
        /*0008*/ 	.byte	0x04, 0x17
        /*000a*/ 	.short	(.L_491 - .L_490)
.L_490:
        /*000c*/ 	.word	0x00000000
        /*0010*/ 	.short	0x0005
        /*0012*/ 	.short	0x0028
        /*0014*/ 	.byte	0x00, 0xf0, 0x21, 0x00


	//----- nvinfo : EIATTR_KPARAM_INFO
	.align		4
.L_491:
        /*0018*/ 	.byte	0x04, 0x17
        /*001a*/ 	.short	(.L_493 - .L_492)
.L_492:
        /*001c*/ 	.word	0x00000000
        /*0020*/ 	.short	0x0004
        /*0022*/ 	.short	0x0020
        /*0024*/ 	.byte	0x00, 0xf0, 0x21, 0x00


	//----- nvinfo : EIATTR_KPARAM_INFO
	.align		4
.L_493:
        /*0028*/ 	.byte	0x04, 0x17
        /*002a*/ 	.short	(.L_495 - .L_494)
.L_494:
        /*002c*/ 	.word	0x00000000
        /*0030*/ 	.short	0x0003
        /*0032*/ 	.short	0x0018
        /*0034*/ 	.byte	0x00, 0xf0, 0x21, 0x00


	//----- nvinfo : EIATTR_KPARAM_INFO
	.align		4
.L_495:
        /*0038*/ 	.byte	0x04, 0x17
        /*003a*/ 	.short	(.L_497 - .L_496)
.L_496:
        /*003c*/ 	.word	0x00000000
        /*0040*/ 	.short	0x0002
        /*0042*/ 	.short	0x0010
        /*0044*/ 	.byte	0x00, 0xf5, 0x21, 0x00


	//----- nvinfo : EIATTR_KPARAM_INFO
	.align		4
.L_497:
        /*0048*/ 	.byte	0x04, 0x17
        /*004a*/ 	.short	(.L_499 - .L_498)
.L_498:
        /*004c*/ 	.word	0x00000000
        /*0050*/ 	.short	0x0001
        /*0052*/ 	.short	0x0008
        /*0054*/ 	.byte	0x00, 0xf5, 0x21, 0x00


	//----- nvinfo : EIATTR_KPARAM_INFO
	.align		4
.L_499:
        /*0058*/ 	.byte	0x04, 0x17
        /*005a*/ 	.short	(.L_501 - .L_500)
.L_500:
        /*005c*/ 	.word	0x00000000
        /*0060*/ 	.short	0x0000
        /*0062*/ 	.short	0x0000
        /*0064*/ 	.byte	0x00, 0xf5, 0x21, 0x00


	//----- nvinfo : EIATTR_SPARSE_MMA_MASK
	.align		4
.L_501:
        /*0068*/ 	.byte	0x03, 0x50
        /*006a*/ 	.short	0x0000


	//----- nvinfo : EIATTR_MAXREG_COUNT
	.align		4
        /*006c*/ 	.byte	0x03, 0x1b
        /*006e*/ 	.short	0x00ff


	//----- nvinfo : EIATTR_MERCURY_ISA_VERSION
	.align		4
        /*0070*/ 	.byte	0x03, 0x5f
        /*0072*/ 	.short	0x0101


	//----- nvinfo : EIATTR_VRC_CTA_INIT_COUNT
	.align		4
        /*0074*/ 	.byte	0x02, 0x4a
	.zero		1
	.zero		1


	//----- nvinfo : EIATTR_EXIT_INSTR_OFFSETS
	.align		4
        /*0078*/ 	.byte	0x04, 0x1c
        /*007a*/ 	.short	(.L_503 - .L_502)


	//   ....[0]....
.L_502:
        /*007c*/ 	.word	0x000000a0


	//   ....[1]....
        /*0080*/ 	.word	0x00000520


	//----- nvinfo : EIATTR_CRS_STACK_SIZE
	.align		4
.L_503:
        /*0084*/ 	.byte	0x04, 0x1e
        /*0086*/ 	.short	(.L_505 - .L_504)
.L_504:
        /*0088*/ 	.word	0x00000000


	//----- nvinfo : EIATTR_CBANK_PARAM_SIZE
	.align		4
.L_505:
        /*008c*/ 	.byte	0x03, 0x19
        /*008e*/ 	.short	0x0030


	//----- nvinfo : EIATTR_PARAM_CBANK
	.align		4
        /*0090*/ 	.byte	0x04, 0x0a
        /*0092*/ 	.short	(.L_507 - .L_506)
	.align		4
.L_506:
        /*0094*/ 	.word	index@(.nv.constant0._Z17index_rows_kernelIdiEvPT_PT0_S1_mmm)
        /*0098*/ 	.short	0x0380
        /*009a*/ 	.short	0x0030


	//----- nvinfo : EIATTR_SW_WAR
	.align		4
.L_507:
        /*009c*/ 	.byte	0x04, 0x36
        /*009e*/ 	.short	(.L_509 - .L_508)
.L_508:
        /*00a0*/ 	.word	0x00000008
.L_509:


//--------------------- .nv.info._Z17index_rows_kernelIfiEvPT_PT0_S1_mmm --------------------------
	.section	.nv.info._Z17index_rows_kernelIfiEvPT_PT0_S1_mmm,"",@"SHT_CUDA_INFO"
	.sectionflags	@""
	.align	4


	//----- nvinfo : EIATTR_CUDA_API_VERSION
	.align		4
        /*0000*/ 	.byte	0x04, 0x37
        /*0002*/ 	.short	(.L_511 - .L_510)
.L_510:
        /*0004*/ 	.word	0x00000082


	//----- nvinfo : EIATTR_KPARAM_INFO
	.align		4
.L_511:
        /*0008*/ 	.byte	0x04, 0x17
        /*000a*/ 	.short	(.L_513 - .L_512)
.L_512:
        /*000c*/ 	.word	0x00000000
        /*0010*/ 	.short	0x0005
        /*0012*/ 	.short	0x0028
        /*0014*/ 	.byte	0x00, 0xf0, 0x21, 0x00


	//----- nvinfo : EIATTR_KPARAM_INFO
	.align		4
.L_513:
        /*0018*/ 	.byte	0x04, 0x17
        /*001a*/ 	.short	(.L_515 - .L_514)
.L_514:
        /*001c*/ 	.word	0x00000000
        /*0020*/ 	.short	0x0004
        /*0022*/ 	.short	0x0020
        /*0024*/ 	.byte	0x00, 0xf0, 0x21, 0x00


	//----- nvinfo : EIATTR_KPARAM_INFO
	.align		4
.L_515:
        /*0028*/ 	.byte	0x04, 0x17
        /*002a*/ 	.short	(.L_517 - .L_516)
.L_516:
        /*002c*/ 	.word	0x00000000
        /*0030*/ 	.short	0x0003
        /*0032*/ 	.short	0x0018
        /*0034*/ 	.byte	0x00, 0xf0, 0x21, 0x00


	//----- nvinfo : EIATTR_KPARAM_INFO
	.align		4
.L_517:
        /*0038*/ 	.byte	0x04, 0x17
        /*003a*/ 	.short	(.L_519 - .L_518)
.L_518:
        /*003c*/ 	.word	0x00000000
        /*0040*/ 	.short	0x0002
        /*0042*/ 	.short	0x0010
        /*0044*/ 	.byte	0x00, 0xf5, 0x21, 0x00


	//----- nvinfo : EIATTR_KPARAM_INFO
	.align		4
.L_519:
        /*0048*/ 	.byte	0x04, 0x17
        /*004a*/ 	.short	(.L_521 - .L_520)
.L_520:
        /*004c*/ 	.word	0x00000000
        /*0050*/ 	.short	0x0001
        /*0052*/ 	.short	0x0008
        /*0054*/ 	.byte	0x00, 0xf5, 0x21, 0x00


	//----- nvinfo : EIATTR_KPARAM_INFO
	.align		4
.L_521:
        /*0058*/ 	.byte	0x04, 0x17
        /*005a*/ 	.short	(.L_523 - .L_522)
.L_522:
        /*005c*/ 	.word	0x00000000
        /*0060*/ 	.short	0x0000
        /*0062*/ 	.short	0x0000
        /*0064*/ 	.byte	0x00, 0xf5, 0x21, 0x00


	//----- nvinfo : EIATTR_SPARSE_MMA_MASK
	.align		4
.L_523:
        /*0068*/ 	.byte	0x03, 0x50
        /*006a*/ 	.short	0x0000


	//----- nvinfo : EIATTR_MAXREG_COUNT
	.align		4
        /*006c*/ 	.byte	0x03, 0x1b
        /*006e*/ 	.short	0x00ff


	//----- nvinfo : EIATTR_MERCURY_ISA_VERSION
	.align		4
        /*0070*/ 	.byte	0x03, 0x5f
        /*0072*/ 	.short	0x0101


	//----- nvinfo : EIATTR_VRC_CTA_INIT_COUNT
	.align		4
        /*0074*/ 	.byte	0x02, 0x4a
	.zero		1
	.zero		1


	//----- nvinfo : EIATTR_EXIT_INSTR_OFFSETS
	.align		4
        /*0078*/ 	.byte	0x04, 0x1c
        /*007a*/ 	.short	(.L_525 - .L_524)


	//   ....[0]....
.L_524:
        /*007c*/ 	.word	0x000000a0


	//   ....[1]....
        /*0080*/ 	.word	0x00000540


	//----- nvinfo : EIATTR_CRS_STACK_SIZE
	.align		4
.L_525:
        /*0084*/ 	.byte	0x04, 0x1e
        /*0086*/ 	.short	(.L_527 - .L_526)
.L_526:
        /*0088*/ 	.word	0x00000000


	//----- nvinfo : EIATTR_CBANK_PARAM_SIZE
	.align		4
.L_527:
        /*008c*/ 	.byte	0x03, 0x19
        /*008e*/ 	.short	0x0030


	//----- nvinfo : EIATTR_PARAM_CBANK
	.align		4
        /*0090*/ 	.byte	0x04, 0x0a
        /*0092*/ 	.short	(.L_529 - .L_528)
	.align		4
.L_528:
        /*0094*/ 	.word	index@(.nv.constant0._Z17index_rows_kernelIfiEvPT_PT0_S1_mmm)
        /*0098*/ 	.short	0x0380
        /*009a*/ 	.short	0x0030


	//----- nvinfo : EIATTR_SW_WAR
	.align		4
.L_529:
        /*009c*/ 	.byte	0x04, 0x36
        /*009e*/ 	.short	(.L_531 - .L_530)
.L_530:
        /*00a0*/ 	.word	0x00000008
.L_531:


//--------------------- .nv.info._Z21index_log_rows_kernelIdiEvPT_PT0_S1_mm --------------------------
	.section	.nv.info._Z21index_log_rows_kernelIdiEvPT_PT0_S1_mm,"",@"SHT_CUDA_INFO"
	.sectionflags	@""
	.align	4


	//----- nvinfo : EIATTR_CUDA_API_VERSION
	.align		4
        /*0000*/ 	.byte	0x04, 0x37
        /*0002*/ 	.short	(.L_533 - .L_532)
.L_532:
        /*0004*/ 	.word	0x00000082


	//----- nvinfo : EIATTR_KPARAM_INFO
	.align		4
.L_533:
        /*0008*/ 	.byte	0x04, 0x17
        /*000a*/ 	.short	(.L_535 - .L_534)
.L_534:
        /*000c*/ 	.word	0x00000000
        /*0010*/ 	.short	0x0004
        /*0012*/ 	.short	0x0020
        /*0014*/ 	.byte	0x00, 0xf0, 0x21, 0x00


	//----- nvinfo : EIATTR_KPARAM_INFO
	.align		4
.L_535:
        /*0018*/ 	.byte	0x04, 0x17
        /*001a*/ 	.short	(.L_537 - .L_536)
.L_536:
        /*001c*/ 	.word	0x00000000
        /*0020*/ 	.short	0x0003
        /*0022*/ 	.short	0x0018
        /*0024*/ 	.byte	0x00, 0xf0, 0x21, 0x00


	//----- nvinfo : EIATTR_KPARAM_INFO
	.align		4
.L_537:
        /*0028*/ 	.byte	0x04, 0x17
        /*002a*/ 	.short	(.L_539 - .L_538)
.L_538:
        /*002c*/ 	.word	0x00000000
        /*0030*/ 	.short	0x0002
        /*0032*/ 	.short	0x0010
        /*0034*/ 	.byte	0x00, 0xf5, 0x21, 0x00


	//----- nvinfo : EIATTR_KPARAM_INFO
	.align		4
.L_539:
        /*0038*/ 	.byte	0x04, 0x17
        /*003a*/ 	.short	(.L_541 - .L_540)
.L_540:
        /*003c*/ 	.word	0x00000000
        /*0040*/ 	.short	0x0001
        /*0042*/ 	.short	0x0008
        /*0044*/ 	.byte	0x00, 0xf5, 0x21, 0x00


	//----- nvinfo : EIATTR_KPARAM_INFO
	.align		4
.L_541:
        /*0048*/ 	.byte	0x04, 0x17
        /*004a*/ 	.short	(.L_543 - .L_542)
.L_542:
        /*004c*/ 	.word	0x00000000
        /*0050*/ 	.short	0x0000
        /*0052*/ 	.short	0x0000
        /*0054*/ 	.byte	0x00, 0xf5, 0x21, 0x00


	//----- nvinfo : EIATTR_SPARSE_MMA_MASK
	.align		4
.L_543:
        /*0058*/ 	.byte	0x03, 0x50
        /*005a*/ 	.short	0x0000


	//----- nvinfo : EIATTR_MAXREG_COUNT
	.align		4
        /*005c*/ 	.byte	0x03, 0x1b
        /*005e*/ 	.short	0x00ff


	//----- nvinfo : EIATTR_MERCURY_ISA_VERSION
	.align		4
        /*0060*/ 	.byte	0x03, 0x5f
        /*0062*/ 	.short	0x0101


	//----- nvinfo : EIATTR_VRC_CTA_INIT_COUNT
	.align		4
        /*0064*/ 	.byte	0x02, 0x4a
	.zero		1
	.zero		1


	//----- nvinfo : EIATTR_EXIT_INSTR_OFFSETS
	.align		4
        /*0068*/ 	.byte	0x04, 0x1c
        /*006a*/ 	.short	(.L_545 - .L_544)


	//   ....[0]....
.L_544:
        /*006c*/ 	.word	0x00000800


	//----- nvinfo : EIATTR_CRS_STACK_SIZE
	.align		4
.L_545:
        /*0070*/ 	.byte	0x04, 0x1e
        /*0072*/ 	.short	(.L_547 - .L_546)
.L_546:
        /*0074*/ 	.word	0x00000000


	//----- nvinfo : EIATTR_CBANK_PARAM_SIZE
	.align		4
.L_547:
        /*0078*/ 	.byte	0x03, 0x19
        /*007a*/ 	.short	0x0028


	//----- nvinfo : EIATTR_PARAM_CBANK
	.align		4
        /*007c*/ 	.byte	0x04, 0x0a
        /*007e*/ 	.short	(.L_549 - .L_548)
	.align		4
.L_548:
        /*0080*/ 	.word	index@(.nv.constant0._Z21index_log_rows_kernelIdiEvPT_PT0_S1_mm)
        /*0084*/ 	.short	0x0380
        /*0086*/ 	.short	0x0028


	//----- nvinfo : EIATTR_SW_WAR
	.align		4
.L_549:
        /*0088*/ 	.byte	0x04, 0x36
        /*008a*/ 	.short	(.L_551 - .L_550)
.L_550:
        /*008c*/ 	.word	0x00000008
.L_551:


//--------------------- .nv.info._Z21index_log_rows_kernelIfiEvPT_PT0_S1_mm --------------------------
	.section	.nv.info._Z21index_log_rows_kernelIfiEvPT_PT0_S1_mm,"",@"SHT_CUDA_INFO"
	.sectionflags	@""
	.align	4


	//----- nvinfo : EIATTR_CUDA_API_VERSION
	.align		4
        /*0000*/ 	.byte	0x04, 0x37
        /*0002*/ 	.short	(.L_553 - .L_552)
.L_552:
        /*0004*/ 	.word	0x00000082


	//----- nvinfo : EIATTR_KPARAM_INFO
	.align		4
.L_553:
        /*0008*/ 	.byte	0x04, 0x17
        /*000a*/ 	.short	(.L_555 - .L_554)
.L_554:
        /*000c*/ 	.word	0x00000000
        /*0010*/ 	.short	0x0004
        /*0012*/ 	.short	0x0020
        /*0014*/ 	.byte	0x00, 0xf0, 0x21, 0x00


	//----- nvinfo : EIATTR_KPARAM_INFO
	.align		4
.L_555:
        /*0018*/ 	.byte	0x04, 0x17
        /*001a*/ 	.short	(.L_557 - .L_556)
.L_556:
        /*001c*/ 	.word	0x00000000
        /*0020*/ 	.short	0x0003
        /*0022*/ 	.short	0x0018
        /*0024*/ 	.byte	0x00, 0xf0, 0x21, 0x00


	//----- nvinfo : EIATTR_KPARAM_INFO
	.align		4
.L_557:
        /*0028*/ 	.byte	0x04, 0x17
        /*002a*/ 	.short	(.L_559 - .L_558)
.L_558:
        /*002c*/ 	.word	0x00000000
        /*0030*/ 	.short	0x0002
        /*0032*/ 	.short	0x0010
        /*0034*/ 	.byte	0x00, 0xf5, 0x21, 0x00


	//----- nvinfo : EIATTR_KPARAM_INFO
	.align		4
.L_559:
        /*0038*/ 	.byte	0x04, 0x17
        /*003a*/ 	.short	(.L_561 - .L_560)
.L_560:
        /*003c*/ 	.word	0x00000000
        /*0040*/ 	.short	0x0001
        /*0042*/ 	.short	0x0008
        /*0044*/ 	.byte	0x00, 0xf5, 0x21, 0x00


	//----- nvinfo : EIATTR_KPARAM_INFO
	.align		4
.L_561:
        /*0048*/ 	.byte	0x04, 0x17
        /*004a*/ 	.short	(.L_563 - .L_562)
.L_562:
        /*004c*/ 	.word	0x00000000
        /*0050*/ 	.short	0x0000
        /*0052*/ 	.short	0x0000
        /*0054*/ 	.byte	0x00, 0xf5, 0x21, 0x00


	//----- nvinfo : EIATTR_SPARSE_MMA_MASK
	.align		4
.L_563:
        /*0058*/ 	.byte	0x03, 0x50
        /*005a*/ 	.short	0x0000


	//----- nvinfo : EIATTR_MAXREG_COUNT
	.align		4
        /*005c*/ 	.byte	0x03, 0x1b
        /*005e*/ 	.short	0x00ff


	//----- nvinfo : EIATTR_MERCURY_ISA_VERSION
	.align		4
        /*0060*/ 	.byte	0x03, 0x5f
        /*0062*/ 	.short	0x0101


	//----- nvinfo : EIATTR_VRC_CTA_INIT_COUNT
	.align		4
        /*0064*/ 	.byte	0x02, 0x4a
	.zero		1
	.zero		1


	//----- nvinfo : EIATTR_EXIT_INSTR_OFFSETS
	.align		4
        /*0068*/ 	.byte	0x04, 0x1c
        /*006a*/ 	.short	(.L_565 - .L_564)


	//   ....[0]....
.L_564:
        /*006c*/ 	.word	0x000000b0


	//   ....[1]....
        /*0070*/ 	.word	0x00000470


	//----- nvinfo : EIATTR_CRS_STACK_SIZE
	.align		4
.L_565:
        /*0074*/ 	.byte	0x04, 0x1e
        /*0076*/ 	.short	(.L_567 - .L_566)
.L_566:
        /*0078*/ 	.word	0x00000000


	//----- nvinfo : EIATTR_CBANK_PARAM_SIZE
	.align		4
.L_567:
        /*007c*/ 	.byte	0x03, 0x19
        /*007e*/ 	.short	0x0028


	//----- nvinfo : EIATTR_PARAM_CBANK
	.align		4
        /*0080*/ 	.byte	0x04, 0x0a
        /*0082*/ 	.short	(.L_569 - .L_568)
	.align		4
.L_568:
        /*0084*/ 	.word	index@(.nv.constant0._Z21index_log_rows_kernelIfiEvPT_PT0_S1_mm)
        /*0088*/ 	.short	0x0380
        /*008a*/ 	.short	0x0028


	//----- nvinfo : EIATTR_SW_WAR
	.align		4
.L_569:
        /*008c*/ 	.byte	0x04, 0x36
        /*008e*/ 	.short	(.L_571 - .L_570)
.L_570:
        /*0090*/ 	.word	0x00000008
.L_571:


//--------------------- .nv.info._Z17index_rows_kernelIdiEvPT_PT0_S1_mm --------------------------
	.section	.nv.info._Z17index_rows_kernelIdiEvPT_PT0_S1_mm,"",@"SHT_CUDA_INFO"
	.sectionflags	@""
	.align	4


	//----- nvinfo : EIATTR_CUDA_API_VERSION
	.align		4
        /*0000*/ 	.byte	0x04, 0x37
        /*0002*/ 	.short	(.L_573 - .L_572)
.L_572:
        /*0004*/ 	.word	0x00000082


	//----- nvinfo : EIATTR_KPARAM_INFO
	.align		4
.L_573:
        /*0008*/ 	.byte	0x04, 0x17
        /*000a*/ 	.short	(.L_575 - .L_574)
.L_574:
        /*000c*/ 	.word	0x00000000
        /*0010*/ 	.short	0x0004
        /*0012*/ 	.short	0x0020
        /*0014*/ 	.byte	0x00, 0xf0, 0x21, 0x00


	//----- nvinfo : EIATTR_KPARAM_INFO
	.align		4
.L_575:
        /*0018*/ 	.byte	0x04, 0x17
        /*001a*/ 	.short	(.L_577 - .L_576)
.L_576:
        /*001c*/ 	.word	0x00000000
        /*0020*/ 	.short	0x0003
        /*0022*/ 	.short	0x0018
        /*0024*/ 	.byte	0x00, 0xf0, 0x21, 0x00


	//----- nvinfo : EIATTR_KPARAM_INFO
	.align		4
.L_577:
        /*0028*/ 	.byte	0x04, 0x17
        /*002a*/ 	.short	(.L_579 - .L_578)
.L_578:
        /*002c*/ 	.word	0x00000000
        /*0030*/ 	.short	0x0002
        /*0032*/ 	.short	0x0010
        /*0034*/ 	.byte	0x00, 0xf5, 0x21, 0x00


	//----- nvinfo : EIATTR_KPARAM_INFO
	.align		4
.L_579:
        /*0038*/ 	.byte	0x04, 0x17
        /*003a*/ 	.short	(.L_581 - .L_580)
.L_580:
        /*003c*/ 	.word	0x00000000
        /*0040*/ 	.short	0x0001
        /*0042*/ 	.short	0x0008
        /*0044*/ 	.byte	0x00, 0xf5, 0x21, 0x00


	//----- nvinfo : EIATTR_KPARAM_INFO
	.align		4
.L_581:
        /*0048*/ 	.byte	0x04, 0x17
        /*004a*/ 	.short	(.L_583 - .L_582)
.L_582:
        /*004c*/ 	.word	0x00000000
        /*0050*/ 	.short	0x0000
        /*0052*/ 	.short	0x0000
        /*0054*/ 	.byte	0x00, 0xf5, 0x21, 0x00


	//----- nvinfo : EIATTR_SPARSE_MMA_MASK
	.align		4
.L_583:
        /*0058*/ 	.byte	0x03, 0x50
        /*005a*/ 	.short	0x0000


	//----- nvinfo : EIATTR_MAXREG_COUNT
	.align		4
        /*005c*/ 	.byte	0x03, 0x1b
        /*005e*/ 	.short	0x00ff


	//----- nvinfo : EIATTR_MERCURY_ISA_VERSION
	.align		4
        /*0060*/ 	.byte	0x03, 0x5f
        /*0062*/ 	.short	0x0101


	//----- nvinfo : EIATTR_VRC_CTA_INIT_COUNT
	.align		4
        /*0064*/ 	.byte	0x02, 0x4a
	.zero		1
	.zero		1


	//----- nvinfo : EIATTR_EXIT_INSTR_OFFSETS
	.align		4
        /*0068*/ 	.byte	0x04, 0x1c
        /*006a*/ 	.short	(.L_585 - .L_584)


	//   ....[0]....
.L_584:
        /*006c*/ 	.word	0x000000b0


	//   ....[1]....
        /*0070*/ 	.word	0x000002b0


	//----- nvinfo : EIATTR_CRS_STACK_SIZE
	.align		4
.L_585:
        /*0074*/ 	.byte	0x04, 0x1e
        /*0076*/ 	.short	(.L_587 - .L_586)
.L_586:
        /*0078*/ 	.word	0x00000000


	//----- nvinfo : EIATTR_CBANK_PARAM_SIZE
	.align		4
.L_587:
        /*007c*/ 	.byte	0x03, 0x19
        /*007e*/ 	.short	0x0028


	//----- nvinfo : EIATTR_PARAM_CBANK
	.align		4
        /*0080*/ 	.byte	0x04, 0x0a
        /*0082*/ 	.short	(.L_589 - .L_588)
	.align		4
.L_588:
        /*0084*/ 	.word	index@(.nv.constant0._Z17index_rows_kernelIdiEvPT_PT0_S1_mm)
        /*0088*/ 	.short	0x0380
        /*008a*/ 	.short	0x0028


	//----- nvinfo : EIATTR_SW_WAR
	.align		4
.L_589:
        /*008c*/ 	.byte	0x04, 0x36
        /*008e*/ 	.short	(.L_591 - .L_590)
.L_590:
        /*0090*/ 	.word	0x00000008
.L_591:


//--------------------- .nv.info._Z17index_rows_kernelIfiEvPT_PT0_S1_mm --------------------------
	.section	.nv.info._Z17index_rows_kernelIfiEvPT_PT0_S1_mm,"",@"SHT_CUDA_INFO"
	.sectionflags	@""
	.align	4


	//----- nvinfo : EIATTR_CUDA_API_VERSION
	.align		4
        /*0000*/ 	.byte	0x04, 0x37
        /*0002*/ 	.short	(.L_593 - .L_592)
.L_592:
        /*0004*/ 	.word	0x00000082


	//----- nvinfo : EIATTR_KPARAM_INFO
	.align		4
.L_593:
        /*0008*/ 	.byte	0x04, 0x17
        /*000a*/ 	.short	(.L_595 - .L_594)
.L_594:
        /*000c*/ 	.word	0x00000000
        /*0010*/ 	.short	0x0004
        /*0012*/ 	.short	0x0020
        /*0014*/ 	.byte	0x00, 0xf0, 0x21, 0x00


	//----- nvinfo : EIATTR_KPARAM_INFO
	.align		4
.L_595:
        /*0018*/ 	.byte	0x04, 0x17
        /*001a*/ 	.short	(.L_597 - .L_596)
.L_596:
        /*001c*/ 	.word	0x00000000
        /*0020*/ 	.short	0x0003
        /*0022*/ 	.short	0x0018
        /*0024*/ 	.byte	0x00, 0xf0, 0x21, 0x00


	//----- nvinfo : EIATTR_KPARAM_INFO
	.align		4
.L_597:
        /*0028*/ 	.byte	0x04, 0x17
        /*002a*/ 	.short	(.L_599 - .L_598)
.L_598:
        /*002c*/ 	.word	0x00000000
        /*0030*/ 	.short	0x0002
        /*0032*/ 	.short	0x0010
        /*0034*/ 	.byte	0x00, 0xf5, 0x21, 0x00


	//----- nvinfo : EIATTR_KPARAM_INFO
	.align		4
.L_599:
        /*0038*/ 	.byte	0x04, 0x17
        /*003a*/ 	.short	(.L_601 - .L_600)
.L_600:
        /*003c*/ 	.word	0x00000000
        /*0040*/ 	.short	0x0001
        /*0042*/ 	.short	0x0008
        /*0044*/ 	.byte	0x00, 0xf5, 0x21, 0x00


	//----- nvinfo : EIATTR_KPARAM_INFO
	.align		4
.L_601:
        /*0048*/ 	.byte	0x04, 0x17
        /*004a*/ 	.short	(.L_603 - .L_602)
.L_602:
        /*004c*/ 	.word	0x00000000
        /*0050*/ 	.short	0x0000
        /*0052*/ 	.short	0x0000
        /*0054*/ 	.byte	0x00, 0xf5, 0x21, 0x00


	//----- nvinfo : EIATTR_SPARSE_MMA_MASK
	.align		4
.L_603:
        /*0058*/ 	.byte	0x03, 0x50
        /*005a*/ 	.short	0x0000


	//----- nvinfo : EIATTR_MAXREG_COUNT
	.align		4
        /*005c*/ 	.byte	0x03, 0x1b
        /*005e*/ 	.short	0x00ff


	//----- nvinfo : EIATTR_MERCURY_ISA_VERSION
	.align		4
        /*0060*/ 	.byte	0x03, 0x5f
        /*0062*/ 	.short	0x0101


	//----- nvinfo : EIATTR_VRC_CTA_INIT_COUNT
	.align		4
        /*0064*/ 	.byte	0x02, 0x4a
	.zero		1
	.zero		1


	//----- nvinfo : EIATTR_EXIT_INSTR_OFFSETS
	.align		4
        /*0068*/ 	.byte	0x04, 0x1c
        /*006a*/ 	.short	(.L_605 - .L_604)


	//   ....[0]....
.L_604:
        /*006c*/ 	.word	0x000000b0


	//   ....[1]....
        /*0070*/ 	.word	0x000002d0


	//----- nvinfo : EIATTR_CRS_STACK_SIZE
	.align		4
.L_605:
        /*0074*/ 	.byte	0x04, 0x1e
        /*0076*/ 	.short	(.L_607 - .L_606)
.L_606:
        /*0078*/ 	.word	0x00000000


	//----- nvinfo : EIATTR_CBANK_PARAM_SIZE
	.align		4
.L_607:
        /*007c*/ 	.byte	0x03, 0x19
        /*007e*/ 	.short	0x0028


	//----- nvinfo : EIATTR_PARAM_CBANK
	.align		4
        /*0080*/ 	.byte	0x04, 0x0a
        /*0082*/ 	.short	(.L_609 - .L_608)
	.align		4
.L_608:
        /*0084*/ 	.word	index@(.nv.constant0._Z17index_rows_kernelIfiEvPT_PT0_S1_mm)
        /*0088*/ 	.short	0x0380
        /*008a*/ 	.short	0x0028


	//----- nvinfo : EIATTR_SW_WAR
	.align		4
.L_609:
        /*008c*/ 	.byte	0x04, 0x36
        /*008e*/ 	.short	(.L_611 - .L_610)
.L_610:
        /*0090*/ 	.word	0x00000008
.L_611:


//--------------------- .nv.info._Z15is_equal_kernelIdmEvPT0_S1_PT_m --------------------------
	.section	.nv.info._Z15is_equal_kernelIdmEvPT0_S1_PT_m,"",@"SHT_CUDA_INFO"
	.sectionflags	@""
	.align	4


	//----- nvinfo : EIATTR_CUDA_API_VERSION
	.align		4
        /*0000*/ 	.byte	0x04, 0x37
        /*0002*/ 	.short	(.L_613 - .L_612)
.L_612:
        /*0004*/ 	.word	0x00000082


	//----- nvinfo : EIATTR_KPARAM_INFO
	.align		4
.L_613:
        /*0008*/ 	.byte	0x04, 0x17
        /*000a*/ 	.short	(.L_615 - .L_614)
.L_614:
        /*000c*/ 	.word	0x00000000
        /*0010*/ 	.short	0x0003
        /*0012*/ 	.short	0x0018
        /*0014*/ 	.byte	0x00, 0xf0, 0x21, 0x00


	//----- nvinfo : EIATTR_KPARAM_INFO
	.align		4
.L_615:
        /*0018*/ 	.byte	0x04, 0x17
        /*001a*/ 	.short	(.L_617 - .L_616)
.L_616:
        /*001c*/ 	.word	0x00000000
        /*0020*/ 	.short	0x0002
        /*0022*/ 	.short	0x0010
        /*0024*/ 	.byte	0x00, 0xf5, 0x21, 0x00


	//----- nvinfo : EIATTR_KPARAM_INFO
	.align		4
.L_617:
        /*0028*/ 	.byte	0x04, 0x17
        /*002a*/ 	.short	(.L_619 - .L_618)
.L_618:
        /*002c*/ 	.word	0x00000000
        /*0030*/ 	.short	0x0001
        /*0032*/ 	.short	0x0008
        /*0034*/ 	.byte	0x00, 0xf5, 0x21, 0x00


	//----- nvinfo : EIATTR_KPARAM_INFO
	.align		4
.L_619:
        /*0038*/ 	.byte	0x04, 0x17
        /*003a*/ 	.short	(.L_621 - .L_620)
.L_620:
        /*003c*/ 	.word	0x00000000
        /*0040*/ 	.short	0x0000
        /*0042*/ 	.short	0x0000
        /*0044*/ 	.byte	0x00, 0xf5, 0x21, 0x00


	//----- nvinfo : EIATTR_SPARSE_MMA_MASK
	.align		4
.L_621:
        /*0048*/ 	.byte	0x03, 0x50
        /*004a*/ 	.short	0x0000


	//----- nvinfo : EIATTR_MAXREG_COUNT
	.align		4
        /*004c*/ 	.byte	0x03, 0x1b
        /*004e*/ 	.short	0x00ff


	//----- nvinfo : EIATTR_MERCURY_ISA_VERSION
	.align		4
        /*0050*/ 	.byte	0x03, 0x5f
        /*0052*/ 	.short	0x0101


	//----- nvinfo : EIATTR_VRC_CTA_INIT_COUNT
	.align		4
        /*0054*/ 	.byte	0x02, 0x4a
	.zero		1
	.zero		1


	//----- nvinfo : EIATTR_EXIT_INSTR_OFFSETS
	.align		4
        /*0058*/ 	.byte	0x04, 0x1c
        /*005a*/ 	.short	(.L_623 - .L_622)


	//   ....[0]....
.L_622:
        /*005c*/ 	.word	0x00000080


	//   ....[1]....
        /*0060*/ 	.word	0x00000240


	//----- nvinfo : EIATTR_CRS_STACK_SIZE
	.align		4
.L_623:
        /*0064*/ 	.byte	0x04, 0x1e
        /*0066*/ 	.short	(.L_625 - .L_624)
.L_624:
        /*0068*/ 	.word	0x00000000


	//----- nvinfo : EIATTR_CBANK_PARAM_SIZE
	.align		4
.L_625:
        /*006c*/ 	.byte	0x03, 0x19
        /*006e*/ 	.short	0x0020


	//----- nvinfo : EIATTR_PARAM_CBANK
	.align		4
        /*0070*/ 	.byte	0x04, 0x0a
        /*0072*/ 	.short	(.L_627 - .L_626)
	.align		4
.L_626:
        /*0074*/ 	.word	index@(.nv.constant0._Z15is_equal_kernelIdmEvPT0_S1_PT_m)
        /*0078*/ 	.short	0x0380
        /*007a*/ 	.short	0x0020


	//----- nvinfo : EIATTR_SW_WAR
	.align		4
.L_627:
        /*007c*/ 	.byte	0x04, 0x36
        /*007e*/ 	.short	(.L_629 - .L_628)
.L_628:
        /*0080*/ 	.word	0x00000008
.L_629:


//--------------------- .nv.info._Z15is_equal_kernelIfmEvPT0_S1_PT_m --------------------------
	.section	.nv.info._Z15is_equal_kernelIfmEvPT0_S1_PT_m,"",@"SHT_CUDA_INFO"
	.sectionflags	@""
	.align	4


	//----- nvinfo : EIATTR_CUDA_API_VERSION
	.align		4
        /*0000*/ 	.byte	0x04, 0x37
        /*0002*/ 	.short	(.L_631 - .L_630)
.L_630:
        /*0004*/ 	.word	0x00000082


	//----- nvinfo : EIATTR_KPARAM_INFO
	.align		4
.L_631:
        /*0008*/ 	.byte	0x04, 0x17
        /*000a*/ 	.short	(.L_633 - .L_632)
.L_632:
        /*000c*/ 	.word	0x00000000
        /*0010*/ 	.short	0x0003
        /*0012*/ 	.short	0x0018
        /*0014*/ 	.byte	0x00, 0xf0, 0x21, 0x00


	//----- nvinfo : EIATTR_KPARAM_INFO
	.align		4
.L_633:
        /*0018*/ 	.byte	0x04, 0x17
        /*001a*/ 	.short	(.L_635 - .L_634)
.L_634:
        /*001c*/ 	.word	0x00000000
        /*0020*/ 	.short	0x0002
        /*0022*/ 	.short	0x0010
        /*0024*/ 	.byte	0x00, 0xf5, 0x21, 0x00


	//----- nvinfo : EIATTR_KPARAM_INFO
	.align		4
.L_635:
        /*0028*/ 	.byte	0x04, 0x17
        /*002a*/ 	.short	(.L_637 - .L_636)
.L_636:
        /*002c*/ 	.word	0x00000000
        /*0030*/ 	.short	0x0001
        /*0032*/ 	.short	0x0008
        /*0034*/ 	.byte	0x00, 0xf5, 0x21, 0x00


	//----- nvinfo : EIATTR_KPARAM_INFO
	.align		4
.L_637:
        /*0038*/ 	.byte	0x04, 0x17
        /*003a*/ 	.short	(.L_639 - .L_638)
.L_638:
        /*003c*/ 	.word	0x00000000
        /*0040*/ 	.short	0x0000
        /*0042*/ 	.short	0x0000
        /*0044*/ 	.byte	0x00, 0xf5, 0x21, 0x00


	//----- nvinfo : EIATTR_SPARSE_MMA_MASK
	.align		4
.L_639:
        /*0048*/ 	.byte	0x03, 0x50
        /*004a*/ 	.short	0x0000


	//----- nvinfo : EIATTR_MAXREG_COUNT
	.align		4
        /*004c*/ 	.byte	0x03, 0x1b
        /*004e*/ 	.short	0x00ff


	//----- nvinfo : EIATTR_MERCURY_ISA_VERSION
	.align		4
        /*0050*/ 	.byte	0x03, 0x5f
        /*0052*/ 	.short	0x0101


	//----- nvinfo : EIATTR_VRC_CTA_INIT_COUNT
	.align		4
        /*0054*/ 	.byte	0x02, 0x4a
	.zero		1
	.zero		1


	//----- nvinfo : EIATTR_EXIT_INSTR_OFFSETS
	.align		4
        /*0058*/ 	.byte	0x04, 0x1c
        /*005a*/ 	.short	(.L_641 - .L_640)


	//   ....[0]....
.L_640:
        /*005c*/ 	.word	0x00000080


	//   ....[1]....
        /*0060*/ 	.word	0x00000230


	//----- nvinfo : EIATTR_CRS_STACK_SIZE
	.align		4
.L_641:
        /*0064*/ 	.byte	0x04, 0x1e
        /*0066*/ 	.short	(.L_643 - .L_642)
.L_642:
        /*0068*/ 	.word	0x00000000


	//----- nvinfo : EIATTR_CBANK_PARAM_SIZE
	.align		4
.L_643:
        /*006c*/ 	.byte	0x03, 0x19
        /*006e*/ 	.short	0x0020


	//----- nvinfo : EIATTR_PARAM_CBANK
	.align		4
        /*0070*/ 	.byte	0x04, 0x0a
        /*0072*/ 	.short	(.L_645 - .L_644)
	.align		4
.L_644:
        /*0074*/ 	.word	index@(.nv.constant0._Z15is_equal_kernelIfmEvPT0_S1_PT_m)
        /*0078*/ 	.short	0x0380
        /*007a*/ 	.short	0x0020


	//----- nvinfo : EIATTR_SW_WAR
	.align		4
.L_645:
        /*007c*/ 	.byte	0x04, 0x36
        /*007e*/ 	.short	(.L_647 - .L_646)
.L_646:
        /*0080*/ 	.word	0x00000008
.L_647:


//--------------------- .nv.info._Z23add_indexed_rows_kernelIdiEvPT_PT0_S0_mmm --------------------------
	.section	.nv.info._Z23add_indexed_rows_kernelIdiEvPT_PT0_S0_mmm,"",@"SHT_CUDA_INFO"
	.sectionflags	@""
	.align	4


	//----- nvinfo : EIATTR_CUDA_API_VERSION
	.align		4
        /*0000*/ 	.byte	0x04, 0x37
        /*0002*/ 	.short	(.L_649 - .L_648)
.L_648:
        /*0004*/ 	.word	0x00000082


	//----- nvinfo : EIATTR_KPARAM_INFO
	.align		4
.L_649:
        /*0008*/ 	.byte	0x04, 0x17
        /*000a*/ 	.short	(.L_651 - .L_650)
.L_650:
        /*000c*/ 	.word	0x00000000
        /*0010*/ 	.short	0x0005
        /*0012*/ 	.short	0x0028
        /*0014*/ 	.byte	0x00, 0xf0, 0x21, 0x00


	//----- nvinfo : EIATTR_KPARAM_INFO
	.align		4
.L_651:
        /*0018*/ 	.byte	0x04, 0x17
        /*001a*/ 	.short	(.L_653 - .L_652)
.L_652:
        /*001c*/ 	.word	0x00000000
        /*0020*/ 	.short	0x0004
        /*0022*/ 	.short	0x0020
        /*0024*/ 	.byte	0x00, 0xf0, 0x21, 0x00


	//----- nvinfo : EIATTR_KPARAM_INFO
	.align		4
.L_653:
        /*0028*/ 	.byte	0x04, 0x17
        /*002a*/ 	.short	(.L_655 - .L_654)
.L_654:
        /*002c*/ 	.word	0x00000000
        /*0030*/ 	.short	0x0003
        /*0032*/ 	.short	0x0018
        /*0034*/ 	.byte	0x00, 0xf0, 0x21, 0x00


	//----- nvinfo : EIATTR_KPARAM_INFO
	.align		4
.L_655:
        /*0038*/ 	.byte	0x04, 0x17
        /*003a*/ 	.short	(.L_657 - .L_656)
.L_656:
        /*003c*/ 	.word	0x00000000
        /*0040*/ 	.short	0x0002
        /*0042*/ 	.short	0x0010
        /*0044*/ 	.byte	0x00, 0xf0, 0x21, 0x00


	//----- nvinfo : EIATTR_KPARAM_INFO
	.align		4
.L_657:
        /*0048*/ 	.byte	0x04, 0x17
        /*004a*/ 	.short	(.L_659 - .L_658)
.L_658:
        /*004c*/ 	.word	0x00000000
        /*0050*/ 	.short	0x0001
        /*0052*/ 	.short	0x0008
        /*0054*/ 	.byte	0x00, 0xf5, 0x21, 0x00


	//----- nvinfo : EIATTR_KPARAM_INFO
	.align		4
.L_659:
        /*0058*/ 	.byte	0x04, 0x17
        /*005a*/ 	.short	(.L_661 - .L_660)
.L_660:
        /*005c*/ 	.word	0x00000000
        /*0060*/ 	.short	0x0000
        /*0062*/ 	.short	0x0000
        /*0064*/ 	.byte	0x00, 0xf5, 0x21, 0x00


	//----- nvinfo : EIATTR_SPARSE_MMA_MASK
	.align		4
.L_661:
        /*0068*/ 	.byte	0x03, 0x50
        /*006a*/ 	.short	0x0000


	//----- nvinfo : EIATTR_MAXREG_COUNT
	.align		4
        /*006c*/ 	.byte	0x03, 0x1b
        /*006e*/ 	.short	0x00ff


	//----- nvinfo : EIATTR_MERCURY_ISA_VERSION
	.align		4
        /*0070*/ 	.byte	0x03, 0x5f
        /*0072*/ 	.short	0x0101


	//----- nvinfo : EIATTR_VRC_CTA_INIT_COUNT
	.align		4
        /*0074*/ 	.byte	0x02, 0x4a
	.zero		1
	.zero		1


	//----- nvinfo : EIATTR_EXIT_INSTR_OFFSETS
	.align		4
        /*0078*/ 	.byte	0x04, 0x1c
        /*007a*/ 	.short	(.L_663 - .L_662)


	//   ....[0]....
.L_662:
        /*007c*/ 	.word	0x000000a0


	//   ....[1]....
        /*0080*/ 	.word	0x00000500


	//----- nvinfo : EIATTR_CRS_STACK_SIZE
	.align		4
.L_663:
        /*0084*/ 	.byte	0x04, 0x1e
        /*0086*/ 	.short	(.L_665 - .L_664)
.L_664:
        /*0088*/ 	.word	0x00000000


	//----- nvinfo : EIATTR_CBANK_PARAM_SIZE
	.align		4
.L_665:
        /*008c*/ 	.byte	0x03, 0x19
        /*008e*/ 	.short	0x0030


	//----- nvinfo : EIATTR_PARAM_CBANK
	.align		4
        /*0090*/ 	.byte	0x04, 0x0a
        /*0092*/ 	.short	(.L_667 - .L_666)
	.align		4
.L_666:
        /*0094*/ 	.word	index@(.nv.constant0._Z23add_indexed_rows_kernelIdiEvPT_PT0_S0_mmm)
        /*0098*/ 	.short	0x0380
        /*009a*/ 	.short	0x0030


	//----- nvinfo : EIATTR_SW_WAR
	.align		4
.L_667:
        /*009c*/ 	.byte	0x04, 0x36
        /*009e*/ 	.short	(.L_669 - .L_668)
.L_668:
        /*00a0*/ 	.word	0x00000008
.L_669:


//--------------------- .nv.info._Z23add_indexed_rows_kernelIfiEvPT_PT0_S0_mmm --------------------------
	.section	.nv.info._Z23add_indexed_rows_kernelIfiEvPT_PT0_S0_mmm,"",@"SHT_CUDA_INFO"
	.sectionflags	@""
	.align	4


	//----- nvinfo : EIATTR_CUDA_API_VERSION
	.align		4
        /*0000*/ 	.byte	0x04, 0x37
        /*0002*/ 	.short	(.L_671 - .L_670)
.L_670:
        /*0004*/ 	.word	0x00000082


	//----- nvinfo : EIATTR_KPARAM_INFO
	.align		4
.L_671:
        /*0008*/ 	.byte	0x04, 0x17
        /*000a*/ 	.short	(.L_673 - .L_672)
.L_672:
        /*000c*/ 	.word	0x00000000
        /*0010*/ 	.short	0x0005
        /*0012*/ 	.short	0x0028
        /*0014*/ 	.byte	0x00, 0xf0, 0x21, 0x00


	//----- nvinfo : EIATTR_KPARAM_INFO
	.align		4
.L_673:
        /*0018*/ 	.byte	0x04, 0x17
        /*001a*/ 	.short	(.L_675 - .L_674)
.L_674:
        /*001c*/ 	.word	0x00000000
        /*0020*/ 	.short	0x0004
        /*0022*/ 	.short	0x0020
        /*0024*/ 	.byte	0x00, 0xf0, 0x21, 0x00


	//----- nvinfo : EIATTR_KPARAM_INFO
	.align		4
.L_675:
        /*0028*/ 	.byte	0x04, 0x17
        /*002a*/ 	.short	(.L_677 - .L_676)
.L_676:
        /*002c*/ 	.word	0x00000000
        /*0030*/ 	.short	0x0003
        /*0032*/ 	.short	0x0018
        /*0034*/ 	.byte	0x00, 0xf0, 0x21, 0x00


	//----- nvinfo : EIATTR_KPARAM_INFO
	.align		4
.L_677:
        /*0038*/ 	.byte	0x04, 0x17
        /*003a*/ 	.short	(.L_679 - .L_678)
.L_678:
        /*003c*/ 	.word	0x00000000
        /*0040*/ 	.short	0x0002
        /*0042*/ 	.short	0x0010
        /*0044*/ 	.byte	0x00, 0xf0, 0x11, 0x00


	//----- nvinfo : EIATTR_KPARAM_INFO
	.align		4
.L_679:
        /*0048*/ 	.byte	0x04, 0x17
        /*004a*/ 	.short	(.L_681 - .L_680)
.L_680:
        /*004c*/ 	.word	0x00000000
        /*0050*/ 	.short	0x0001
        /*0052*/ 	.short	0x0008
        /*0054*/ 	.byte	0x00, 0xf5, 0x21, 0x00


	//----- nvinfo : EIATTR_KPARAM_INFO
	.align		4
.L_681:
        /*0058*/ 	.byte	0x04, 0x17
        /*005a*/ 	.short	(.L_683 - .L_682)
.L_682:
        /*005c*/ 	.word	0x00000000
        /*0060*/ 	.short	0x0000
        /*0062*/ 	.short	0x0000
        /*0064*/ 	.byte	0x00, 0xf5, 0x21, 0x00


	//----- nvinfo : EIATTR_SPARSE_MMA_MASK
	.align		4
.L_683:
        /*0068*/ 	.byte	0x03, 0x50
        /*006a*/ 	.short	0x0000


	//----- nvinfo : EIATTR_MAXREG_COUNT
	.align		4
        /*006c*/ 	.byte	0x03, 0x1b
        /*006e*/ 	.short	0x00ff


	//----- nvinfo : EIATTR_MERCURY_ISA_VERSION
	.align		4
        /*0070*/ 	.byte	0x03, 0x5f
        /*0072*/ 	.short	0x0101


	//----- nvinfo : EIATTR_VRC_CTA_INIT_COUNT
	.align		4
        /*0074*/ 	.byte	0x02, 0x4a
	.zero		1
	.zero		1


	//----- nvinfo : EIATTR_EXIT_INSTR_OFFSETS
	.align		4
        /*0078*/ 	.byte	0x04, 0x1c
        /*007a*/ 	.short	(.L_685 - .L_684)


	//   ....[0]....
.L_684:
        /*007c*/ 	.word	0x000000a0


	//   ....[1]....
        /*0080*/ 	.word	0x00000500


	//----- nvinfo : EIATTR_CRS_STACK_SIZE
	.align		4
.L_685:
        /*0084*/ 	.byte	0x04, 0x1e
        /*0086*/ 	.short	(.L_687 - .L_686)
.L_686:
        /*0088*/ 	.word	0x00000000


	//----- nvinfo : EIATTR_CBANK_PARAM_SIZE
	.align		4
.L_687:
        /*008c*/ 	.byte	0x03, 0x19
        /*008e*/ 	.short	0x0030


	//----- nvinfo : EIATTR_PARAM_CBANK
	.align		4
        /*0090*/ 	.byte	0x04, 0x0a
        /*0092*/ 	.short	(.L_689 - .L_688)
	.align		4
.L_688:
        /*0094*/ 	.word	index@(.nv.constant0._Z23add_indexed_rows_kernelIfiEvPT_PT0_S0_mmm)
        /*0098*/ 	.short	0x0380
        /*009a*/ 	.short	0x0030


	//----- nvinfo : EIATTR_SW_WAR
	.align		4
.L_689:
        /*009c*/ 	.byte	0x04, 0x36
        /*009e*/ 	.short	(.L_691 - .L_690)
.L_690:
        /*00a0*/ 	.word	0x00000008
.L_691:


//--------------------- .nv.info._Z23add_indexed_rows_kernelIdmEvPT_PT0_S0_mmm --------------------------
	.section	.nv.info._Z23add_indexed_rows_kernelIdmEvPT_PT0_S0_mmm,"",@"SHT_CUDA_INFO"
	.sectionflags	@""
	.align	4


	//----- nvinfo : EIATTR_CUDA_API_VERSION
	.align		4
        /*0000*/ 	.byte	0x04, 0x37
        /*0002*/ 	.short	(.L_693 - .L_692)
.L_692:
        /*0004*/ 	.word	0x00000082


	//----- nvinfo : EIATTR_KPARAM_INFO
	.align		4
.L_693:
        /*0008*/ 	.byte	0x04, 0x17
        /*000a*/ 	.short	(.L_695 - .L_694)
.L_694:
        /*000c*/ 	.word	0x00000000
        /*0010*/ 	.short	0x0005
        /*0012*/ 	.short	0x0028
        /*0014*/ 	.byte	0x00, 0xf0, 0x21, 0x00


	//----- nvinfo : EIATTR_KPARAM_INFO
	.align		4
.L_695:
        /*0018*/ 	.byte	0x04, 0x17
        /*001a*/ 	.short	(.L_697 - .L_696)
.L_696:
        /*001c*/ 	.word	0x00000000
        /*0020*/ 	.short	0x0004
        /*0022*/ 	.short	0x0020
        /*0024*/ 	.byte	0x00, 0xf0, 0x21, 0x00


	//----- nvinfo : EIATTR_KPARAM_INFO
	.align		4
.L_697:
        /*0028*/ 	.byte	0x04, 0x17
        /*002a*/ 	.short	(.L_699 - .L_698)
.L_698:
        /*002c*/ 	.word	0x00000000
        /*0030*/ 	.short	0x0003
        /*0032*/ 	.short	0x0018
        /*0034*/ 	.byte	0x00, 0xf0, 0x21, 0x00


	//----- nvinfo : EIATTR_KPARAM_INFO
	.align		4
.L_699:
        /*0038*/ 	.byte	0x04, 0x17
        /*003a*/ 	.short	(.L_701 - .L_700)
.L_700:
        /*003c*/ 	.word	0x00000000
        /*0040*/ 	.short	0x0002
        /*0042*/ 	.short	0x0010
        /*0044*/ 	.byte	0x00, 0xf0, 0x21, 0x00


	//----- nvinfo : EIATTR_KPARAM_INFO
	.align		4
.L_701:
        /*0048*/ 	.byte	0x04, 0x17
        /*004a*/ 	.short	(.L_703 - .L_702)
.L_702:
        /*004c*/ 	.word	0x00000000
        /*0050*/ 	.short	0x0001
        /*0052*/ 	.short	0x0008
        /*0054*/ 	.byte	0x00, 0xf5, 0x21, 0x00


	//----- nvinfo : EIATTR_KPARAM_INFO
	.align		4
.L_703:
        /*0058*/ 	.byte	0x04, 0x17
        /*005a*/ 	.short	(.L_705 - .L_704)
.L_704:
        /*005c*/ 	.word	0x00000000
        /*0060*/ 	.short	0x0000
        /*0062*/ 	.short	0x0000
        /*0064*/ 	.byte	0x00, 0xf5, 0x21, 0x00


	//----- nvinfo : EIATTR_SPARSE_MMA_MASK
	.align		4
.L_705:
        /*0068*/ 	.byte	0x03, 0x50
        /*006a*/ 	.short	0x0000


	//----- nvinfo : EIATTR_MAXREG_COUNT
	.align		4
        /*006c*/ 	.byte	0x03, 0x1b
        /*006e*/ 	.short	0x00ff


	//----- nvinfo : EIATTR_MERCURY_ISA_VERSION
	.align		4
        /*0070*/ 	.byte	0x03, 0x5f
        /*0072*/ 	.short	0x0101


	//----- nvinfo : EIATTR_VRC_CTA_INIT_COUNT
	.align		4
        /*0074*/ 	.byte	0x02, 0x4a
	.zero		1
	.zero		1


	//----- nvinfo : EIATTR_EXIT_INSTR_OFFSETS
	.align		4
        /*0078*/ 	.byte	0x04, 0x1c
        /*007a*/ 	.short	(.L_707 - .L_706)


	//   ....[0]....
.L_706:
        /*007c*/ 	.word	0x000000a0


	//   ....[1]....
        /*0080*/ 	.word	0x000004f0


	//----- nvinfo : EIATTR_CRS_STACK_SIZE
	.align		4
.L_707:
        /*0084*/ 	.byte	0x04, 0x1e
        /*0086*/ 	.short	(.L_709 - .L_708)
.L_708:
        /*0088*/ 	.word	0x00000000


	//----- nvinfo : EIATTR_CBANK_PARAM_SIZE
	.align		4
.L_709:
        /*008c*/ 	.byte	0x03, 0x19
        /*008e*/ 	.short	0x0030


	//----- nvinfo : EIATTR_PARAM_CBANK
	.align		4
        /*0090*/ 	.byte	0x04, 0x0a
        /*0092*/ 	.short	(.L_711 - .L_710)
	.align		4
.L_710:
        /*0094*/ 	.word	index@(.nv.constant0._Z23add_indexed_rows_kernelIdmEvPT_PT0_S0_mmm)
        /*0098*/ 	.short	0x0380
        /*009a*/ 	.short	0x0030


	//----- nvinfo : EIATTR_SW_WAR
	.align		4
.L_711:
        /*009c*/ 	.byte	0x04, 0x36
        /*009e*/ 	.short	(.L_713 - .L_712)
.L_712:
        /*00a0*/ 	.word	0x00000008
.L_713:


//--------------------- .nv.info._Z23add_indexed_rows_kernelIfmEvPT_PT0_S0_mmm --------------------------
	.section	.nv.info._Z23add_indexed_rows_kernelIfmEvPT_PT0_S0_mmm,"",@"SHT_CUDA_INFO"
	.sectionflags	@""
	.align	4


	//----- nvinfo : EIATTR_CUDA_API_VERSION
	.align		4
        /*0000*/ 	.byte	0x04, 0x37
        /*0002*/ 	.short	(.L_715 - .L_714)
.L_714:
        /*0004*/ 	.word	0x00000082


	//----- nvinfo : EIATTR_KPARAM_INFO
	.align		4
.L_715:
        /*0008*/ 	.byte	0x04, 0x17
        /*000a*/ 	.short	(.L_717 - .L_716)
.L_716:
        /*000c*/ 	.word	0x00000000
        /*0010*/ 	.short	0x0005
        /*0012*/ 	.short	0x0028
        /*0014*/ 	.byte	0x00, 0xf0, 0x21, 0x00


	//----- nvinfo : EIATTR_KPARAM_INFO
	.align		4
.L_717:
        /*0018*/ 	.byte	0x04, 0x17
        /*001a*/ 	.short	(.L_719 - .L_718)
.L_718:
        /*001c*/ 	.word	0x00000000
        /*0020*/ 	.short	0x0004
        /*0022*/ 	.short	0x0020
        /*0024*/ 	.byte	0x00, 0xf0, 0x21, 0x00


	//----- nvinfo : EIATTR_KPARAM_INFO
	.align		4
.L_719:
        /*0028*/ 	.byte	0x04, 0x17
        /*002a*/ 	.short	(.L_721 - .L_720)
.L_720:
        /*002c*/ 	.word	0x00000000
        /*0030*/ 	.short	0x0003
        /*0032*/ 	.short	0x0018
        /*0034*/ 	.byte	0x00, 0xf0, 0x21, 0x00


	//----- nvinfo : EIATTR_KPARAM_INFO
	.align		4
.L_721:
        /*0038*/ 	.byte	0x04, 0x17
        /*003a*/ 	.short	(.L_723 - .L_722)
.L_722:
        /*003c*/ 	.word	0x00000000
        /*0040*/ 	.short	0x0002
        /*0042*/ 	.short	0x0010
        /*0044*/ 	.byte	0x00, 0xf0, 0x11, 0x00


	//----- nvinfo : EIATTR_KPARAM_INFO
	.align		4
.L_723:
        /*0048*/ 	.byte	0x04, 0x17
        /*004a*/ 	.short	(.L_725 - .L_724)
.L_724:
        /*004c*/ 	.word	0x00000000
        /*0050*/ 	.short	0x0001
        /*0052*/ 	.short	0x0008
        /*0054*/ 	.byte	0x00, 0xf5, 0x21, 0x00


	//----- nvinfo : EIATTR_KPARAM_INFO
	.align		4
.L_725:
        /*0058*/ 	.byte	0x04, 0x17
        /*005a*/ 	.short	(.L_727 - .L_726)
.L_726:
        /*005c*/ 	.word	0x00000000
        /*0060*/ 	.short	0x0000
        /*0062*/ 	.short	0x0000
        /*0064*/ 	.byte	0x00, 0xf5, 0x21, 0x00


	//----- nvinfo : EIATTR_SPARSE_MMA_MASK
	.align		4
.L_727:
        /*0068*/ 	.byte	0x03, 0x50
        /*006a*/ 	.short	0x0000


	//----- nvinfo : EIATTR_MAXREG_COUNT
	.align		4
        /*006c*/ 	.byte	0x03, 0x1b
        /*006e*/ 	.short	0x00ff


	//----- nvinfo : EIATTR_MERCURY_ISA_VERSION
	.align		4
        /*0070*/ 	.byte	0x03, 0x5f
        /*0072*/ 	.short	0x0101


	//----- nvinfo : EIATTR_VRC_CTA_INIT_COUNT
	.align		4
        /*0074*/ 	.byte	0x02, 0x4a
	.zero		1
	.zero		1


	//----- nvinfo : EIATTR_EXIT_INSTR_OFFSETS
	.align		4
        /*0078*/ 	.byte	0x04, 0x1c
        /*007a*/ 	.short	(.L_729 - .L_728)


	//   ....[0]....
.L_728:
        /*007c*/ 	.word	0x000000a0


	//   ....[1]....
        /*0080*/ 	.word	0x000004f0


	//----- nvinfo : EIATTR_CRS_STACK_SIZE
	.align		4
.L_729:
        /*0084*/ 	.byte	0x04, 0x1e
        /*0086*/ 	.short	(.L_731 - .L_730)
.L_730:
        /*0088*/ 	.word	0x00000000


	//----- nvinfo : EIATTR_CBANK_PARAM_SIZE
	.align		4
.L_731:
        /*008c*/ 	.byte	0x03, 0x19
        /*008e*/ 	.short	0x0030


	//----- nvinfo : EIATTR_PARAM_CBANK
	.align		4
        /*0090*/ 	.byte	0x04, 0x0a
        /*0092*/ 	.short	(.L_733 - .L_732)
	.align		4
.L_732:
        /*0094*/ 	.word	index@(.nv.constant0._Z23add_indexed_rows_kernelIfmEvPT_PT0_S0_mmm)
        /*0098*/ 	.short	0x0380
        /*009a*/ 	.short	0x0030


	//----- nvinfo : EIATTR_SW_WAR
	.align		4
.L_733:
        /*009c*/ 	.byte	0x04, 0x36
        /*009e*/ 	.short	(.L_735 - .L_734)
.L_734:
        /*00a0*/ 	.word	0x00000008
.L_735:


//--------------------- .nv.info._Z33add_indexed_rows_scale_all_kernelIdiEvPT_PT0_S0_mmS0_ --------------------------
	.section	.nv.info._Z33add_indexed_rows_scale_all_kernelIdiEvPT_PT0_S0_mmS0_,"",@"SHT_CUDA_INFO"
	.sectionflags	@""
	.align	4


	//----- nvinfo : EIATTR_CUDA_API_VERSION
	.align		4
        /*0000*/ 	.byte	0x04, 0x37
        /*0002*/ 	.short	(.L_737 - .L_736)
.L_736:
        /*0004*/ 	.word	0x00000082


	//----- nvinfo : EIATTR_KPARAM_INFO
	.align		4
.L_737:
        /*0008*/ 	.byte	0x04, 0x17
        /*000a*/ 	.short	(.L_739 - .L_738)
.L_738:
        /*000c*/ 	.word	0x00000000
        /*0010*/ 	.short	0x0005
        /*0012*/ 	.short	0x0028
        /*0014*/ 	.byte	0x00, 0xf0, 0x21, 0x00


	//----- nvinfo : EIATTR_KPARAM_INFO
	.align		4
.L_739:
        /*0018*/ 	.byte	0x04, 0x17
        /*001a*/ 	.short	(.L_741 - .L_740)
.L_740:
        /*001c*/ 	.word	0x00000000
        /*0020*/ 	.short	0x0004
        /*0022*/ 	.short	0x0020
        /*0024*/ 	.byte	0x00, 0xf0, 0x21, 0x00


	//----- nvinfo : EIATTR_KPARAM_INFO
	.align		4
.L_741:
        /*0028*/ 	.byte	0x04, 0x17
        /*002a*/ 	.short	(.L_743 - .L_742)
.L_742:
        /*002c*/ 	.word	0x00000000
        /*0030*/ 	.short	0x0003
        /*0032*/ 	.short	0x0018
        /*0034*/ 	.byte	0x00, 0xf0, 0x21, 0x00


	//----- nvinfo : EIATTR_KPARAM_INFO
	.align		4
.L_743:
        /*0038*/ 	.byte	0x04, 0x17
        /*003a*/ 	.short	(.L_745 - .L_744)
.L_744:
        /*003c*/ 	.word	0x00000000
        /*0040*/ 	.short	0x0002
        /*0042*/ 	.short	0x0010
        /*0044*/ 	.byte	0x00, 0xf0, 0x21, 0x00


	//----- nvinfo : EIATTR_KPARAM_INFO
	.align		4
.L_745:
        /*0048*/ 	.byte	0x04, 0x17
        /*004a*/ 	.short	(.L_747 - .L_746)
.L_746:
        /*004c*/ 	.word	0x00000000
        /*0050*/ 	.short	0x0001
        /*0052*/ 	.short	0x0008
        /*0054*/ 	.byte	0x00, 0xf5, 0x21, 0x00


	//----- nvinfo : EIATTR_KPARAM_INFO
	.align		4
.L_747:
        /*0058*/ 	.byte	0x04, 0x17
        /*005a*/ 	.short	(.L_749 - .L_748)
.L_748:
        /*005c*/ 	.word	0x00000000
        /*0060*/ 	.short	0x0000
        /*0062*/ 	.short	0x0000
        /*0064*/ 	.byte	0x00, 0xf5, 0x21, 0x00


	//----- nvinfo : EIATTR_SPARSE_MMA_MASK
	.align		4
.L_749:
        /*0068*/ 	.byte	0x03, 0x50
        /*006a*/ 	.short	0x0000


	//----- nvinfo : EIATTR_MAXREG_COUNT
	.align		4
        /*006c*/ 	.byte	0x03, 0x1b
        /*006e*/ 	.short	0x00ff


	//----- nvinfo : EIATTR_MERCURY_ISA_VERSION
	.align		4
        /*0070*/ 	.byte	0x03, 0x5f
        /*0072*/ 	.short	0x0101


	//----- nvinfo : EIATTR_VRC_CTA_INIT_COUNT
	.align		4
        /*0074*/ 	.byte	0x02, 0x4a
	.zero		1
	.zero		1


	//----- nvinfo : EIATTR_EXIT_INSTR_OFFSETS
	.align		4
        /*0078*/ 	.byte	0x04, 0x1c
        /*007a*/ 	.short	(.L_751 - .L_750)


	//   ....[0]....
.L_750:
        /*007c*/ 	.word	0x00000080


	//   ....[1]....
        /*0080*/ 	.word	0x000004e0


	//----- nvinfo : EIATTR_CRS_STACK_SIZE
	.align		4
.L_751:
        /*0084*/ 	.byte	0x04, 0x1e
        /*0086*/ 	.short	(.L_753 - .L_752)
.L_752:
        /*0088*/ 	.word	0x00000000


	//----- nvinfo : EIATTR_CBANK_PARAM_SIZE
	.align		4
.L_753:
        /*008c*/ 	.byte	0x03, 0x19
        /*008e*/ 	.short	0x0030


	//----- nvinfo : EIATTR_PARAM_CBANK
	.align		4
        /*0090*/ 	.byte	0x04, 0x0a
        /*0092*/ 	.short	(.L_755 - .L_754)
	.align		4
.L_754:
        /*0094*/ 	.word	index@(.nv.constant0._Z33add_indexed_rows_scale_all_kernelIdiEvPT_PT0_S0_mmS0_)
        /*0098*/ 	.short	0x0380
        /*009a*/ 	.short	0x0030


	//----- nvinfo : EIATTR_SW_WAR
	.align		4
.L_755:
        /*009c*/ 	.byte	0x04, 0x36
        /*009e*/ 	.short	(.L_757 - .L_756)
.L_756:
        /*00a0*/ 	.word	0x00000008
.L_757:


//--------------------- .nv.info._Z33add_indexed_rows_scale_all_kernelIfiEvPT_PT0_S0_mmS0_ --------------------------
	.section	.nv.info._Z33add_indexed_rows_scale_all_kernelIfiEvPT_PT0_S0_mmS0_,"",@"SHT_CUDA_INFO"
	.sectionflags	@""
	.align	4


	//----- nvinfo : EIATTR_CUDA_API_VERSION
	.align		4
        /*0000*/ 	.byte	0x04, 0x37
        /*0002*/ 	.short	(.L_759 - .L_758)
.L_758:
        /*0004*/ 	.word	0x00000082


	//----- nvinfo : EIATTR_KPARAM_INFO
	.align		4
.L_759:
        /*0008*/ 	.byte	0x04, 0x17
        /*000a*/ 	.short	(.L_761 - .L_760)
.L_760:
        /*000c*/ 	.word	0x00000000
        /*0010*/ 	.short	0x0005
        /*0012*/ 	.short	0x0028
        /*0014*/ 	.byte	0x00, 0xf0, 0x11, 0x00


	//----- nvinfo : EIATTR_KPARAM_INFO
	.align		4
.L_761:
        /*0018*/ 	.byte	0x04, 0x17
        /*001a*/ 	.short	(.L_763 - .L_762)
.L_762:
        /*001c*/ 	.word	0x00000000
        /*0020*/ 	.short	0x0004
        /*0022*/ 	.short	0x0020
        /*0024*/ 	.byte	0x00, 0xf0, 0x21, 0x00


	//----- nvinfo : EIATTR_KPARAM_INFO
	.align		4
.L_763:
        /*0028*/ 	.byte	0x04, 0x17
        /*002a*/ 	.short	(.L_765 - .L_764)
.L_764:
        /*002c*/ 	.word	0x00000000
        /*0030*/ 	.short	0x0003
        /*0032*/ 	.short	0x0018
        /*0034*/ 	.byte	0x00, 0xf0, 0x21, 0x00


	//----- nvinfo : EIATTR_KPARAM_INFO
	.align		4
.L_765:
        /*0038*/ 	.byte	0x04, 0x17
        /*003a*/ 	.short	(.L_767 - .L_766)
.L_766:
        /*003c*/ 	.word	0x00000000
        /*0040*/ 	.short	0x0002
        /*0042*/ 	.short	0x0010
        /*0044*/ 	.byte	0x00, 0xf0, 0x11, 0x00


	//----- nvinfo : EIATTR_KPARAM_INFO
	.align		4
.L_767:
        /*0048*/ 	.byte	0x04, 0x17
        /*004a*/ 	.short	(.L_769 - .L_768)
.L_768:
        /*004c*/ 	.word	0x00000000
        /*0050*/ 	.short	0x0001
        /*0052*/ 	.short	0x0008
        /*0054*/ 	.byte	0x00, 0xf5, 0x21, 0x00


	//----- nvinfo : EIATTR_KPARAM_INFO
	.align		4
.L_769:
        /*0058*/ 	.byte	0x04, 0x17
        /*005a*/ 	.short	(.L_771 - .L_770)
.L_770:
        /*005c*/ 	.word	0x00000000
        /*0060*/ 	.short	0x0000
        /*0062*/ 	.short	0x0000
        /*0064*/ 	.byte	0x00, 0xf5, 0x21, 0x00


	//----- nvinfo : EIATTR_SPARSE_MMA_MASK
	.align		4
.L_771:
        /*0068*/ 	.byte	0x03, 0x50
        /*006a*/ 	.short	0x0000


	//----- nvinfo : EIATTR_MAXREG_COUNT
	.align		4
        /*006c*/ 	.byte	0x03, 0x1b
        /*006e*/ 	.short	0x00ff


	//----- nvinfo : EIATTR_MERCURY_ISA_VERSION
	.align		4
        /*0070*/ 	.byte	0x03, 0x5f
        /*0072*/ 	.short	0x0101


	//----- nvinfo : EIATTR_VRC_CTA_INIT_COUNT
	.align		4
        /*0074*/ 	.byte	0x02, 0x4a
	.zero		1
	.zero		1


	//----- nvinfo : EIATTR_EXIT_INSTR_OFFSETS
	.align		4
        /*0078*/ 	.byte	0x04, 0x1c
        /*007a*/ 	.short	(.L_773 - .L_772)


	//   ....[0]....
.L_772:
        /*007c*/ 	.word	0x00000080


	//   ....[1]....
        /*0080*/ 	.word	0x000004e0


	//----- nvinfo : EIATTR_CRS_STACK_SIZE
	.align		4
.L_773:
        /*0084*/ 	.byte	0x04, 0x1e
        /*0086*/ 	.short	(.L_775 - .L_774)
.L_774:
        /*0088*/ 	.word	0x00000000


	//----- nvinfo : EIATTR_CBANK_PARAM_SIZE
	.align		4
.L_775:
        /*008c*/ 	.byte	0x03, 0x19
        /*008e*/ 	.short	0x002c


	//----- nvinfo : EIATTR_PARAM_CBANK
	.align		4
        /*0090*/ 	.byte	0x04, 0x0a
        /*0092*/ 	.short	(.L_777 - .L_776)
	.align		4
.L_776:
        /*0094*/ 	.word	index@(.nv.constant0._Z33add_indexed_rows_scale_all_kernelIfiEvPT_PT0_S0_mmS0_)
        /*0098*/ 	.short	0x0380
        /*009a*/ 	.short	0x002c


	//----- nvinfo : EIATTR_SW_WAR
	.align		4
.L_777:
        /*009c*/ 	.byte	0x04, 0x36
        /*009e*/ 	.short	(.L_779 - .L_778)
.L_778:
        /*00a0*/ 	.word	0x00000008
.L_779:


//--------------------- .nv.info._Z33add_indexed_rows_scale_all_kernelIdmEvPT_PT0_S0_mmS0_ --------------------------
	.section	.nv.info._Z33add_indexed_rows_scale_all_kernelIdmEvPT_PT0_S0_mmS0_,"",@"SHT_CUDA_INFO"
	.sectionflags	@""
	.align	4


	//----- nvinfo : EIATTR_CUDA_API_VERSION
	.align		4
        /*0000*/ 	.byte	0x04, 0x37
        /*0002*/ 	.short	(.L_781 - .L_780)
.L_780:
        /*0004*/ 	.word	0x00000082


	//----- nvinfo : EIATTR_KPARAM_INFO
	.align		4
.L_781:
        /*0008*/ 	.byte	0x04, 0x17
        /*000a*/ 	.short	(.L_783 - .L_782)
.L_782:
        /*000c*/ 	.word	0x00000000
        /*0010*/ 	.short	0x0005
        /*0012*/ 	.short	0x0028
        /*0014*/ 	.byte	0x00, 0xf0, 0x21, 0x00


	//----- nvinfo : EIATTR_KPARAM_INFO
	.align		4
.L_783:
        /*0018*/ 	.byte	0x04, 0x17
        /*001a*/ 	.short	(.L_785 - .L_784)
.L_784:
        /*001c*/ 	.word	0x00000000
        /*0020*/ 	.short	0x0004
        /*0022*/ 	.short	0x0020
        /*0024*/ 	.byte	0x00, 0xf0, 0x21, 0x00


	//----- nvinfo : EIATTR_KPARAM_INFO
	.align		4
.L_785:
        /*0028*/ 	.byte	0x04, 0x17
        /*002a*/ 	.short	(.L_787 - .L_786)
.L_786:
        /*002c*/ 	.word	0x00000000
        /*0030*/ 	.short	0x0003
        /*0032*/ 	.short	0x0018
        /*0034*/ 	.byte	0x00, 0xf0, 0x21, 0x00


	//----- nvinfo : EIATTR_KPARAM_INFO
	.align		4
.L_787:
        /*0038*/ 	.byte	0x04, 0x17
        /*003a*/ 	.short	(.L_789 - .L_788)
.L_788:
        /*003c*/ 	.word	0x00000000
        /*0040*/ 	.short	0x0002
        /*0042*/ 	.short	0x0010
        /*0044*/ 	.byte	0x00, 0xf0, 0x21, 0x00


	//----- nvinfo : EIATTR_KPARAM_INFO
	.align		4
.L_789:
        /*0048*/ 	.byte	0x04, 0x17
        /*004a*/ 	.short	(.L_791 - .L_790)
.L_790:
        /*004c*/ 	.word	0x00000000
        /*0050*/ 	.short	0x0001
        /*0052*/ 	.short	0x0008
        /*0054*/ 	.byte	0x00, 0xf5, 0x21, 0x00


	//----- nvinfo : EIATTR_KPARAM_INFO
	.align		4
.L_791:
        /*0058*/ 	.byte	0x04, 0x17
        /*005a*/ 	.short	(.L_793 - .L_792)
.L_792:
        /*005c*/ 	.word	0x00000000
        /*0060*/ 	.short	0x0000
        /*0062*/ 	.short	0x0000
        /*0064*/ 	.byte	0x00, 0xf5, 0x21, 0x00


	//----- nvinfo : EIATTR_SPARSE_MMA_MASK
	.align		4
.L_793:
        /*0068*/ 	.byte	0x03, 0x50
        /*006a*/ 	.short	0x0000


	//----- nvinfo : EIATTR_MAXREG_COUNT
	.align		4
        /*006c*/ 	.byte	0x03, 0x1b
        /*006e*/ 	.short	0x00ff


	//----- nvinfo : EIATTR_MERCURY_ISA_VERSION
	.align		4
        /*0070*/ 	.byte	0x03, 0x5f
        /*0072*/ 	.short	0x0101


	//----- nvinfo : EIATTR_VRC_CTA_INIT_COUNT
	.align		4
        /*0074*/ 	.byte	0x02, 0x4a
	.zero		1
	.zero		1


	//----- nvinfo : EIATTR_EXIT_INSTR_OFFSETS
	.align		4
        /*0078*/ 	.byte	0x04, 0x1c
        /*007a*/ 	.short	(.L_795 - .L_794)


	//   ....[0]....
.L_794:
        /*007c*/ 	.word	0x00000080


	//   ....[1]....
        /*0080*/ 	.word	0x000004d0


	//----- nvinfo : EIATTR_CRS_STACK_SIZE
	.align		4
.L_795:
        /*0084*/ 	.byte	0x04, 0x1e
        /*0086*/ 	.short	(.L_797 - .L_796)
.L_796:
        /*0088*/ 	.word	0x00000000


	//----- nvinfo : EIATTR_CBANK_PARAM_SIZE
	.align		4
.L_797:
        /*008c*/ 	.byte	0x03, 0x19
        /*008e*/ 	.short	0x0030


	//----- nvinfo : EIATTR_PARAM_CBANK
	.align		4
        /*0090*/ 	.byte	0x04, 0x0a
        /*0092*/ 	.short	(.L_799 - .L_798)
	.align		4
.L_798:
        /*0094*/ 	.word	index@(.nv.constant0._Z33add_indexed_rows_scale_all_kernelIdmEvPT_PT0_S0_mmS0_)
        /*0098*/ 	.short	0x0380
        /*009a*/ 	.short	0x0030


	//----- nvinfo : EIATTR_SW_WAR
	.align		4
.L_799:
        /*009c*/ 	.byte	0x04, 0x36
        /*009e*/ 	.short	(.L_801 - .L_800)
.L_800:
        /*00a0*/ 	.word	0x00000008
.L_801:


//--------------------- .nv.info._Z33add_indexed_rows_scale_all_kernelIfmEvPT_PT0_S0_mmS0_ --------------------------
	.section	.nv.info._Z33add_indexed_rows_scale_all_kernelIfmEvPT_PT0_S0_mmS0_,"",@"SHT_CUDA_INFO"
	.sectionflags	@""
	.align	4


	//----- nvinfo : EIATTR_CUDA_API_VERSION
	.align		4
        /*0000*/ 	.byte	0x04, 0x37
        /*0002*/ 	.short	(.L_803 - .L_802)
.L_802:
        /*0004*/ 	.word	0x00000082


	//----- nvinfo : EIATTR_KPARAM_INFO
	.align		4
.L_803:
        /*0008*/ 	.byte	0x04, 0x17
        /*000a*/ 	.short	(.L_805 - .L_804)
.L_804:
        /*000c*/ 	.word	0x00000000
        /*0010*/ 	.short	0x0005
        /*0012*/ 	.short	0x0028
        /*0014*/ 	.byte	0x00, 0xf0, 0x11, 0x00


	//----- nvinfo : EIATTR_KPARAM_INFO
	.align		4
.L_805:
        /*0018*/ 	.byte	0x04, 0x17
        /*001a*/ 	.short	(.L_807 - .L_806)
.L_806:
        /*001c*/ 	.word	0x00000000
        /*0020*/ 	.short	0x0004
        /*0022*/ 	.short	0x0020
        /*0024*/ 	.byte	0x00, 0xf0, 0x21, 0x00


	//----- nvinfo : EIATTR_KPARAM_INFO
	.align		4
.L_807:
        /*0028*/ 	.byte	0x04, 0x17
        /*002a*/ 	.short	(.L_809 - .L_808)
.L_808:
        /*002c*/ 	.word	0x00000000
        /*0030*/ 	.short	0x0003
        /*0032*/ 	.short	0x0018
        /*0034*/ 	.byte	0x00, 0xf0, 0x21, 0x00


	//----- nvinfo : EIATTR_KPARAM_INFO
	.align		4
.L_809:
        /*0038*/ 	.byte	0x04, 0x17
        /*003a*/ 	.short	(.L_811 - .L_810)
.L_810:
        /*003c*/ 	.word	0x00000000
        /*0040*/ 	.short	0x0002
        /*0042*/ 	.short	0x0010
        /*0044*/ 	.byte	0x00, 0xf0, 0x11, 0x00


	//----- nvinfo : EIATTR_KPARAM_INFO
	.align		4
.L_811:
        /*0048*/ 	.byte	0x04, 0x17
        /*004a*/ 	.short	(.L_813 - .L_812)
.L_812:
        /*004c*/ 	.word	0x00000000
        /*0050*/ 	.short	0x0001
        /*0052*/ 	.short	0x0008
        /*0054*/ 	.byte	0x00, 0xf5, 0x21, 0x00


	//----- nvinfo : EIATTR_KPARAM_INFO
	.align		4
.L_813:
        /*0058*/ 	.byte	0x04, 0x17
        /*005a*/ 	.short	(.L_815 - .L_814)
.L_814:
        /*005c*/ 	.word	0x00000000
        /*0060*/ 	.short	0x0000
        /*0062*/ 	.short	0x0000
        /*0064*/ 	.byte	0x00, 0xf5, 0x21, 0x00


	//----- nvinfo : EIATTR_SPARSE_MMA_MASK
	.align		4
.L_815:
        /*0068*/ 	.byte	0x03, 0x50
        /*006a*/ 	.short	0x0000


	//----- nvinfo : EIATTR_MAXREG_COUNT
	.align		4
        /*006c*/ 	.byte	0x03, 0x1b
        /*006e*/ 	.short	0x00ff


	//----- nvinfo : EIATTR_MERCURY_ISA_VERSION
	.align		4
        /*0070*/ 	.byte	0x03, 0x5f
        /*0072*/ 	.short	0x0101


	//----- nvinfo : EIATTR_VRC_CTA_INIT_COUNT
	.align		4
        /*0074*/ 	.byte	0x02, 0x4a
	.zero		1
	.zero		1


	//----- nvinfo : EIATTR_EXIT_INSTR_OFFSETS
	.align		4
        /*0078*/ 	.byte	0x04, 0x1c
        /*007a*/ 	.short	(.L_817 - .L_816)


	//   ....[0]....
.L_816:
        /*007c*/ 	.word	0x00000080


	//   ....[1]....
        /*0080*/ 	.word	0x000004d0


	//----- nvinfo : EIATTR_CRS_STACK_SIZE
	.align		4
.L_817:
        /*0084*/ 	.byte	0x04, 0x1e
        /*0086*/ 	.short	(.L_819 - .L_818)
.L_818:
        /*0088*/ 	.word	0x00000000


	//----- nvinfo : EIATTR_CBANK_PARAM_SIZE
	.align		4
.L_819:
        /*008c*/ 	.byte	0x03, 0x19
        /*008e*/ 	.short	0x002c


	//----- nvinfo : EIATTR_PARAM_CBANK
	.align		4
        /*0090*/ 	.byte	0x04, 0x0a
        /*0092*/ 	.short	(.L_821 - .L_820)
	.align		4
.L_820:
        /*0094*/ 	.word	index@(.nv.constant0._Z33add_indexed_rows_scale_all_kernelIfmEvPT_PT0_S0_mmS0_)
        /*0098*/ 	.short	0x0380
        /*009a*/ 	.short	0x002c


	//----- nvinfo : EIATTR_SW_WAR
	.align		4
.L_821:
        /*009c*/ 	.byte	0x04, 0x36
        /*009e*/ 	.short	(.L_823 - .L_822)
.L_822:
        /*00a0*/ 	.word	0x00000008
.L_823:


//--------------------- .nv.info._Z23add_indexed_rows_kernelIdiEvPT_PT0_S0_mm --------------------------
	.section	.nv.info._Z23add_indexed_rows_kernelIdiEvPT_PT0_S0_mm,"",@"SHT_CUDA_INFO"
	.sectionflags	@""
	.align	4


	//----- nvinfo : EIATTR_CUDA_API_VERSION
	.align		4
        /*0000*/ 	.byte	0x04, 0x37
        /*0002*/ 	.short	(.L_825 - .L_824)
.L_824:
        /*0004*/ 	.word	0x00000082


	//----- nvinfo : EIATTR_KPARAM_INFO
	.align		4
.L_825:
        /*0008*/ 	.byte	0x04, 0x17
        /*000a*/ 	.short	(.L_827 - .L_826)
.L_826:
        /*000c*/ 	.word	0x00000000
        /*0010*/ 	.short	0x0004
        /*0012*/ 	.short	0x0020
        /*0014*/ 	.byte	0x00, 0xf0, 0x21, 0x00


	//----- nvinfo : EIATTR_KPARAM_INFO
	.align		4
.L_827:
        /*0018*/ 	.byte	0x04, 0x17
        /*001a*/ 	.short	(.L_829 - .L_828)
.L_828:
        /*001c*/ 	.word	0x00000000
        /*0020*/ 	.short	0x0003
        /*0022*/ 	.short	0x0018
        /*0024*/ 	.byte	0x00, 0xf0, 0x21, 0x00


	//----- nvinfo : EIATTR_KPARAM_INFO
	.align		4
.L_829:
        /*0028*/ 	.byte	0x04, 0x17
        /*002a*/ 	.short	(.L_831 - .L_830)
.L_830:
        /*002c*/ 	.word	0x00000000
        /*0030*/ 	.short	0x0002
        /*0032*/ 	.short	0x0010
        /*0034*/ 	.byte	0x00, 0xf0, 0x21, 0x00


	//----- nvinfo : EIATTR_KPARAM_INFO
	.align		4
.L_831:
        /*0038*/ 	.byte	0x04, 0x17
        /*003a*/ 	.short	(.L_833 - .L_832)
.L_832:
        /*003c*/ 	.word	0x00000000
        /*0040*/ 	.short	0x0001
        /*0042*/ 	.short	0x0008
        /*0044*/ 	.byte	0x00, 0xf5, 0x21, 0x00


	//----- nvinfo : EIATTR_KPARAM_INFO
	.align		4
.L_833:
        /*0048*/ 	.byte	0x04, 0x17
        /*004a*/ 	.short	(.L_835 - .L_834)
.L_834:
        /*004c*/ 	.word	0x00000000
        /*0050*/ 	.short	0x0000
        /*0052*/ 	.short	0x0000
        /*0054*/ 	.byte	0x00, 0xf5, 0x21, 0x00


	//----- nvinfo : EIATTR_SPARSE_MMA_MASK
	.align		4
.L_835:
        /*0058*/ 	.byte	0x03, 0x50
        /*005a*/ 	.short	0x0000


	//----- nvinfo : EIATTR_MAXREG_COUNT
	.align		4
        /*005c*/ 	.byte	0x03, 0x1b
        /*005e*/ 	.short	0x00ff


	//----- nvinfo : EIATTR_MERCURY_ISA_VERSION
	.align		4
        /*0060*/ 	.byte	0x03, 0x5f
        /*0062*/ 	.short	0x0101


	//----- nvinfo : EIATTR_VRC_CTA_INIT_COUNT
	.align		4
        /*0064*/ 	.byte	0x02, 0x4a
	.zero		1
	.zero		1


	//----- nvinfo : EIATTR_EXIT_INSTR_OFFSETS
	.align		4
        /*0068*/ 	.byte	0x04, 0x1c
        /*006a*/ 	.short	(.L_837 - .L_836)


	//   ....[0]....
.L_836:
        /*006c*/ 	.word	0x000000b0


	//   ....[1]....
        /*0070*/ 	.word	0x00000280


	//----- nvinfo : EIATTR_CRS_STACK_SIZE
	.align		4
.L_837:
        /*0074*/ 	.byte	0x04, 0x1e
        /*0076*/ 	.short	(.L_839 - .L_838)
.L_838:
        /*0078*/ 	.word	0x00000000


	//----- nvinfo : EIATTR_CBANK_PARAM_SIZE
	.align		4
.L_839:
        /*007c*/ 	.byte	0x03, 0x19
        /*007e*/ 	.short	0x0028


	//----- nvinfo : EIATTR_PARAM_CBANK
	.align		4
        /*0080*/ 	.byte	0x04, 0x0a
        /*0082*/ 	.short	(.L_841 - .L_840)
	.align		4
.L_840:
        /*0084*/ 	.word	index@(.nv.constant0._Z23add_indexed_rows_kernelIdiEvPT_PT0_S0_mm)
        /*0088*/ 	.short	0x0380
        /*008a*/ 	.short	0x0028


	//----- nvinfo : EIATTR_SW_WAR
	.align		4
.L_841:
        /*008c*/ 	.byte	0x04, 0x36
        /*008e*/ 	.short	(.L_843 - .L_842)
.L_842:
        /*0090*/ 	.word	0x00000008
.L_843:


//--------------------- .nv.info._Z23add_indexed_rows_kernelIfiEvPT_PT0_S0_mm --------------------------
	.section	.nv.info._Z23add_indexed_rows_kernelIfiEvPT_PT0_S0_mm,"",@"SHT_CUDA_INFO"
	.sectionflags	@""
	.align	4


	//----- nvinfo : EIATTR_CUDA_API_VERSION
	.align		4
        /*0000*/ 	.byte	0x04, 0x37
        /*0002*/ 	.short	(.L_845 - .L_844)
.L_844:
        /*0004*/ 	.word	0x00000082


	//----- nvinfo : EIATTR_KPARAM_INFO
	.align		4
.L_845:
        /*0008*/ 	.byte	0x04, 0x17
        /*000a*/ 	.short	(.L_847 - .L_846)
.L_846:
        /*000c*/ 	.word	0x00000000
        /*0010*/ 	.short	0x0004
        /*0012*/ 	.short	0x0020
        /*0014*/ 	.byte	0x00, 0xf0, 0x21, 0x00


	//----- nvinfo : EIATTR_KPARAM_INFO
	.align		4
.L_847:
        /*0018*/ 	.byte	0x04, 0x17
        /*001a*/ 	.short	(.L_849 - .L_848)
.L_848:
        /*001c*/ 	.word	0x00000000
        /*0020*/ 	.short	0x0003
        /*0022*/ 	.short	0x0018
        /*0024*/ 	.byte	0x00, 0xf0, 0x21, 0x00


	//----- nvinfo : EIATTR_KPARAM_INFO
	.align		4
.L_849:
        /*0028*/ 	.byte	0x04, 0x17
        /*002a*/ 	.short	(.L_851 - .L_850)
.L_850:
        /*002c*/ 	.word	0x00000000
        /*0030*/ 	.short	0x0002
        /*0032*/ 	.short	0x0010
        /*0034*/ 	.byte	0x00, 0xf0, 0x11, 0x00


	//----- nvinfo : EIATTR_KPARAM_INFO
	.align		4
.L_851:
        /*0038*/ 	.byte	0x04, 0x17
        /*003a*/ 	.short	(.L_853 - .L_852)
.L_852:
        /*003c*/ 	.word	0x00000000
        /*0040*/ 	.short	0x0001
        /*0042*/ 	.short	0x0008
        /*0044*/ 	.byte	0x00, 0xf5, 0x21, 0x00


	//----- nvinfo : EIATTR_KPARAM_INFO
	.align		4
.L_853:
        /*0048*/ 	.byte	0x04, 0x17
        /*004a*/ 	.short	(.L_855 - .L_854)
.L_854:
        /*004c*/ 	.word	0x00000000
        /*0050*/ 	.short	0x0000
        /*0052*/ 	.short	0x0000
        /*0054*/ 	.byte	0x00, 0xf5, 0x21, 0x00


	//----- nvinfo : EIATTR_SPARSE_MMA_MASK
	.align		4
.L_855:
        /*0058*/ 	.byte	0x03, 0x50
        /*005a*/ 	.short	0x0000


	//----- nvinfo : EIATTR_MAXREG_COUNT
	.align		4
        /*005c*/ 	.byte	0x03, 0x1b
        /*005e*/ 	.short	0x00ff


	//----- nvinfo : EIATTR_MERCURY_ISA_VERSION
	.align		4
        /*0060*/ 	.byte	0x03, 0x5f
        /*0062*/ 	.short	0x0101


	//----- nvinfo : EIATTR_VRC_CTA_INIT_COUNT
	.align		4
        /*0064*/ 	.byte	0x02, 0x4a
	.zero		1
	.zero		1


	//----- nvinfo : EIATTR_EXIT_INSTR_OFFSETS
	.align		4
        /*0068*/ 	.byte	0x04, 0x1c
        /*006a*/ 	.short	(.L_857 - .L_856)


	//   ....[0]....
.L_856:
        /*006c*/ 	.word	0x000000b0


	//   ....[1]....
        /*0070*/ 	.word	0x00000280


	//----- nvinfo : EIATTR_CRS_STACK_SIZE
	.align		4
.L_857:
        /*0074*/ 	.byte	0x04, 0x1e
        /*0076*/ 	.short	(.L_859 - .L_858)
.L_858:
        /*0078*/ 	.word	0x00000000


	//----- nvinfo : EIATTR_CBANK_PARAM_SIZE
	.align		4
.L_859:
        /*007c*/ 	.byte	0x03, 0x19
        /*007e*/ 	.short	0x0028


	//----- nvinfo : EIATTR_PARAM_CBANK
	.align		4
        /*0080*/ 	.byte	0x04, 0x0a
        /*0082*/ 	.short	(.L_861 - .L_860)
	.align		4
.L_860:
        /*0084*/ 	.word	index@(.nv.constant0._Z23add_indexed_rows_kernelIfiEvPT_PT0_S0_mm)
        /*0088*/ 	.short	0x0380
        /*008a*/ 	.short	0x0028


	//----- nvinfo : EIATTR_SW_WAR
	.align		4
.L_861:
        /*008c*/ 	.byte	0x04, 0x36
        /*008e*/ 	.short	(.L_863 - .L_862)
.L_862:
        /*0090*/ 	.word	0x00000008
.L_863:


//--------------------- .nv.info._Z23add_indexed_rows_kernelIdmEvPT_PT0_S0_mm --------------------------
	.section	.nv.info._Z23add_indexed_rows_kernelIdmEvPT_PT0_S0_mm,"",@"SHT_CUDA_INFO"
	.sectionflags	@""
	.align	4


	//----- nvinfo : EIATTR_CUDA_API_VERSION
	.align		4
        /*0000*/ 	.byte	0x04, 0x37
        /*0002*/ 	.short	(.L_865 - .L_864)
.L_864:
        /*0004*/ 	.word	0x00000082


	//----- nvinfo : EIATTR_KPARAM_INFO
	.align		4
.L_865:
        /*0008*/ 	.byte	0x04, 0x17
        /*000a*/ 	.short	(.L_867 - .L_866)
.L_866:
        /*000c*/ 	.word	0x00000000
        /*0010*/ 	.short	0x0004
        /*0012*/ 	.short	0x0020
        /*0014*/ 	.byte	0x00, 0xf0, 0x21, 0x00


	//----- nvinfo : EIATTR_KPARAM_INFO
	.align		4
.L_867:
        /*0018*/ 	.byte	0x04, 0x17
        /*001a*/ 	.short	(.L_869 - .L_868)
.L_868:
        /*001c*/ 	.word	0x00000000
        /*0020*/ 	.short	0x0003
        /*0022*/ 	.short	0x0018
        /*0024*/ 	.byte	0x00, 0xf0, 0x21, 0x00


	//----- nvinfo : EIATTR_KPARAM_INFO
	.align		4
.L_869:
        /*0028*/ 	.byte	0x04, 0x17
        /*002a*/ 	.short	(.L_871 - .L_870)
.L_870:
        /*002c*/ 	.word	0x00000000
        /*0030*/ 	.short	0x0002
        /*0032*/ 	.short	0x0010
        /*0034*/ 	.byte	0x00, 0xf0, 0x21, 0x00


	//----- nvinfo : EIATTR_KPARAM_INFO
	.align		4
.L_871:
        /*0038*/ 	.byte	0x04, 0x17
        /*003a*/ 	.short	(.L_873 - .L_872)
.L_872:
        /*003c*/ 	.word	0x00000000
        /*0040*/ 	.short	0x0001
        /*0042*/ 	.short	0x0008
        /*0044*/ 	.byte	0x00, 0xf5, 0x21, 0x00


	//----- nvinfo : EIATTR_KPARAM_INFO
	.align		4
.L_873:
        /*0048*/ 	.byte	0x04, 0x17
        /*004a*/ 	.short	(.L_875 - .L_874)
.L_874:
        /*004c*/ 	.word	0x00000000
        /*0050*/ 	.short	0x0000
        /*0052*/ 	.short	0x0000
        /*0054*/ 	.byte	0x00, 0xf5, 0x21, 0x00


	//----- nvinfo : EIATTR_SPARSE_MMA_MASK
	.align		4
.L_875:
        /*0058*/ 	.byte	0x03, 0x50
        /*005a*/ 	.short	0x0000


	//----- nvinfo : EIATTR_MAXREG_COUNT
	.align		4
        /*005c*/ 	.byte	0x03, 0x1b
        /*005e*/ 	.short	0x00ff


	//----- nvinfo : EIATTR_MERCURY_ISA_VERSION
	.align		4
        /*0060*/ 	.byte	0x03, 0x5f
        /*0062*/ 	.short	0x0101


	//----- nvinfo : EIATTR_VRC_CTA_INIT_COUNT
	.align		4
        /*0064*/ 	.byte	0x02, 0x4a
	.zero		1
	.zero		1


	//----- nvinfo : EIATTR_EXIT_INSTR_OFFSETS
	.align		4
        /*0068*/ 	.byte	0x04, 0x1c
        /*006a*/ 	.short	(.L_877 - .L_876)


	//   ....[0]....
.L_876:
        /*006c*/ 	.word	0x000000b0


	//   ....[1]....
        /*0070*/ 	.word	0x00000280


	//----- nvinfo : EIATTR_CRS_STACK_SIZE
	.align		4
.L_877:
        /*0074*/ 	.byte	0x04, 0x1e
        /*0076*/ 	.short	(.L_879 - .L_878)
.L_878:
        /*0078*/ 	.word	0x00000000


	//----- nvinfo : EIATTR_CBANK_PARAM_SIZE
	.align		4
.L_879:
        /*007c*/ 	.byte	0x03, 0x19
        /*007e*/ 	.short	0x0028


	//----- nvinfo : EIATTR_PARAM_CBANK
	.align		4
        /*0080*/ 	.byte	0x04, 0x0a
        /*0082*/ 	.short	(.L_881 - .L_880)
	.align		4
.L_880:
        /*0084*/ 	.word	index@(.nv.constant0._Z23add_indexed_rows_kernelIdmEvPT_PT0_S0_mm)
        /*0088*/ 	.short	0x0380
        /*008a*/ 	.short	0x0028


	//----- nvinfo : EIATTR_SW_WAR
	.align		4
.L_881:
        /*008c*/ 	.byte	0x04, 0x36
        /*008e*/ 	.short	(.L_883 - .L_882)
.L_882:
        /*0090*/ 	.word	0x00000008
.L_883:


//--------------------- .nv.info._Z23add_indexed_rows_kernelIfmEvPT_PT0_S0_mm --------------------------
	.section	.nv.info._Z23add_indexed_rows_kernelIfmEvPT_PT0_S0_mm,"",@"SHT_CUDA_INFO"
	.sectionflags	@""
	.align	4


	//----- nvinfo : EIATTR_CUDA_API_VERSION
	.align		4
        /*0000*/ 	.byte	0x04, 0x37
        /*0002*/ 	.short	(.L_885 - .L_884)
.L_884:
        /*0004*/ 	.word	0x00000082


	//----- nvinfo : EIATTR_KPARAM_INFO
	.align		4
.L_885:
        /*0008*/ 	.byte	0x04, 0x17
        /*000a*/ 	.short	(.L_887 - .L_886)
.L_886:
        /*000c*/ 	.word	0x00000000
        /*0010*/ 	.short	0x0004
        /*0012*/ 	.short	0x0020
        /*0014*/ 	.byte	0x00, 0xf0, 0x21, 0x00


	//----- nvinfo : EIATTR_KPARAM_INFO
	.align		4
.L_887:
        /*0018*/ 	.byte	0x04, 0x17
        /*001a*/ 	.short	(.L_889 - .L_888)
.L_888:
        /*001c*/ 	.word	0x00000000
        /*0020*/ 	.short	0x0003
        /*0022*/ 	.short	0x0018
        /*0024*/ 	.byte	0x00, 0xf0, 0x21, 0x00


	//----- nvinfo : EIATTR_KPARAM_INFO
	.align		4
.L_889:
        /*0028*/ 	.byte	0x04, 0x17
        /*002a*/ 	.short	(.L_891 - .L_890)
.L_890:
        /*002c*/ 	.word	0x00000000
        /*0030*/ 	.short	0x0002
        /*0032*/ 	.short	0x0010
        /*0034*/ 	.byte	0x00, 0xf0, 0x11, 0x00


	//----- nvinfo : EIATTR_KPARAM_INFO
	.align		4
.L_891:
        /*0038*/ 	.byte	0x04, 0x17
        /*003a*/ 	.short	(.L_893 - .L_892)
.L_892:
        /*003c*/ 	.word	0x00000000
        /*0040*/ 	.short	0x0001
        /*0042*/ 	.short	0x0008
        /*0044*/ 	.byte	0x00, 0xf5, 0x21, 0x00


	//----- nvinfo : EIATTR_KPARAM_INFO
	.align		4
.L_893:
        /*0048*/ 	.byte	0x04, 0x17
        /*004a*/ 	.short	(.L_895 - .L_894)
.L_894:
        /*004c*/ 	.word	0x00000000
        /*0050*/ 	.short	0x0000
        /*0052*/ 	.short	0x0000
        /*0054*/ 	.byte	0x00, 0xf5, 0x21, 0x00


	//----- nvinfo : EIATTR_SPARSE_MMA_MASK
	.align		4
.L_895:
        /*0058*/ 	.byte	0x03, 0x50
        /*005a*/ 	.short	0x0000


	//----- nvinfo : EIATTR_MAXREG_COUNT
	.align		4
        /*005c*/ 	.byte	0x03, 0x1b
        /*005e*/ 	.short	0x00ff


	//----- nvinfo : EIATTR_MERCURY_ISA_VERSION
	.align		4
        /*0060*/ 	.byte	0x03, 0x5f
        /*0062*/ 	.short	0x0101


	//----- nvinfo : EIATTR_VRC_CTA_INIT_COUNT
	.align		4
        /*0064*/ 	.byte	0x02, 0x4a
	.zero		1
	.zero		1


	//----- nvinfo : EIATTR_EXIT_INSTR_OFFSETS
	.align		4
        /*0068*/ 	.byte	0x04, 0x1c
        /*006a*/ 	.short	(.L_897 - .L_896)


	//   ....[0]....
.L_896:
        /*006c*/ 	.word	0x000000b0


	//   ....[1]....
        /*0070*/ 	.word	0x00000280


	//----- nvinfo : EIATTR_CRS_STACK_SIZE
	.align		4
.L_897:
        /*0074*/ 	.byte	0x04, 0x1e
        /*0076*/ 	.short	(.L_899 - .L_898)
.L_898:
        /*0078*/ 	.word	0x00000000


	//----- nvinfo : EIATTR_CBANK_PARAM_SIZE
	.align		4
.L_899:
        /*007c*/ 	.byte	0x03, 0x19
        /*007e*/ 	.short	0x0028


	//----- nvinfo : EIATTR_PARAM_CBANK
	.align		4
        /*0080*/ 	.byte	0x04, 0x0a
        /*0082*/ 	.short	(.L_901 - .L_900)
	.align		4
.L_900:
        /*0084*/ 	.word	index@(.nv.constant0._Z23add_indexed_rows_kernelIfmEvPT_PT0_S0_mm)
        /*0088*/ 	.short	0x0380
        /*008a*/ 	.short	0x0028


	//----- nvinfo : EIATTR_SW_WAR
	.align		4
.L_901:
        /*008c*/ 	.byte	0x04, 0x36
        /*008e*/ 	.short	(.L_903 - .L_902)
.L_902:
        /*0090*/ 	.word	0x00000008
.L_903:


//--------------------- .nv.info._Z17index_rows_kernelIdmEvPT_PT0_S1_mm --------------------------
	.section	.nv.info._Z17index_rows_kernelIdmEvPT_PT0_S1_mm,"",@"SHT_CUDA_INFO"
	.sectionflags	@""
	.align	4


	//----- nvinfo : EIATTR_CUDA_API_VERSION
	.align		4
        /*0000*/ 	.byte	0x04, 0x37
        /*0002*/ 	.short	(.L_905 - .L_904)
.L_904:
        /*0004*/ 	.word	0x00000082


	//----- nvinfo : EIATTR_KPARAM_INFO
	.align		4
.L_905:
        /*0008*/ 	.byte	0x04, 0x17
        /*000a*/ 	.short	(.L_907 - .L_906)
.L_906:
        /*000c*/ 	.word	0x00000000
        /*0010*/ 	.short	0x0004
        /*0012*/ 	.short	0x0020
        /*0014*/ 	.byte	0x00, 0xf0, 0x21, 0x00


	//----- nvinfo : EIATTR_KPARAM_INFO
	.align		4
.L_907:
        /*0018*/ 	.byte	0x04, 0x17
        /*001a*/ 	.short	(.L_909 - .L_908)
.L_908:
        /*001c*/ 	.word	0x00000000
        /*0020*/ 	.short	0x0003
        /*0022*/ 	.short	0x0018
        /*0024*/ 	.byte	0x00, 0xf0, 0x21, 0x00


	//----- nvinfo : EIATTR_KPARAM_INFO
	.align		4
.L_909:
        /*0028*/ 	.byte	0x04, 0x17
        /*002a*/ 	.short	(.L_911 - .L_910)
.L_910:
        /*002c*/ 	.word	0x00000000
        /*0030*/ 	.short	0x0002
        /*0032*/ 	.short	0x0010
        /*0034*/ 	.byte	0x00, 0xf5, 0x21, 0x00


	//----- nvinfo : EIATTR_KPARAM_INFO
	.align		4
.L_911:
        /*0038*/ 	.byte	0x04, 0x17
        /*003a*/ 	.short	(.L_913 - .L_912)
.L_912:
        /*003c*/ 	.word	0x00000000
        /*0040*/ 	.short	0x0001
        /*0042*/ 	.short	0x0008
        /*0044*/ 	.byte	0x00, 0xf5, 0x21, 0x00


	//----- nvinfo : EIATTR_KPARAM_INFO
	.align		4
.L_913:
        /*0048*/ 	.byte	0x04, 0x17
        /*004a*/ 	.short	(.L_915 - .L_914)
.L_914:
        /*004c*/ 	.word	0x00000000
        /*0050*/ 	.short	0x0000
        /*0052*/ 	.short	0x0000
        /*0054*/ 	.byte	0x00, 0xf5, 0x21, 0x00


	//----- nvinfo : EIATTR_SPARSE_MMA_MASK
	.align		4
.L_915:
        /*0058*/ 	.byte	0x03, 0x50
        /*005a*/ 	.short	0x0000


	//----- nvinfo : EIATTR_MAXREG_COUNT
	.align		4
        /*005c*/ 	.byte	0x03, 0x1b
        /*005e*/ 	.short	0x00ff


	//----- nvinfo : EIATTR_MERCURY_ISA_VERSION
	.align		4
        /*0060*/ 	.byte	0x03, 0x5f
        /*0062*/ 	.short	0x0101


	//----- nvinfo : EIATTR_VRC_CTA_INIT_COUNT
	.align		4
        /*0064*/ 	.byte	0x02, 0x4a
	.zero		1
	.zero		1


	//----- nvinfo : EIATTR_EXIT_INSTR_OFFSETS
	.align		4
        /*0068*/ 	.byte	0x04, 0x1c
        /*006a*/ 	.short	(.L_917 - .L_916)


	//   ....[0]....
.L_916:
        /*006c*/ 	.word	0x000000b0


	//   ....[1]....
        /*0070*/ 	.word	0x000002d0


	//----- nvinfo : EIATTR_CRS_STACK_SIZE
	.align		4
.L_917:
        /*0074*/ 	.byte	0x04, 0x1e
        /*0076*/ 	.short	(.L_919 - .L_918)
.L_918:
        /*0078*/ 	.word	0x00000000


	//----- nvinfo : EIATTR_CBANK_PARAM_SIZE
	.align		4
.L_919:
        /*007c*/ 	.byte	0x03, 0x19
        /*007e*/ 	.short	0x0028


	//----- nvinfo : EIATTR_PARAM_CBANK
	.align		4
        /*0080*/ 	.byte	0x04, 0x0a
        /*0082*/ 	.short	(.L_921 - .L_920)
	.align		4
.L_920:
        /*0084*/ 	.word	index@(.nv.constant0._Z17index_rows_kernelIdmEvPT_PT0_S1_mm)
        /*0088*/ 	.short	0x0380
        /*008a*/ 	.short	0x0028


	//----- nvinfo : EIATTR_SW_WAR
	.align		4
.L_921:
        /*008c*/ 	.byte	0x04, 0x36
        /*008e*/ 	.short	(.L_923 - .L_922)
.L_922:
        /*0090*/ 	.word	0x00000008
.L_923:


//--------------------- .nv.info._Z17index_rows_kernelIfmEvPT_PT0_S1_mm --------------------------
	.section	.nv.info._Z17index_rows_kernelIfmEvPT_PT0_S1_mm,"",@"SHT_CUDA_INFO"
	.sectionflags	@""
	.align	4


	//----- nvinfo : EIATTR_CUDA_API_VERSION
	.align		4
        /*0000*/ 	.byte	0x04, 0x37
        /*0002*/ 	.short	(.L_925 - .L_924)
.L_924:
        /*0004*/ 	.word	0x00000082


	//----- nvinfo : EIATTR_KPARAM_INFO
	.align		4
.L_925:
        /*0008*/ 	.byte	0x04, 0x17
        /*000a*/ 	.short	(.L_927 - .L_926)
.L_926:
        /*000c*/ 	.word	0x00000000
        /*0010*/ 	.short	0x0004
        /*0012*/ 	.short	0x0020
        /*0014*/ 	.byte	0x00, 0xf0, 0x21, 0x00


	//----- nvinfo : EIATTR_KPARAM_INFO
	.align		4
.L_927:
        /*0018*/ 	.byte	0x04, 0x17
        /*001a*/ 	.short	(.L_929 - .L_928)
.L_928:
        /*001c*/ 	.word	0x00000000
        /*0020*/ 	.short	0x0003
        /*0022*/ 	.short	0x0018
        /*0024*/ 	.byte	0x00, 0xf0, 0x21, 0x00


	//----- nvinfo : EIATTR_KPARAM_INFO
	.align		4
.L_929:
        /*0028*/ 	.byte	0x04, 0x17
        /*002a*/ 	.short	(.L_931 - .L_930)
.L_930:
        /*002c*/ 	.word	0x00000000
        /*0030*/ 	.short	0x0002
        /*0032*/ 	.short	0x0010
        /*0034*/ 	.byte	0x00, 0xf5, 0x21, 0x00


	//----- nvinfo : EIATTR_KPARAM_INFO
	.align		4
.L_931:
        /*0038*/ 	.byte	0x04, 0x17
        /*003a*/ 	.short	(.L_933 - .L_932)
.L_932:
        /*003c*/ 	.word	0x00000000
        /*0040*/ 	.short	0x0001
        /*0042*/ 	.short	0x0008
        /*0044*/ 	.byte	0x00, 0xf5, 0x21, 0x00


	//----- nvinfo : EIATTR_KPARAM_INFO
	.align		4
.L_933:
        /*0048*/ 	.byte	0x04, 0x17
        /*004a*/ 	.short	(.L_935 - .L_934)
.L_934:
        /*004c*/ 	.word	0x00000000
        /*0050*/ 	.short	0x0000
        /*0052*/ 	.short	0x0000
        /*0054*/ 	.byte	0x00, 0xf5, 0x21, 0x00


	//----- nvinfo : EIATTR_SPARSE_MMA_MASK
	.align		4
.L_935:
        /*0058*/ 	.byte	0x03, 0x50
        /*005a*/ 	.short	0x0000


	//----- nvinfo : EIATTR_MAXREG_COUNT
	.align		4
        /*005c*/ 	.byte	0x03, 0x1b
        /*005e*/ 	.short	0x00ff


	//----- nvinfo : EIATTR_MERCURY_ISA_VERSION
	.align		4
        /*0060*/ 	.byte	0x03, 0x5f
        /*0062*/ 	.short	0x0101


	//----- nvinfo : EIATTR_VRC_CTA_INIT_COUNT
	.align		4
        /*0064*/ 	.byte	0x02, 0x4a
	.zero		1
	.zero		1


	//----- nvinfo : EIATTR_EXIT_INSTR_OFFSETS
	.align		4
        /*0068*/ 	.byte	0x04, 0x1c
        /*006a*/ 	.short	(.L_937 - .L_936)


	//   ....[0]....
.L_936:
        /*006c*/ 	.word	0x000000b0


	//   ....[1]....
        /*0070*/ 	.word	0x000002b0


	//----- nvinfo : EIATTR_CRS_STACK_SIZE
	.align		4
.L_937:
        /*0074*/ 	.byte	0x04, 0x1e
        /*0076*/ 	.short	(.L_939 - .L_938)
.L_938:
        /*0078*/ 	.word	0x00000000


	//----- nvinfo : EIATTR_CBANK_PARAM_SIZE
	.align		4
.L_939:
        /*007c*/ 	.byte	0x03, 0x19
        /*007e*/ 	.short	0x0028


	//----- nvinfo : EIATTR_PARAM_CBANK
	.align		4
        /*0080*/ 	.byte	0x04, 0x0a
        /*0082*/ 	.short	(.L_941 - .L_940)
	.align		4
.L_940:
        /*0084*/ 	.word	index@(.nv.constant0._Z17index_rows_kernelIfmEvPT_PT0_S1_mm)
        /*0088*/ 	.short	0x0380
        /*008a*/ 	.short	0x0028


	//----- nvinfo : EIATTR_SW_WAR
	.align		4
.L_941:
        /*008c*/ 	.byte	0x04, 0x36
        /*008e*/ 	.short	(.L_943 - .L_942)
.L_942:
        /*0090*/ 	.word	0x00000008
.L_943:


//--------------------- .nv.info._Z17adam_final_kernelIdEvPT_S1_S1_S0_S0_S0_m --------------------------
	.section	.nv.info._Z17adam_final_kernelIdEvPT_S1_S1_S0_S0_S0_m,"",@"SHT_CUDA_INFO"
	.sectionflags	@""
	.align	4


	//----- nvinfo : EIATTR_CUDA_API_VERSION
	.align		4
        /*0000*/ 	.byte	0x04, 0x37
        /*0002*/ 	.short	(.L_945 - .L_944)
.L_944:
        /*0004*/ 	.word	0x00000082


	//----- nvinfo : EIATTR_KPARAM_INFO
	.align		4
.L_945:
        /*0008*/ 	.byte	0x04, 0x17
        /*000a*/ 	.short	(.L_947 - .L_946)
.L_946:
        /*000c*/ 	.word	0x00000000
        /*0010*/ 	.short	0x0006
        /*0012*/ 	.short	0x0030
        /*0014*/ 	.byte	0x00, 0xf0, 0x21, 0x00


	//----- nvinfo : EIATTR_KPARAM_INFO
	.align		4
.L_947:
        /*0018*/ 	.byte	0x04, 0x17
        /*001a*/ 	.short	(.L_949 - .L_948)
.L_948:
        /*001c*/ 	.word	0x00000000
        /*0020*/ 	.short	0x0005
        /*0022*/ 	.short	0x0028
        /*0024*/ 	.byte	0x00, 0xf0, 0x21, 0x00


	//----- nvinfo : EIATTR_KPARAM_INFO
	.align		4
.L_949:
        /*0028*/ 	.byte	0x04, 0x17
        /*002a*/ 	.short	(.L_951 - .L_950)
.L_950:
        /*002c*/ 	.word	0x00000000
        /*0030*/ 	.short	0x0004
        /*0032*/ 	.short	0x0020
        /*0034*/ 	.byte	0x00, 0xf0, 0x21, 0x00


	//----- nvinfo : EIATTR_KPARAM_INFO
	.align		4
.L_951:
        /*0038*/ 	.byte	0x04, 0x17
        /*003a*/ 	.short	(.L_953 - .L_952)
.L_952:
        /*003c*/ 	.word	0x00000000
        /*0040*/ 	.short	0x0003
        /*0042*/ 	.short	0x0018
        /*0044*/ 	.byte	0x00, 0xf0, 0x21, 0x00


	//----- nvinfo : EIATTR_KPARAM_INFO
	.align		4
.L_953:
        /*0048*/ 	.byte	0x04, 0x17
        /*004a*/ 	.short	(.L_955 - .L_954)
.L_954:
        /*004c*/ 	.word	0x00000000
        /*0050*/ 	.short	0x0002
        /*0052*/ 	.short	0x0010
        /*0054*/ 	.byte	0x00, 0xf5, 0x21, 0x00


	//----- nvinfo : EIATTR_KPARAM_INFO
	.align		4
.L_955:
        /*0058*/ 	.byte	0x04, 0x17
        /*005a*/ 	.short	(.L_957 - .L_956)
.L_956:
        /*005c*/ 	.word	0x00000000
        /*0060*/ 	.short	0x0001
        /*0062*/ 	.short	0x0008
        /*0064*/ 	.byte	0x00, 0xf5, 0x21, 0x00


	//----- nvinfo : EIATTR_KPARAM_INFO
	.align		4
.L_957:
        /*0068*/ 	.byte	0x04, 0x17
        /*006a*/ 	.short	(.L_959 - .L_958)
.L_958:
        /*006c*/ 	.word	0x00000000
        /*0070*/ 	.short	0x0000
        /*0072*/ 	.short	0x0000
        /*0074*/ 	.byte	0x00, 0xf5, 0x21, 0x00


	//----- nvinfo : EIATTR_SPARSE_MMA_MASK
	.align		4
.L_959:
        /*0078*/ 	.byte	0x03, 0x50
        /*007a*/ 	.short	0x0000


	//----- nvinfo : EIATTR_MAXREG_COUNT
	.align		4
        /*007c*/ 	.byte	0x03, 0x1b
        /*007e*/ 	.short	0x00ff


	//----- nvinfo : EIATTR_MERCURY_ISA_VERSION
	.align		4
        /*0080*/ 	.byte	0x03, 0x5f
        /*0082*/ 	.short	0x0101


	//----- nvinfo : EIATTR_VRC_CTA_INIT_COUNT
	.align		4
        /*0084*/ 	.byte	0x02, 0x4a
	.zero		1
	.zero		1


	//----- nvinfo : EIATTR_EXIT_INSTR_OFFSETS
	.align		4
        /*0088*/ 	.byte	0x04, 0x1c
        /*008a*/ 	.short	(.L_961 - .L_960)


	//   ....[0]....
.L_960:
        /*008c*/ 	.word	0x00000080


	//   ....[1]....
        /*0090*/ 	.word	0x000006e0


	//----- nvinfo : EIATTR_CRS_STACK_SIZE
	.align		4
.L_961:
        /*0094*/ 	.byte	0x04, 0x1e
        /*0096*/ 	.short	(.L_963 - .L_962)
.L_962:
        /*0098*/ 	.word	0x00000000


	//----- nvinfo : EIATTR_CBANK_PARAM_SIZE
	.align		4
.L_963:
        /*009c*/ 	.byte	0x03, 0x19
        /*009e*/ 	.short	0x0038


	//----- nvinfo : EIATTR_PARAM_CBANK
	.align		4
        /*00a0*/ 	.byte	0x04, 0x0a
        /*00a2*/ 	.short	(.L_965 - .L_964)
	.align		4
.L_964:
        /*00a4*/ 	.word	index@(.nv.constant0._Z17adam_final_kernelIdEvPT_S1_S1_S0_S0_S0_m)
        /*00a8*/ 	.short	0x0380
        /*00aa*/ 	.short	0x0038


	//----- nvinfo : EIATTR_SW_WAR
	.align		4
.L_965:
        /*00ac*/ 	.byte	0x04, 0x36
        /*00ae*/ 	.short	(.L_967 - .L_966)
.L_966:
        /*00b0*/ 	.word	0x00000008
.L_967:


//--------------------- .nv.info._Z17adam_final_kernelIfEvPT_S1_S1_S0_S0_S0_m --------------------------
	.section	.nv.info._Z17adam_final_kernelIfEvPT_S1_S1_S0_S0_S0_m,"",@"SHT_CUDA_INFO"
	.sectionflags	@""
	.align	4


	//----- nvinfo : EIATTR_CUDA_API_VERSION
	.align		4
        /*0000*/ 	.byte	0x04, 0x37
        /*0002*/ 	.short	(.L_969 - .L_968)
.L_968:
        /*0004*/ 	.word	0x00000082


	//----- nvinfo : EIATTR_KPARAM_INFO
	.align		4
.L_969:
        /*0008*/ 	.byte	0x04, 0x17
        /*000a*/ 	.short	(.L_971 - .L_970)
.L_970:
        /*000c*/ 	.word	0x00000000
        /*0010*/ 	.short	0x0006
        /*0012*/ 	.short	0x0028
        /*0014*/ 	.byte	0x00, 0xf0, 0x21, 0x00


	//----- nvinfo : EIATTR_KPARAM_INFO
	.align		4
.L_971:
        /*0018*/ 	.byte	0x04, 0x17
        /*001a*/ 	.short	(.L_973 - .L_972)
.L_972:
        /*001c*/ 	.word	0x00000000
        /*0020*/ 	.short	0x0005
        /*0022*/ 	.short	0x0020
        /*0024*/ 	.byte	0x00, 0xf0, 0x11, 0x00


	//----- nvinfo : EIATTR_KPARAM_INFO
	.align		4
.L_973:
        /*0028*/ 	.byte	0x04, 0x17
        /*002a*/ 	.short	(.L_975 - .L_974)
.L_974:
        /*002c*/ 	.word	0x00000000
        /*0030*/ 	.short	0x0004
        /*0032*/ 	.short	0x001c
        /*0034*/ 	.byte	0x00, 0xf0, 0x11, 0x00


	//----- nvinfo : EIATTR_KPARAM_INFO
	.align		4
.L_975:
        /*0038*/ 	.byte	0x04, 0x17
        /*003a*/ 	.short	(.L_977 - .L_976)
.L_976:
        /*003c*/ 	.word	0x00000000
        /*0040*/ 	.short	0x0003
        /*0042*/ 	.short	0x0018
        /*0044*/ 	.byte	0x00, 0xf0, 0x11, 0x00


	//----- nvinfo : EIATTR_KPARAM_INFO
	.align		4
.L_977:
        /*0048*/ 	.byte	0x04, 0x17
        /*004a*/ 	.short	(.L_979 - .L_978)
.L_978:
        /*004c*/ 	.word	0x00000000
        /*0050*/ 	.short	0x0002
        /*0052*/ 	.short	0x0010
        /*0054*/ 	.byte	0x00, 0xf5, 0x21, 0x00


	//----- nvinfo : EIATTR_KPARAM_INFO
	.align		4
.L_979:
        /*0058*/ 	.byte	0x04, 0x17
        /*005a*/ 	.short	(.L_981 - .L_980)
.L_980:
        /*005c*/ 	.word	0x00000000
        /*0060*/ 	.short	0x0001
        /*0062*/ 	.short	0x0008
        /*0064*/ 	.byte	0x00, 0xf5, 0x21, 0x00


	//----- nvinfo : EIATTR_KPARAM_INFO
	.align		4
.L_981:
        /*0068*/ 	.byte	0x04, 0x17
        /*006a*/ 	.short	(.L_983 - .L_982)
.L_982:
        /*006c*/ 	.word	0x00000000
        /*0070*/ 	.short	0x0000
        /*0072*/ 	.short	0x0000
        /*0074*/ 	.byte	0x00, 0xf5, 0x21, 0x00


	//----- nvinfo : EIATTR_SPARSE_MMA_MASK
	.align		4
.L_983:
        /*0078*/ 	.byte	0x03, 0x50
        /*007a*/ 	.short	0x0000


	//----- nvinfo : EIATTR_MAXREG_COUNT
	.align		4
        /*007c*/ 	.byte	0x03, 0x1b
        /*007e*/ 	.short	0x00ff


	//----- nvinfo : EIATTR_MERCURY_ISA_VERSION
	.align		4
        /*0080*/ 	.byte	0x03, 0x5f
        /*0082*/ 	.short	0x0101


	//----- nvinfo : EIATTR_VRC_CTA_INIT_COUNT
	.align		4
        /*0084*/ 	.byte	0x02, 0x4a
	.zero		1
	.zero		1


	//----- nvinfo : EIATTR_EXIT_INSTR_OFFSETS
	.align		4
        /*0088*/ 	.byte	0x04, 0x1c
        /*008a*/ 	.short	(.L_985 - .L_984)


	//   ....[0]....
.L_984:
        /*008c*/ 	.word	0x00000080


	//   ....[1]....
        /*0090*/ 	.word	0x00000540


	//----- nvinfo : EIATTR_CRS_STACK_SIZE
	.align		4
.L_985:
        /*0094*/ 	.byte	0x04, 0x1e
        /*0096*/ 	.short	(.L_987 - .L_986)
.L_986:
        /*0098*/ 	.word	0x00000000


	//----- nvinfo : EIATTR_CBANK_PARAM_SIZE
	.align		4
.L_987:
        /*009c*/ 	.byte	0x03, 0x19
        /*009e*/ 	.short	0x0030


	//----- nvinfo : EIATTR_PARAM_CBANK
	.align		4
        /*00a0*/ 	.byte	0x04, 0x0a
        /*00a2*/ 	.short	(.L_989 - .L_988)
	.align		4
.L_988:
        /*00a4*/ 	.word	index@(.nv.constant0._Z17adam_final_kernelIfEvPT_S1_S1_S0_S0_S0_m)
        /*00a8*/ 	.short	0x0380
        /*00aa*/ 	.short	0x0030


	//----- nvinfo : EIATTR_SW_WAR
	.align		4
.L_989:
        /*00ac*/ 	.byte	0x04, 0x36
        /*00ae*/ 	.short	(.L_991 - .L_990)
.L_990:
        /*00b0*/ 	.word	0x00000008
.L_991:


//--------------------- .nv.info._Z13aaxpby_kernelIdEvPT_S1_S0_S0_m --------------------------
	.section	.nv.info._Z13aaxpby_kernelIdEvPT_S1_S0_S0_m,"",@"SHT_CUDA_INFO"
	.sectionflags	@""
	.align	4


	//----- nvinfo : EIATTR_CUDA_API_VERSION
	.align		4
        /*0000*/ 	.byte	0x04, 0x37
        /*0002*/ 	.short	(.L_993 - .L_992)
.L_992:
        /*0004*/ 	.word	0x00000082


	//----- nvinfo : EIATTR_KPARAM_INFO
	.align		4
.L_993:
        /*0008*/ 	.byte	0x04, 0x17
        /*000a*/ 	.short	(.L_995 - .L_994)
.L_994:
        /*000c*/ 	.word	0x00000000
        /*0010*/ 	.short	0x0004
        /*0012*/ 	.short	0x0020
        /*0014*/ 	.byte	0x00, 0xf0, 0x21, 0x00


	//----- nvinfo : EIATTR_KPARAM_INFO
	.align		4
.L_995:
        /*0018*/ 	.byte	0x04, 0x17
        /*001a*/ 	.short	(.L_997 - .L_996)
.L_996:
        /*001c*/ 	.word	0x00000000
        /*0020*/ 	.short	0x0003
        /*0022*/ 	.short	0x0018
        /*0024*/ 	.byte	0x00, 0xf0, 0x21, 0x00


	//----- nvinfo : EIATTR_KPARAM_INFO
	.align		4
.L_997:
        /*0028*/ 	.byte	0x04, 0x17
        /*002a*/ 	.short	(.L_999 - .L_998)
.L_998:
        /*002c*/ 	.word	0x00000000
        /*0030*/ 	.short	0x0002
        /*0032*/ 	.short	0x0010
        /*0034*/ 	.byte	0x00, 0xf0, 0x21, 0x00


	//----- nvinfo : EIATTR_KPARAM_INFO
	.align		4
.L_999:
        /*0038*/ 	.byte	0x04, 0x17
        /*003a*/ 	.short	(.L_1001 - .L_1000)
.L_1000:
        /*003c*/ 	.word	0x00000000
        /*0040*/ 	.short	0x0001
        /*0042*/ 	.short	0x0008
        /*0044*/ 	.byte	0x00, 0xf5, 0x21, 0x00


	//----- nvinfo : EIATTR_KPARAM_INFO
	.align		4
.L_1001:
        /*0048*/ 	.byte	0x04, 0x17
        /*004a*/ 	.short	(.L_1003 - .L_1002)
.L_1002:
        /*004c*/ 	.word	0x00000000
        /*0050*/ 	.short	0x0000
        /*0052*/ 	.short	0x0000
        /*0054*/ 	.byte	0x00, 0xf5, 0x21, 0x00


	//----- nvinfo : EIATTR_SPARSE_MMA_MASK
	.align		4
.L_1003:
        /*0058*/ 	.byte	0x03, 0x50
        /*005a*/ 	.short	0x0000


	//----- nvinfo : EIATTR_MAXREG_COUNT
	.align		4
        /*005c*/ 	.byte	0x03, 0x1b
        /*005e*/ 	.short	0x00ff


	//----- nvinfo : EIATTR_MERCURY_ISA_VERSION
	.align		4
        /*0060*/ 	.byte	0x03, 0x5f
        /*0062*/ 	.short	0x0101


	//----- nvinfo : EIATTR_VRC_CTA_INIT_COUNT
	.align		4
        /*0064*/ 	.byte	0x02, 0x4a
	.zero		1
	.zero		1


	//----- nvinfo : EIATTR_EXIT_INSTR_OFFSETS
	.align		4
        /*0068*/ 	.byte	0x04, 0x1c
        /*006a*/ 	.short	(.L_1005 - .L_1004)


	//   ....[0]....
.L_1004:
        /*006c*/ 	.word	0x00000080


	//   ....[1]....
        /*0070*/ 	.word	0x00000210


	//----- nvinfo : EIATTR_CRS_STACK_SIZE
	.align		4
.L_1005:
        /*0074*/ 	.byte	0x04, 0x1e
        /*0076*/ 	.short	(.L_1007 - .L_1006)
.L_1006:
        /*0078*/ 	.word	0x00000000


	//----- nvinfo : EIATTR_CBANK_PARAM_SIZE
	.align		4
.L_1007:
        /*007c*/ 	.byte	0x03, 0x19
        /*007e*/ 	.short	0x0028


	//----- nvinfo : EIATTR_PARAM_CBANK
	.align		4
        /*0080*/ 	.byte	0x04, 0x0a
        /*0082*/ 	.short	(.L_1009 - .L_1008)
	.align		4
.L_1008:
        /*0084*/ 	.word	index@(.nv.constant0._Z13aaxpby_kernelIdEvPT_S1_S0_S0_m)
        /*0088*/ 	.short	0x0380
        /*008a*/ 	.short	0x0028


	//----- nvinfo : EIATTR_SW_WAR
	.align		4
.L_1009:
        /*008c*/ 	.byte	0x04, 0x36
        /*008e*/ 	.short	(.L_1011 - .L_1010)
.L_1010:
        /*0090*/ 	.word	0x00000008
.L_1011:


//--------------------- .nv.info._Z13aaxpby_kernelIfEvPT_S1_S0_S0_m --------------------------
	.section	.nv.info._Z13aaxpby_kernelIfEvPT_S1_S0_S0_m,"",@"SHT_CUDA_INFO"
	.sectionflags	@""
	.align	4


	//----- nvinfo : EIATTR_CUDA_API_VERSION
	.align		4
        /*0000*/ 	.byte	0x04, 0x37
        /*0002*/ 	.short	(.L_1013 - .L_1012)
.L_1012:
        /*0004*/ 	.word	0x00000082


	//----- nvinfo : EIATTR_KPARAM_INFO
	.align		4
.L_1013:
        /*0008*/ 	.byte	0x04, 0x17
        /*000a*/ 	.short	(.L_1015 - .L_1014)
.L_1014:
        /*000c*/ 	.word	0x00000000
        /*0010*/ 	.short	0x0004
        /*0012*/ 	.short	0x0018
        /*0014*/ 	.byte	0x00, 0xf0, 0x21, 0x00


	//----- nvinfo : EIATTR_KPARAM_INFO
	.align		4
.L_1015:
        /*0018*/ 	.byte	0x04, 0x17
        /*001a*/ 	.short	(.L_1017 - .L_1016)
.L_1016:
        /*001c*/ 	.word	0x00000000
        /*0020*/ 	.short	0x0003
        /*0022*/ 	.short	0x0014
        /*0024*/ 	.byte	0x00, 0xf0, 0x11, 0x00


	//----- nvinfo : EIATTR_KPARAM_INFO
	.align		4
.L_1017:
        /*0028*/ 	.byte	0x04, 0x17
        /*002a*/ 	.short	(.L_1019 - .L_1018)
.L_1018:
        /*002c*/ 	.word	0x00000000
        /*0030*/ 	.short	0x0002
        /*0032*/ 	.short	0x0010
        /*0034*/ 	.byte	0x00, 0xf0, 0x11, 0x00


	//----- nvinfo : EIATTR_KPARAM_INFO
	.align		4
.L_1019:
        /*0038*/ 	.byte	0x04, 0x17
        /*003a*/ 	.short	(.L_1021 - .L_1020)
.L_1020:
        /*003c*/ 	.word	0x00000000
        /*0040*/ 	.short	0x0001
        /*0042*/ 	.short	0x0008
        /*0044*/ 	.byte	0x00, 0xf5, 0x21, 0x00


	//----- nvinfo : EIATTR_KPARAM_INFO
	.align		4
.L_1021:
        /*0048*/ 	.byte	0x04, 0x17
        /*004a*/ 	.short	(.L_1023 - .L_1022)
.L_1022:
        /*004c*/ 	.word	0x00000000
        /*0050*/ 	.short	0x0000
        /*0052*/ 	.short	0x0000
        /*0054*/ 	.byte	0x00, 0xf5, 0x21, 0x00


	//----- nvinfo : EIATTR_SPARSE_MMA_MASK
	.align		4
.L_1023:
        /*0058*/ 	.byte	0x03, 0x50
        /*005a*/ 	.short	0x0000


	//----- nvinfo : EIATTR_MAXREG_COUNT
	.align		4
        /*005c*/ 	.byte	0x03, 0x1b
        /*005e*/ 	.short	0x00ff


	//----- nvinfo : EIATTR_MERCURY_ISA_VERSION
	.align		4
        /*0060*/ 	.byte	0x03, 0x5f
        /*0062*/ 	.short	0x0101


	//----- nvinfo : EIATTR_VRC_CTA_INIT_COUNT
	.align		4
        /*0064*/ 	.byte	0x02, 0x4a
	.zero		1
	.zero		1


	//----- nvinfo : EIATTR_EXIT_INSTR_OFFSETS
	.align		4
        /*0068*/ 	.byte	0x04, 0x1c
        /*006a*/ 	.short	(.L_1025 - .L_1024)


	//   ....[0]....
.L_1024:
        /*006c*/ 	.word	0x00000080


	//   ....[1]....
        /*0070*/ 	.word	0x00000210


	//----- nvinfo : EIATTR_CRS_STACK_SIZE
	.align		4
.L_1025:
        /*0074*/ 	.byte	0x04, 0x1e
        /*0076*/ 	.short	(.L_1027 - .L_1026)
.L_1026:
        /*0078*/ 	.word	0x00000000


	//----- nvinfo : EIATTR_CBANK_PARAM_SIZE
	.align		4
.L_1027:
        /*007c*/ 	.byte	0x03, 0x19
        /*007e*/ 	.short	0x0020


	//----- nvinfo : EIATTR_PARAM_CBANK
	.align		4
        /*0080*/ 	.byte	0x04, 0x0a
        /*0082*/ 	.short	(.L_1029 - .L_1028)
	.align		4
.L_1028:
        /*0084*/ 	.word	index@(.nv.constant0._Z13aaxpby_kernelIfEvPT_S1_S0_S0_m)
        /*0088*/ 	.short	0x0380
        /*008a*/ 	.short	0x0020


	//----- nvinfo : EIATTR_SW_WAR
	.align		4
.L_1029:
        /*008c*/ 	.byte	0x04, 0x36
        /*008e*/ 	.short	(.L_1031 - .L_1030)
.L_1030:
        /*0090*/ 	.word	0x00000008
.L_1031:


//--------------------- .nv.info._Z12axpby_kernelIdEvPT_S1_S0_S0_m --------------------------
	.section	.nv.info._Z12axpby_kernelIdEvPT_S1_S0_S0_m,"",@"SHT_CUDA_INFO"
	.sectionflags	@""
	.align	4


	//----- nvinfo : EIATTR_CUDA_API_VERSION
	.align		4
        /*0000*/ 	.byte	0x04, 0x37
        /*0002*/ 	.short	(.L_1033 - .L_1032)
.L_1032:
        /*0004*/ 	.word	0x00000082


	//----- nvinfo : EIATTR_KPARAM_INFO
	.align		4
.L_1033:
        /*0008*/ 	.byte	0x04, 0x17
        /*000a*/ 	.short	(.L_1035 - .L_1034)
.L_1034:
        /*000c*/ 	.word	0x00000000
        /*0010*/ 	.short	0x0004
        /*0012*/ 	.short	0x0020
        /*0014*/ 	.byte	0x00, 0xf0, 0x21, 0x00


	//----- nvinfo : EIATTR_KPARAM_INFO
	.align		4
.L_1035:
        /*0018*/ 	.byte	0x04, 0x17
        /*001a*/ 	.short	(.L_1037 - .L_1036)
.L_1036:
        /*001c*/ 	.word	0x00000000
        /*0020*/ 	.short	0x0003
        /*0022*/ 	.short	0x0018
        /*0024*/ 	.byte	0x00, 0xf0, 0x21, 0x00


	//----- nvinfo : EIATTR_KPARAM_INFO
	.align		4
.L_1037:
        /*0028*/ 	.byte	0x04, 0x17
        /*002a*/ 	.short	(.L_1039 - .L_1038)
.L_1038:
        /*002c*/ 	.word	0x00000000
        /*0030*/ 	.short	0x0002
        /*0032*/ 	.short	0x0010
        /*0034*/ 	.byte	0x00, 0xf0, 0x21, 0x00


	//----- nvinfo : EIATTR_KPARAM_INFO
	.align		4
.L_1039:
        /*0038*/ 	.byte	0x04, 0x17
        /*003a*/ 	.short	(.L_1041 - .L_1040)
.L_1040:
        /*003c*/ 	.word	0x00000000
        /*0040*/ 	.short	0x0001
        /*0042*/ 	.short	0x0008
        /*0044*/ 	.byte	0x00, 0xf5, 0x21, 0x00


	//----- nvinfo : EIATTR_KPARAM_INFO
	.align		4
.L_1041:
        /*0048*/ 	.byte	0x04, 0x17
        /*004a*/ 	.short	(.L_1043 - .L_1042)
.L_1042:
        /*004c*/ 	.word	0x00000000
        /*0050*/ 	.short	0x0000
        /*0052*/ 	.short	0x0000
        /*0054*/ 	.byte	0x00, 0xf5, 0x21, 0x00


	//----- nvinfo : EIATTR_SPARSE_MMA_MASK
	.align		4
.L_1043:
        /*0058*/ 	.byte	0x03, 0x50
        /*005a*/ 	.short	0x0000


	//----- nvinfo : EIATTR_MAXREG_COUNT
	.align		4
        /*005c*/ 	.byte	0x03, 0x1b
        /*005e*/ 	.short	0x00ff


	//----- nvinfo : EIATTR_MERCURY_ISA_VERSION
	.align		4
        /*0060*/ 	.byte	0x03, 0x5f
        /*0062*/ 	.short	0x0101


	//----- nvinfo : EIATTR_VRC_CTA_INIT_COUNT
	.align		4
        /*0064*/ 	.byte	0x02, 0x4a
	.zero		1
	.zero		1


	//----- nvinfo : EIATTR_EXIT_INSTR_OFFSETS
	.align		4
        /*0068*/ 	.byte	0x04, 0x1c
        /*006a*/ 	.short	(.L_1045 - .L_1044)


	//   ....[0]....
.L_1044:
        /*006c*/ 	.word	0x00000080


	//   ....[1]....
        /*0070*/ 	.word	0x00000200


	//----- nvinfo : EIATTR_CRS_STACK_SIZE
	.align		4
.L_1045:
        /*0074*/ 	.byte	0x04, 0x1e
        /*0076*/ 	.short	(.L_1047 - .L_1046)
.L_1046:
        /*0078*/ 	.word	0x00000000


	//----- nvinfo : EIATTR_CBANK_PARAM_SIZE
	.align		4
.L_1047:
        /*007c*/ 	.byte	0x03, 0x19
        /*007e*/ 	.short	0x0028


	//----- nvinfo : EIATTR_PARAM_CBANK
	.align		4
        /*0080*/ 	.byte	0x04, 0x0a
        /*0082*/ 	.short	(.L_1049 - .L_1048)
	.align		4
.L_1048:
        /*0084*/ 	.word	index@(.nv.constant0._Z12axpby_kernelIdEvPT_S1_S0_S0_m)
        /*0088*/ 	.short	0x0380
        /*008a*/ 	.short	0x0028


	//----- nvinfo : EIATTR_SW_WAR
	.align		4
.L_1049:
        /*008c*/ 	.byte	0x04, 0x36
        /*008e*/ 	.short	(.L_1051 - .L_1050)
.L_1050:
        /*0090*/ 	.word	0x00000008
.L_1051:


//--------------------- .nv.info._Z12axpby_kernelIfEvPT_S1_S0_S0_m --------------------------
	.section	.nv.info._Z12axpby_kernelIfEvPT_S1_S0_S0_m,"",@"SHT_CUDA_INFO"
	.sectionflags	@""
	.align	4


	//----- nvinfo : EIATTR_CUDA_API_VERSION
	.align		4
        /*0000*/ 	.byte	0x04, 0x37
        /*0002*/ 	.short	(.L_1053 - .L_1052)
.L_1052:
        /*0004*/ 	.word	0x00000082


	//----- nvinfo : EIATTR_KPARAM_INFO
	.align		4
.L_1053:
        /*0008*/ 	.byte	0x04, 0x17
        /*000a*/ 	.short	(.L_1055 - .L_1054)
.L_1054:
        /*000c*/ 	.word	0x00000000
        /*0010*/ 	.short	0x0004
        /*0012*/ 	.short	0x0018
        /*0014*/ 	.byte	0x00, 0xf0, 0x21, 0x00


	//----- nvinfo : EIATTR_KPARAM_INFO
	.align		4
.L_1055:
        /*0018*/ 	.byte	0x04, 0x17
        /*001a*/ 	.short	(.L_1057 - .L_1056)
.L_1056:
        /*001c*/ 	.word	0x00000000
        /*0020*/ 	.short	0x0003
        /*0022*/ 	.short	0x0014
        /*0024*/ 	.byte	0x00, 0xf0, 0x11, 0x00


	//----- nvinfo : EIATTR_KPARAM_INFO
	.align		4
.L_1057:
        /*0028*/ 	.byte	0x04, 0x17
        /*002a*/ 	.short	(.L_1059 - .L_1058)
.L_1058:
        /*002c*/ 	.word	0x00000000
        /*0030*/ 	.short	0x0002
        /*0032*/ 	.short	0x0010
        /*0034*/ 	.byte	0x00, 0xf0, 0x11, 0x00


	//----- nvinfo : EIATTR_KPARAM_INFO
	.align		4
.L_1059:
        /*0038*/ 	.byte	0x04, 0x17
        /*003a*/ 	.short	(.L_1061 - .L_1060)
.L_1060:
        /*003c*/ 	.word	0x00000000
        /*0040*/ 	.short	0x0001
        /*0042*/ 	.short	0x0008
        /*0044*/ 	.byte	0x00, 0xf5, 0x21, 0x00


	//----- nvinfo : EIATTR_KPARAM_INFO
	.align		4
.L_1061:
        /*0048*/ 	.byte	0x04, 0x17
        /*004a*/ 	.short	(.L_1063 - .L_1062)
.L_1062:
        /*004c*/ 	.word	0x00000000
        /*0050*/ 	.short	0x0000
        /*0052*/ 	.short	0x0000
        /*0054*/ 	.byte	0x00, 0xf5, 0x21, 0x00


	//----- nvinfo : EIATTR_SPARSE_MMA_MASK
	.align		4
.L_1063:
        /*0058*/ 	.byte	0x03, 0x50
        /*005a*/ 	.short	0x0000


	//----- nvinfo : EIATTR_MAXREG_COUNT
	.align		4
        /*005c*/ 	.byte	0x03, 0x1b
        /*005e*/ 	.short	0x00ff


	//----- nvinfo : EIATTR_MERCURY_ISA_VERSION
	.align		4
        /*0060*/ 	.byte	0x03, 0x5f
        /*0062*/ 	.short	0x0101


	//----- nvinfo : EIATTR_VRC_CTA_INIT_COUNT
	.align		4
        /*0064*/ 	.byte	0x02, 0x4a
	.zero		1
	.zero		1


	//----- nvinfo : EIATTR_EXIT_INSTR_OFFSETS
	.align		4
        /*0068*/ 	.byte	0x04, 0x1c
        /*006a*/ 	.short	(.L_1065 - .L_1064)


	//   ....[0]....
.L_1064:
        /*006c*/ 	.word	0x00000080


	//   ....[1]....
        /*0070*/ 	.word	0x00000200


	//----- nvinfo : EIATTR_CRS_STACK_SIZE
	.align		4
.L_1065:
        /*0074*/ 	.byte	0x04, 0x1e
        /*0076*/ 	.short	(.L_1067 - .L_1066)
.L_1066:
        /*0078*/ 	.word	0x00000000


	//----- nvinfo : EIATTR_CBANK_PARAM_SIZE
	.align		4
.L_1067:
        /*007c*/ 	.byte	0x03, 0x19
        /*007e*/ 	.short	0x0020


	//----- nvinfo : EIATTR_PARAM_CBANK
	.align		4
        /*0080*/ 	.byte	0x04, 0x0a
        /*0082*/ 	.short	(.L_1069 - .L_1068)
	.align		4
.L_1068:
        /*0084*/ 	.word	index@(.nv.constant0._Z12axpby_kernelIfEvPT_S1_S0_S0_m)
        /*0088*/ 	.short	0x0380
        /*008a*/ 	.short	0x0020


	//----- nvinfo : EIATTR_SW_WAR
	.align		4
.L_1069:
        /*008c*/ 	.byte	0x04, 0x36
        /*008e*/ 	.short	(.L_1071 - .L_1070)
.L_1070:
        /*0090*/ 	.word	0x00000008
.L_1071:


//--------------------- .nv.info._Z15subtract_kernelImEvPT_S0_m --------------------------
	.section	.nv.info._Z15subtract_kernelImEvPT_S0_m,"",@"SHT_CUDA_INFO"
	.sectionflags	@""
	.align	4


	//----- nvinfo : EIATTR_CUDA_API_VERSION
	.align		4
        /*0000*/ 	.byte	0x04, 0x37
        /*0002*/ 	.short	(.L_1073 - .L_1072)
.L_1072:
        /*0004*/ 	.word	0x00000082


	//----- nvinfo : EIATTR_KPARAM_INFO
	.align		4
.L_1073:
        /*0008*/ 	.byte	0x04, 0x17
        /*000a*/ 	.short	(.L_1075 - .L_1074)
.L_1074:
        /*000c*/ 	.word	0x00000000
        /*0010*/ 	.short	0x0002
        /*0012*/ 	.short	0x0010
        /*0014*/ 	.byte	0x00, 0xf0, 0x21, 0x00


	//----- nvinfo : EIATTR_KPARAM_INFO
	.align		4
.L_1075:
        /*0018*/ 	.byte	0x04, 0x17
        /*001a*/ 	.short	(.L_1077 - .L_1076)
.L_1076:
        /*001c*/ 	.word	0x00000000
        /*0020*/ 	.short	0x0001
        /*0022*/ 	.short	0x0008
        /*0024*/ 	.byte	0x00, 0xf0, 0x21, 0x00


	//----- nvinfo : EIATTR_KPARAM_INFO
	.align		4
.L_1077:
        /*0028*/ 	.byte	0x04, 0x17
        /*002a*/ 	.short	(.L_1079 - .L_1078)
.L_1078:
        /*002c*/ 	.word	0x00000000
        /*0030*/ 	.short	0x0000
        /*0032*/ 	.short	0x0000
        /*0034*/ 	.byte	0x00, 0xf5, 0x21, 0x00


	//----- nvinfo : EIATTR_SPARSE_MMA_MASK
	.align		4
.L_1079:
        /*0038*/ 	.byte	0x03, 0x50
        /*003a*/ 	.short	0x0000


	//----- nvinfo : EIATTR_MAXREG_COUNT
	.align		4
        /*003c*/ 	.byte	0x03, 0x1b
        /*003e*/ 	.short	0x00ff


	//----- nvinfo : EIATTR_MERCURY_ISA_VERSION
	.align		4
        /*0040*/ 	.byte	0x03, 0x5f
        /*0042*/ 	.short	0x0101


	//----- nvinfo : EIATTR_VRC_CTA_INIT_COUNT
	.align		4
        /*0044*/ 	.byte	0x02, 0x4a
	.zero		1
	.zero		1


	//----- nvinfo : EIATTR_EXIT_INSTR_OFFSETS
	.align		4
        /*0048*/ 	.byte	0x04, 0x1c
        /*004a*/ 	.short	(.L_1081 - .L_1080)


	//   ....[0]....
.L_1080:
        /*004c*/ 	.word	0x00000080


	//   ....[1]....
        /*0050*/ 	.word	0x000001a0


	//----- nvinfo : EIATTR_CRS_STACK_SIZE
	.align		4
.L_1081:
        /*0054*/ 	.byte	0x04, 0x1e
        /*0056*/ 	.short	(.L_1083 - .L_1082)
.L_1082:
        /*0058*/ 	.word	0x00000000


	//----- nvinfo : EIATTR_CBANK_PARAM_SIZE
	.align		4
.L_1083:
        /*005c*/ 	.byte	0x03, 0x19
        /*005e*/ 	.short	0x0018


	//----- nvinfo : EIATTR_PARAM_CBANK
	.align		4
        /*0060*/ 	.byte	0x04, 0x0a
        /*0062*/ 	.short	(.L_1085 - .L_1084)
	.align		4
.L_1084:
        /*0064*/ 	.word	index@(.nv.constant0._Z15subtract_kernelImEvPT_S0_m)
        /*0068*/ 	.short	0x0380
        /*006a*/ 	.short	0x0018


	//----- nvinfo : EIATTR_SW_WAR
	.align		4
.L_1085:
        /*006c*/ 	.byte	0x04, 0x36
        /*006e*/ 	.short	(.L_1087 - .L_1086)
.L_1086:
        /*0070*/ 	.word	0x00000008
.L_1087:


//--------------------- .nv.info._Z15subtract_kernelIjEvPT_S0_m --------------------------
	.section	.nv.info._Z15subtract_kernelIjEvPT_S0_m,"",@"SHT_CUDA_INFO"
	.sectionflags	@""
	.align	4


	//----- nvinfo : EIATTR_CUDA_API_VERSION
	.align		4
        /*0000*/ 	.byte	0x04, 0x37
        /*0002*/ 	.short	(.L_1089 - .L_1088)
.L_1088:
        /*0004*/ 	.word	0x00000082


	//----- nvinfo : EIATTR_KPARAM_INFO
	.align		4
.L_1089:
        /*0008*/ 	.byte	0x04, 0x17
        /*000a*/ 	.short	(.L_1091 - .L_1090)
.L_1090:
        /*000c*/ 	.word	0x00000000
        /*0010*/ 	.short	0x0002
        /*0012*/ 	.short	0x0010
        /*0014*/ 	.byte	0x00, 0xf0, 0x21, 0x00


	//----- nvinfo : EIATTR_KPARAM_INFO
	.align		4
.L_1091:
        /*0018*/ 	.byte	0x04, 0x17
        /*001a*/ 	.short	(.L_1093 - .L_1092)
.L_1092:
        /*001c*/ 	.word	0x00000000
        /*0020*/ 	.short	0x0001
        /*0022*/ 	.short	0x0008
        /*0024*/ 	.byte	0x00, 0xf0, 0x11, 0x00


	//----- nvinfo : EIATTR_KPARAM_INFO
	.align		4
.L_1093:
        /*0028*/ 	.byte	0x04, 0x17
        /*002a*/ 	.short	(.L_1095 - .L_1094)
.L_1094:
        /*002c*/ 	.word	0x00000000
        /*0030*/ 	.short	0x0000
        /*0032*/ 	.short	0x0000
        /*0034*/ 	.byte	0x00, 0xf5, 0x21, 0x00


	//----- nvinfo : EIATTR_SPARSE_MMA_MASK
	.align		4
.L_1095:
        /*0038*/ 	.byte	0x03, 0x50
        /*003a*/ 	.short	0x0000


	//----- nvinfo : EIATTR_MAXREG_COUNT
	.align		4
        /*003c*/ 	.byte	0x03, 0x1b
        /*003e*/ 	.short	0x00ff


	//----- nvinfo : EIATTR_MERCURY_ISA_VERSION
	.align		4
        /*0040*/ 	.byte	0x03, 0x5f
        /*0042*/ 	.short	0x0101


	//----- nvinfo : EIATTR_VRC_CTA_INIT_COUNT
	.align		4
        /*0044*/ 	.byte	0x02, 0x4a
	.zero		1
	.zero		1


	//----- nvinfo : EIATTR_EXIT_INSTR_OFFSETS
	.align		4
        /*0048*/ 	.byte	0x04, 0x1c
        /*004a*/ 	.short	(.L_1097 - .L_1096)


	//   ....[0]....
.L_1096:
        /*004c*/ 	.word	0x00000080


	//   ....[1]....
        /*0050*/ 	.word	0x000001a0


	//----- nvinfo : EIATTR_CRS_STACK_SIZE
	.align		4
.L_1097:
        /*0054*/ 	.byte	0x04, 0x1e
        /*0056*/ 	.short	(.L_1099 - .L_1098)
.L_1098:
        /*0058*/ 	.word	0x00000000


	//----- nvinfo : EIATTR_CBANK_PARAM_SIZE
	.align		4
.L_1099:
        /*005c*/ 	.byte	0x03, 0x19
        /*005e*/ 	.short	0x0018


	//----- nvinfo : EIATTR_PARAM_CBANK
	.align		4
        /*0060*/ 	.byte	0x04, 0x0a
        /*0062*/ 	.short	(.L_1101 - .L_1100)
	.align		4
.L_1100:
        /*0064*/ 	.word	index@(.nv.constant0._Z15subtract_kernelIjEvPT_S0_m)
        /*0068*/ 	.short	0x0380
        /*006a*/ 	.short	0x0018


	//----- nvinfo : EIATTR_SW_WAR
	.align		4
.L_1101:
        /*006c*/ 	.byte	0x04, 0x36
        /*006e*/ 	.short	(.L_1103 - .L_1102)
.L_1102:
        /*0070*/ 	.word	0x00000008
.L_1103:


//--------------------- .nv.info._Z24subtract_rows_exp_kernelIdEvPT_S1_S1_mm --------------------------
	.section	.nv.info._Z24subtract_rows_exp_kernelIdEvPT_S1_S1_mm,"",@"SHT_CUDA_INFO"
	.sectionflags	@""
	.align	4


	//----- nvinfo : EIATTR_CUDA_API_VERSION
	.align		4
        /*0000*/ 	.byte	0x04, 0x37
        /*0002*/ 	.short	(.L_1105 - .L_1104)
.L_1104:
        /*0004*/ 	.word	0x00000082


	//----- nvinfo : EIATTR_KPARAM_INFO
	.align		4
.L_1105:
        /*0008*/ 	.byte	0x04, 0x17
        /*000a*/ 	.short	(.L_1107 - .L_1106)
.L_1106:
        /*000c*/ 	.word	0x00000000
        /*0010*/ 	.short	0x0004
        /*0012*/ 	.short	0x0020
        /*0014*/ 	.byte	0x00, 0xf0, 0x21, 0x00


	//----- nvinfo : EIATTR_KPARAM_INFO
	.align		4
.L_1107:
        /*0018*/ 	.byte	0x04, 0x17
        /*001a*/ 	.short	(.L_1109 - .L_1108)
.L_1108:
        /*001c*/ 	.word	0x00000000
        /*0020*/ 	.short	0x0003
        /*0022*/ 	.short	0x0018
        /*0024*/ 	.byte	0x00, 0xf0, 0x21, 0x00


	//----- nvinfo : EIATTR_KPARAM_INFO
	.align		4
.L_1109:
        /*0028*/ 	.byte	0x04, 0x17
        /*002a*/ 	.short	(.L_1111 - .L_1110)
.L_1110:
        /*002c*/ 	.word	0x00000000
        /*0030*/ 	.short	0x0002
        /*0032*/ 	.short	0x0010
        /*0034*/ 	.byte	0x00, 0xf5, 0x21, 0x00


	//----- nvinfo : EIATTR_KPARAM_INFO
	.align		4
.L_1111:
        /*0038*/ 	.byte	0x04, 0x17
        /*003a*/ 	.short	(.L_1113 - .L_1112)
.L_1112:
        /*003c*/ 	.word	0x00000000
        /*0040*/ 	.short	0x0001
        /*0042*/ 	.short	0x0008
        /*0044*/ 	.byte	0x00, 0xf5, 0x21, 0x00


	//----- nvinfo : EIATTR_KPARAM_INFO
	.align		4
.L_1113:
        /*0048*/ 	.byte	0x04, 0x17
        /*004a*/ 	.short	(.L_1115 - .L_1114)
.L_1114:
        /*004c*/ 	.word	0x00000000
        /*0050*/ 	.short	0x0000
        /*0052*/ 	.short	0x0000
        /*0054*/ 	.byte	0x00, 0xf5, 0x21, 0x00


	//----- nvinfo : EIATTR_SPARSE_MMA_MASK
	.align		4
.L_1115:
        /*0058*/ 	.byte	0x03, 0x50
        /*005a*/ 	.short	0x0000


	//----- nvinfo : EIATTR_MAXREG_COUNT
	.align		4
        /*005c*/ 	.byte	0x03, 0x1b
        /*005e*/ 	.short	0x00ff


	//----- nvinfo : EIATTR_MERCURY_ISA_VERSION
	.align		4
        /*0060*/ 	.byte	0x03, 0x5f
        /*0062*/ 	.short	0x0101


	//----- nvinfo : EIATTR_VRC_CTA_INIT_COUNT
	.align		4
        /*0064*/ 	.byte	0x02, 0x4a
	.zero		1
	.zero		1


	//----- nvinfo : EIATTR_EXIT_INSTR_OFFSETS
	.align		4
        /*0068*/ 	.byte	0x04, 0x1c
        /*006a*/ 	.short	(.L_1117 - .L_1116)


	//   ....[0]....
.L_1116:
        /*006c*/ 	.word	0x00000080


	//   ....[1]....
        /*0070*/ 	.word	0x000007c0


	//----- nvinfo : EIATTR_CRS_STACK_SIZE
	.align		4
.L_1117:
        /*0074*/ 	.byte	0x04, 0x1e
        /*0076*/ 	.short	(.L_1119 - .L_1118)
.L_1118:
        /*0078*/ 	.word	0x00000000


	//----- nvinfo : EIATTR_CBANK_PARAM_SIZE
	.align		4
.L_1119:
        /*007c*/ 	.byte	0x03, 0x19
        /*007e*/ 	.short	0x0028


	//----- nvinfo : EIATTR_PARAM_CBANK
	.align		4
        /*0080*/ 	.byte	0x04, 0x0a
        /*0082*/ 	.short	(.L_1121 - .L_1120)
	.align		4
.L_1120:
        /*0084*/ 	.word	index@(.nv.constant0._Z24subtract_rows_exp_kernelIdEvPT_S1_S1_mm)
        /*0088*/ 	.short	0x0380
        /*008a*/ 	.short	0x0028


	//----- nvinfo : EIATTR_SW_WAR
	.align		4
.L_1121:
        /*008c*/ 	.byte	0x04, 0x36
        /*008e*/ 	.short	(.L_1123 - .L_1122)
.L_1122:
        /*0090*/ 	.word	0x00000008
.L_1123:


//--------------------- .nv.info._Z24subtract_rows_exp_kernelIfEvPT_S1_S1_mm --------------------------
	.section	.nv.info._Z24subtract_rows_exp_kernelIfEvPT_S1_S1_mm,"",@"SHT_CUDA_INFO"
	.sectionflags	@""
	.align	4


	//----- nvinfo : EIATTR_CUDA_API_VERSION
	.align		4
        /*0000*/ 	.byte	0x04, 0x37
        /*0002*/ 	.short	(.L_1125 - .L_1124)
.L_1124:
        /*0004*/ 	.word	0x00000082


	//----- nvinfo : EIATTR_KPARAM_INFO
	.align		4
.L_1125:
        /*0008*/ 	.byte	0x04, 0x17
        /*000a*/ 	.short	(.L_1127 - .L_1126)
.L_1126:
        /*000c*/ 	.word	0x00000000
        /*0010*/ 	.short	0x0004
        /*0012*/ 	.short	0x0020
        /*0014*/ 	.byte	0x00, 0xf0, 0x21, 0x00


	//----- nvinfo : EIATTR_KPARAM_INFO
	.align		4
.L_1127:
        /*0018*/ 	.byte	0x04, 0x17
        /*001a*/ 	.short	(.L_1129 - .L_1128)
.L_1128:
        /*001c*/ 	.word	0x00000000
        /*0020*/ 	.short	0x0003
        /*0022*/ 	.short	0x0018
        /*0024*/ 	.byte	0x00, 0xf0, 0x21, 0x00


	//----- nvinfo : EIATTR_KPARAM_INFO
	.align		4
.L_1129:
        /*0028*/ 	.byte	0x04, 0x17
        /*002a*/ 	.short	(.L_1131 - .L_1130)
.L_1130:
        /*002c*/ 	.word	0x00000000
        /*0030*/ 	.short	0x0002
        /*0032*/ 	.short	0x0010
        /*0034*/ 	.byte	0x00, 0xf5, 0x21, 0x00


	//----- nvinfo : EIATTR_KPARAM_INFO
	.align		4
.L_1131:
        /*0038*/ 	.byte	0x04, 0x17
        /*003a*/ 	.short	(.L_1133 - .L_1132)
.L_1132:
        /*003c*/ 	.word	0x00000000
        /*0040*/ 	.short	0x0001
        /*0042*/ 	.short	0x0008
        /*0044*/ 	.byte	0x00, 0xf5, 0x21, 0x00


	//----- nvinfo : EIATTR_KPARAM_INFO
	.align		4
.L_1133:
        /*0048*/ 	.byte	0x04, 0x17
        /*004a*/ 	.short	(.L_1135 - .L_1134)
.L_1134:
        /*004c*/ 	.word	0x00000000
        /*0050*/ 	.short	0x0000
        /*0052*/ 	.short	0x0000
        /*0054*/ 	.byte	0x00, 0xf5, 0x21, 0x00


	//----- nvinfo : EIATTR_SPARSE_MMA_MASK
	.align		4
.L_1135:
        /*0058*/ 	.byte	0x03, 0x50
        /*005a*/ 	.short	0x0000


	//----- nvinfo : EIATTR_MAXREG_COUNT
	.align		4
        /*005c*/ 	.byte	0x03, 0x1b
        /*005e*/ 	.short	0x00ff


	//----- nvinfo : EIATTR_MERCURY_ISA_VERSION
	.align		4
        /*0060*/ 	.byte	0x03, 0x5f
        /*0062*/ 	.short	0x0101


	//----- nvinfo : EIATTR_VRC_CTA_INIT_COUNT
	.align		4
        /*0064*/ 	.byte	0x02, 0x4a
	.zero		1
	.zero		1


	//----- nvinfo : EIATTR_EXIT_INSTR_OFFSETS
	.align		4
        /*0068*/ 	.byte	0x04, 0x1c
        /*006a*/ 	.short	(.L_1137 - .L_1136)


	//   ....[0]....
.L_1136:
        /*006c*/ 	.word	0x00000080


	//   ....[1]....
        /*0070*/ 	.word	0x000004c0


	//----- nvinfo : EIATTR_CRS_STACK_SIZE
	.align		4
.L_1137:
        /*0074*/ 	.byte	0x04, 0x1e
        /*0076*/ 	.short	(.L_1139 - .L_1138)
.L_1138:
        /*0078*/ 	.word	0x00000000


	//----- nvinfo : EIATTR_CBANK_PARAM_SIZE
	.align		4
.L_1139:
        /*007c*/ 	.byte	0x03, 0x19
        /*007e*/ 	.short	0x0028


	//----- nvinfo : EIATTR_PARAM_CBANK
	.align		4
        /*0080*/ 	.byte	0x04, 0x0a
        /*0082*/ 	.short	(.L_1141 - .L_1140)
	.align		4
.L_1140:
        /*0084*/ 	.word	index@(.nv.constant0._Z24subtract_rows_exp_kernelIfEvPT_S1_S1_mm)
        /*0088*/ 	.short	0x0380
        /*008a*/ 	.short	0x0028


	//----- nvinfo : EIATTR_SW_WAR
	.align		4
.L_1141:
        /*008c*/ 	.byte	0x04, 0x36
        /*008e*/ 	.short	(.L_1143 - .L_1142)
.L_1142:
        /*0090*/ 	.word	0x00000008
.L_1143:


//--------------------- .nv.info._Z20subtract_rows_kernelIdEvPT_S1_mm --------------------------
	.section	.nv.info._Z20subtract_rows_kernelIdEvPT_S1_mm,"",@"SHT_CUDA_INFO"
	.sectionflags	@""
	.align	4


	//----- nvinfo : EIATTR_CUDA_API_VERSION
	.align		4
        /*0000*/ 	.byte	0x04, 0x37
        /*0002*/ 	.short	(.L_1145 - .L_1144)
.L_1144:
        /*0004*/ 	.word	0x00000082


	//----- nvinfo : EIATTR_KPARAM_INFO
	.align		4
.L_1145:
        /*0008*/ 	.byte	0x04, 0x17
        /*000a*/ 	.short	(.L_1147 - .L_1146)
.L_1146:
        /*000c*/ 	.word	0x00000000
        /*0010*/ 	.short	0x0003
        /*0012*/ 	.short	0x0018
        /*0014*/ 	.byte	0x00, 0xf0, 0x21, 0x00


	//----- nvinfo : EIATTR_KPARAM_INFO
	.align		4
.L_1147:
        /*0018*/ 	.byte	0x04, 0x17
        /*001a*/ 	.short	(.L_1149 - .L_1148)
.L_1148:
        /*001c*/ 	.word	0x00000000
        /*0020*/ 	.short	0x0002
        /*0022*/ 	.short	0x0010
        /*0024*/ 	.byte	0x00, 0xf0, 0x21, 0x00


	//----- nvinfo : EIATTR_KPARAM_INFO
	.align		4
.L_1149:
        /*0028*/ 	.byte	0x04, 0x17
        /*002a*/ 	.short	(.L_1151 - .L_1150)
.L_1150:
        /*002c*/ 	.word	0x00000000
        /*0030*/ 	.short	0x0001
        /*0032*/ 	.short	0x0008
        /*0034*/ 	.byte	0x00, 0xf5, 0x21, 0x00


	//----- nvinfo : EIATTR_KPARAM_INFO
	.align		4
.L_1151:
        /*0038*/ 	.byte	0x04, 0x17
        /*003a*/ 	.short	(.L_1153 - .L_1152)
.L_1152:
        /*003c*/ 	.word	0x00000000
        /*0040*/ 	.short	0x0000
        /*0042*/ 	.short	0x0000
        /*0044*/ 	.byte	0x00, 0xf5, 0x21, 0x00


	//----- nvinfo : EIATTR_SPARSE_MMA_MASK
	.align		4
.L_1153:
        /*0048*/ 	.byte	0x03, 0x50
        /*004a*/ 	.short	0x0000


	//----- nvinfo : EIATTR_MAXREG_COUNT
	.align		4
        /*004c*/ 	.byte	0x03, 0x1b
        /*004e*/ 	.short	0x00ff


	//----- nvinfo : EIATTR_MERCURY_ISA_VERSION
	.align		4
        /*0050*/ 	.byte	0x03, 0x5f
        /*0052*/ 	.short	0x0101


	//----- nvinfo : EIATTR_VRC_CTA_INIT_COUNT
	.align		4
        /*0054*/ 	.byte	0x02, 0x4a
	.zero		1
	.zero		1


	//----- nvinfo : EIATTR_EXIT_INSTR_OFFSETS
	.align		4
        /*0058*/ 	.byte	0x04, 0x1c
        /*005a*/ 	.short	(.L_1155 - .L_1154)


	//   ....[0]....
.L_1154:
        /*005c*/ 	.word	0x00000080


	//   ....[1]....
        /*0060*/ 	.word	0x00000390


	//----- nvinfo : EIATTR_CRS_STACK_SIZE
	.align		4
.L_1155:
        /*0064*/ 	.byte	0x04, 0x1e
        /*0066*/ 	.short	(.L_1157 - .L_1156)
.L_1156:
        /*0068*/ 	.word	0x00000000


	//----- nvinfo : EIATTR_CBANK_PARAM_SIZE
	.align		4
.L_1157:
        /*006c*/ 	.byte	0x03, 0x19
        /*006e*/ 	.short	0x0020


	//----- nvinfo : EIATTR_PARAM_CBANK
	.align		4
        /*0070*/ 	.byte	0x04, 0x0a
        /*0072*/ 	.short	(.L_1159 - .L_1158)
	.align		4
.L_1158:
        /*0074*/ 	.word	index@(.nv.constant0._Z20subtract_rows_kernelIdEvPT_S1_mm)
        /*0078*/ 	.short	0x0380
        /*007a*/ 	.short	0x0020


	//----- nvinfo : EIATTR_SW_WAR
	.align		4
.L_1159:
        /*007c*/ 	.byte	0x04, 0x36
        /*007e*/ 	.short	(.L_1161 - .L_1160)
.L_1160:
        /*0080*/ 	.word	0x00000008
.L_1161:


//--------------------- .nv.info._Z20subtract_rows_kernelIfEvPT_S1_mm --------------------------
	.section	.nv.info._Z20subtract_rows_kernelIfEvPT_S1_mm,"",@"SHT_CUDA_INFO"
	.sectionflags	@""
	.align	4


	//----- nvinfo : EIATTR_CUDA_API_VERSION
	.align		4
        /*0000*/ 	.byte	0x04, 0x37
        /*0002*/ 	.short	(.L_1163 - .L_1162)
.L_1162:
        /*0004*/ 	.word	0x00000082


	//----- nvinfo : EIATTR_KPARAM_INFO
	.align		4
.L_1163:
        /*0008*/ 	.byte	0x04, 0x17
        /*000a*/ 	.short	(.L_1165 - .L_1164)
.L_1164:
        /*000c*/ 	.word	0x00000000
        /*0010*/ 	.short	0x0003
        /*0012*/ 	.short	0x0018
        /*0014*/ 	.byte	0x00, 0xf0, 0x21, 0x00


	//----- nvinfo : EIATTR_KPARAM_INFO
	.align		4
.L_1165:
        /*0018*/ 	.byte	0x04, 0x17
        /*001a*/ 	.short	(.L_1167 - .L_1166)
.L_1166:
        /*001c*/ 	.word	0x00000000
        /*0020*/ 	.short	0x0002
        /*0022*/ 	.short	0x0010
        /*0024*/ 	.byte	0x00, 0xf0, 0x21, 0x00


	//----- nvinfo : EIATTR_KPARAM_INFO
	.align		4
.L_1167:
        /*0028*/ 	.byte	0x04, 0x17
        /*002a*/ 	.short	(.L_1169 - .L_1168)
.L_1168:
        /*002c*/ 	.word	0x00000000
        /*0030*/ 	.short	0x0001
        /*0032*/ 	.short	0x0008
        /*0034*/ 	.byte	0x00, 0xf5, 0x21, 0x00


	//----- nvinfo : EIATTR_KPARAM_INFO
	.align		4
.L_1169:
        /*0038*/ 	.byte	0x04, 0x17
        /*003a*/ 	.short	(.L_1171 - .L_1170)
.L_1170:
        /*003c*/ 	.word	0x00000000
        /*0040*/ 	.short	0x0000
        /*0042*/ 	.short	0x0000
        /*0044*/ 	.byte	0x00, 0xf5, 0x21, 0x00


	//----- nvinfo : EIATTR_SPARSE_MMA_MASK
	.align		4
.L_1171:
        /*0048*/ 	.byte	0x03, 0x50
        /*004a*/ 	.short	0x0000


	//----- nvinfo : EIATTR_MAXREG_COUNT
	.align		4
        /*004c*/ 	.byte	0x03, 0x1b
        /*004e*/ 	.short	0x00ff


	//----- nvinfo : EIATTR_MERCURY_ISA_VERSION
	.align		4
        /*0050*/ 	.byte	0x03, 0x5f
        /*0052*/ 	.short	0x0101


	//----- nvinfo : EIATTR_VRC_CTA_INIT_COUNT
	.align		4
        /*0054*/ 	.byte	0x02, 0x4a
	.zero		1
	.zero		1


	//----- nvinfo : EIATTR_EXIT_INSTR_OFFSETS
	.align		4
        /*0058*/ 	.byte	0x04, 0x1c
        /*005a*/ 	.short	(.L_1173 - .L_1172)


	//   ....[0]....
.L_1172:
        /*005c*/ 	.word	0x00000080


	//   ....[1]....
        /*0060*/ 	.word	0x00000390


	//----- nvinfo : EIATTR_CRS_STACK_SIZE
	.align		4
.L_1173:
        /*0064*/ 	.byte	0x04, 0x1e
        /*0066*/ 	.short	(.L_1175 - .L_1174)
.L_1174:
        /*0068*/ 	.word	0x00000000


	//----- nvinfo : EIATTR_CBANK_PARAM_SIZE
	.align		4
.L_1175:
        /*006c*/ 	.byte	0x03, 0x19
        /*006e*/ 	.short	0x0020


	//----- nvinfo : EIATTR_PARAM_CBANK
	.align		4
        /*0070*/ 	.byte	0x04, 0x0a
        /*0072*/ 	.short	(.L_1177 - .L_1176)
	.align		4
.L_1176:
        /*0074*/ 	.word	index@(.nv.constant0._Z20subtract_rows_kernelIfEvPT_S1_mm)
        /*0078*/ 	.short	0x0380
        /*007a*/ 	.short	0x0020


	//----- nvinfo : EIATTR_SW_WAR
	.align		4
.L_1177:
        /*007c*/ 	.byte	0x04, 0x36
        /*007e*/ 	.short	(.L_1179 - .L_1178)
.L_1178:
        /*0080*/ 	.word	0x00000008
.L_1179:


//--------------------- .nv.info._Z22max_row_indices_kernelIdiEvPT_PT0_mm --------------------------
	.section	.nv.info._Z22max_row_indices_kernelIdiEvPT_PT0_mm,"",@"SHT_CUDA_INFO"
	.sectionflags	@""
	.align	4


	//----- nvinfo : EIATTR_CUDA_API_VERSION
	.align		4
        /*0000*/ 	.byte	0x04, 0x37
        /*0002*/ 	.short	(.L_1181 - .L_1180)
.L_1180:
        /*0004*/ 	.word	0x00000082


	//----- nvinfo : EIATTR_KPARAM_INFO
	.align		4
.L_1181:
        /*0008*/ 	.byte	0x04, 0x17
        /*000a*/ 	.short	(.L_1183 - .L_1182)
.L_1182:
        /*000c*/ 	.word	0x00000000
        /*0010*/ 	.short	0x0003
        /*0012*/ 	.short	0x0018
        /*0014*/ 	.byte	0x00, 0xf0, 0x21, 0x00


	//----- nvinfo : EIATTR_KPARAM_INFO
	.align		4
.L_1183:
        /*0018*/ 	.byte	0x04, 0x17
        /*001a*/ 	.short	(.L_1185 - .L_1184)
.L_1184:
        /*001c*/ 	.word	0x00000000
        /*0020*/ 	.short	0x0002
        /*0022*/ 	.short	0x0010
        /*0024*/ 	.byte	0x00, 0xf0, 0x21, 0x00


	//----- nvinfo : EIATTR_KPARAM_INFO
	.align		4
.L_1185:
        /*0028*/ 	.byte	0x04, 0x17
        /*002a*/ 	.short	(.L_1187 - .L_1186)
.L_1186:
        /*002c*/ 	.word	0x00000000
        /*0030*/ 	.short	0x0001
        /*0032*/ 	.short	0x0008
        /*0034*/ 	.byte	0x00, 0xf5, 0x21, 0x00


	//----- nvinfo : EIATTR_KPARAM_INFO
	.align		4
.L_1187:
        /*0038*/ 	.byte	0x04, 0x17
        /*003a*/ 	.short	(.L_1189 - .L_1188)
.L_1188:
        /*003c*/ 	.word	0x00000000
        /*0040*/ 	.short	0x0000
        /*0042*/ 	.short	0x0000
        /*0044*/ 	.byte	0x00, 0xf5, 0x21, 0x00


	//----- nvinfo : EIATTR_SPARSE_MMA_MASK
	.align		4
.L_1189:
        /*0048*/ 	.byte	0x03, 0x50
        /*004a*/ 	.short	0x0000


	//----- nvinfo : EIATTR_MAXREG_COUNT
	.align		4
        /*004c*/ 	.byte	0x03, 0x1b
        /*004e*/ 	.short	0x00ff


	//----- nvinfo : EIATTR_MERCURY_ISA_VERSION
	.align		4
        /*0050*/ 	.byte	0x03, 0x5f
        /*0052*/ 	.short	0x0101


	//----- nvinfo : EIATTR_VRC_CTA_INIT_COUNT
	.align		4
        /*0054*/ 	.byte	0x02, 0x4a
	.zero		1
	.zero		1


	//----- nvinfo : EIATTR_EXIT_INSTR_OFFSETS
	.align		4
        /*0058*/ 	.byte	0x04, 0x1c
        /*005a*/ 	.short	(.L_1191 - .L_1190)


	//   ....[0]....
.L_1190:
        /*005c*/ 	.word	0x000000b0


	//   ....[1]....
        /*0060*/ 	.word	0x00001190


	//----- nvinfo : EIATTR_CRS_STACK_SIZE
	.align		4
.L_1191:
        /*0064*/ 	.byte	0x04, 0x1e
        /*0066*/ 	.short	(.L_1193 - .L_1192)
.L_1192:
        /*0068*/ 	.word	0x00000000


	//----- nvinfo : EIATTR_CBANK_PARAM_SIZE
	.align		4
.L_1193:
        /*006c*/ 	.byte	0x03, 0x19
        /*006e*/ 	.short	0x0020


	//----- nvinfo : EIATTR_PARAM_CBANK
	.align		4
        /*0070*/ 	.byte	0x04, 0x0a
        /*0072*/ 	.short	(.L_1195 - .L_1194)
	.align		4
.L_1194:
        /*0074*/ 	.word	index@(.nv.constant0._Z22max_row_indices_kernelIdiEvPT_PT0_mm)
        /*0078*/ 	.short	0x0380
        /*007a*/ 	.short	0x0020


	//----- nvinfo : EIATTR_SW_WAR
	.align		4
.L_1195:
        /*007c*/ 	.byte	0x04, 0x36
        /*007e*/ 	.short	(.L_1197 - .L_1196)
.L_1196:
        /*0080*/ 	.word	0x00000008
.L_1197:


//--------------------- .nv.info._Z22max_row_indices_kernelIfiEvPT_PT0_mm --------------------------
	.section	.nv.info._Z22max_row_indices_kernelIfiEvPT_PT0_mm,"",@"SHT_CUDA_INFO"
	.sectionflags	@""
	.align	4


	//----- nvinfo : EIATTR_CUDA_API_VERSION
	.align		4
        /*0000*/ 	.byte	0x04, 0x37
        /*0002*/ 	.short	(.L_1199 - .L_1198)
.L_1198:
        /*0004*/ 	.word	0x00000082


	//----- nvinfo : EIATTR_KPARAM_INFO
	.align		4
.L_1199:
        /*0008*/ 	.byte	0x04, 0x17
        /*000a*/ 	.short	(.L_1201 - .L_1200)
.L_1200:
        /*000c*/ 	.word	0x00000000
        /*0010*/ 	.short	0x0003
        /*0012*/ 	.short	0x0018
        /*0014*/ 	.byte	0x00, 0xf0, 0x21, 0x00


	//----- nvinfo : EIATTR_KPARAM_INFO
	.align		4
.L_1201:
        /*0018*/ 	.byte	0x04, 0x17
        /*001a*/ 	.short	(.L_1203 - .L_1202)
.L_1202:
        /*001c*/ 	.word	0x00000000
        /*0020*/ 	.short	0x0002
        /*0022*/ 	.short	0x0010
        /*0024*/ 	.byte	0x00, 0xf0, 0x21, 0x00


	//----- nvinfo : EIATTR_KPARAM_INFO
	.align		4
.L_1203:
        /*0028*/ 	.byte	0x04, 0x17
        /*002a*/ 	.short	(.L_1205 - .L_1204)
.L_1204:
        /*002c*/ 	.word	0x00000000
        /*0030*/ 	.short	0x0001
        /*0032*/ 	.short	0x0008
        /*0034*/ 	.byte	0x00, 0xf5, 0x21, 0x00


	//----- nvinfo : EIATTR_KPARAM_INFO
	.align		4
.L_1205:
        /*0038*/ 	.byte	0x04, 0x17
        /*003a*/ 	.short	(.L_1207 - .L_1206)
.L_1206:
        /*003c*/ 	.word	0x00000000
        /*0040*/ 	.short	0x0000
        /*0042*/ 	.short	0x0000
        /*0044*/ 	.byte	0x00, 0xf5, 0x21, 0x00


	//----- nvinfo : EIATTR_SPARSE_MMA_MASK
	.align		4
.L_1207:
        /*0048*/ 	.byte	0x03, 0x50
        /*004a*/ 	.short	0x0000


	//----- nvinfo : EIATTR_MAXREG_COUNT
	.align		4
        /*004c*/ 	.byte	0x03, 0x1b
        /*004e*/ 	.short	0x00ff


	//----- nvinfo : EIATTR_MERCURY_ISA_VERSION
	.align		4
        /*0050*/ 	.byte	0x03, 0x5f
        /*0052*/ 	.short	0x0101


	//----- nvinfo : EIATTR_VRC_CTA_INIT_COUNT
	.align		4
        /*0054*/ 	.byte	0x02, 0x4a
	.zero		1
	.zero		1


	//----- nvinfo : EIATTR_EXIT_INSTR_OFFSETS
	.align		4
        /*0058*/ 	.byte	0x04, 0x1c
        /*005a*/ 	.short	(.L_1209 - .L_1208)


	//   ....[0]....
.L_1208:
        /*005c*/ 	.word	0x000000b0


	//   ....[1]....
        /*0060*/ 	.word	0x00000f90


	//----- nvinfo : EIATTR_CRS_STACK_SIZE
	.align		4
.L_1209:
        /*0064*/ 	.byte	0x04, 0x1e
        /*0066*/ 	.short	(.L_1211 - .L_1210)
.L_1210:
        /*0068*/ 	.word	0x00000000


	//----- nvinfo : EIATTR_CBANK_PARAM_SIZE
	.align		4
.L_1211:
        /*006c*/ 	.byte	0x03, 0x19
        /*006e*/ 	.short	0x0020


	//----- nvinfo : EIATTR_PARAM_CBANK
	.align		4
        /*0070*/ 	.byte	0x04, 0x0a
        /*0072*/ 	.short	(.L_1213 - .L_1212)
	.align		4
.L_1212:
        /*0074*/ 	.word	index@(.nv.constant0._Z22max_row_indices_kernelIfiEvPT_PT0_mm)
        /*0078*/ 	.short	0x0380
        /*007a*/ 	.short	0x0020


	//----- nvinfo : EIATTR_SW_WAR
	.align		4
.L_1213:
        /*007c*/ 	.byte	0x04, 0x36
        /*007e*/ 	.short	(.L_1215 - .L_1214)
.L_1214:
        /*0080*/ 	.word	0x00000008
.L_1215:


//--------------------- .nv.info._Z22max_row_indices_kernelIdmEvPT_PT0_mm --------------------------
	.section	.nv.info._Z22max_row_indices_kernelIdmEvPT_PT0_mm,"",@"SHT_CUDA_INFO"
	.sectionflags	@""
	.align	4


	//----- nvinfo : EIATTR_CUDA_API_VERSION
	.align		4
        /*0000*/ 	.byte	0x04, 0x37
        /*0002*/ 	.short	(.L_1217 - .L_1216)
.L_1216:
        /*0004*/ 	.word	0x00000082


	//----- nvinfo : EIATTR_KPARAM_INFO
	.align		4
.L_1217:
        /*0008*/ 	.byte	0x04, 0x17
        /*000a*/ 	.short	(.L_1219 - .L_1218)
.L_1218:
        /*000c*/ 	.word	0x00000000
        /*0010*/ 	.short	0x0003
        /*0012*/ 	.short	0x0018
        /*0014*/ 	.byte	0x00, 0xf0, 0x21, 0x00


	//----- nvinfo : EIATTR_KPARAM_INFO
	.align		4
.L_1219:
        /*0018*/ 	.byte	0x04, 0x17
        /*001a*/ 	.short	(.L_1221 - .L_1220)
.L_1220:
        /*001c*/ 	.word	0x00000000
        /*0020*/ 	.short	0x0002
        /*0022*/ 	.short	0x0010
        /*0024*/ 	.byte	0x00, 0xf0, 0x21, 0x00


	//----- nvinfo : EIATTR_KPARAM_INFO
	.align		4
.L_1221:
        /*0028*/ 	.byte	0x04, 0x17
        /*002a*/ 	.short	(.L_1223 - .L_1222)
.L_1222:
        /*002c*/ 	.word	0x00000000
        /*0030*/ 	.short	0x0001
        /*0032*/ 	.short	0x0008
        /*0034*/ 	.byte	0x00, 0xf5, 0x21, 0x00


	//----- nvinfo : EIATTR_KPARAM_INFO
	.align		4
.L_1223:
        /*0038*/ 	.byte	0x04, 0x17
        /*003a*/ 	.short	(.L_1225 - .L_1224)
.L_1224:
        /*003c*/ 	.word	0x00000000
        /*0040*/ 	.short	0x0000
        /*0042*/ 	.short	0x0000
        /*0044*/ 	.byte	0x00, 0xf5, 0x21, 0x00


	//----- nvinfo : EIATTR_SPARSE_MMA_MASK
	.align		4
.L_1225:
        /*0048*/ 	.byte	0x03, 0x50
        /*004a*/ 	.short	0x0000


	//----- nvinfo : EIATTR_MAXREG_COUNT
	.align		4
        /*004c*/ 	.byte	0x03, 0x1b
        /*004e*/ 	.short	0x00ff


	//----- nvinfo : EIATTR_MERCURY_ISA_VERSION
	.align		4
        /*0050*/ 	.byte	0x03, 0x5f
        /*0052*/ 	.short	0x0101


	//----- nvinfo : EIATTR_VRC_CTA_INIT_COUNT
	.align		4
        /*0054*/ 	.byte	0x02, 0x4a
	.zero		1
	.zero		1


	//----- nvinfo : EIATTR_EXIT_INSTR_OFFSETS
	.align		4
        /*0058*/ 	.byte	0x04, 0x1c
        /*005a*/ 	.short	(.L_1227 - .L_1226)


	//   ....[0]....
.L_1226:
        /*005c*/ 	.word	0x000000b0


	//   ....[1]....
        /*0060*/ 	.word	0x00001490


	//----- nvinfo : EIATTR_CRS_STACK_SIZE
	.align		4
.L_1227:
        /*0064*/ 	.byte	0x04, 0x1e
        /*0066*/ 	.short	(.L_1229 - .L_1228)
.L_1228:
        /*0068*/ 	.word	0x00000000


	//----- nvinfo : EIATTR_CBANK_PARAM_SIZE
	.align		4
.L_1229:
        /*006c*/ 	.byte	0x03, 0x19
        /*006e*/ 	.short	0x0020


	//----- nvinfo : EIATTR_PARAM_CBANK
	.align		4
        /*0070*/ 	.byte	0x04, 0x0a
        /*0072*/ 	.short	(.L_1231 - .L_1230)
	.align		4
.L_1230:
        /*0074*/ 	.word	index@(.nv.constant0._Z22max_row_indices_kernelIdmEvPT_PT0_mm)
        /*0078*/ 	.short	0x0380
        /*007a*/ 	.short	0x0020


	//----- nvinfo : EIATTR_SW_WAR
	.align		4
.L_1231:
        /*007c*/ 	.byte	0x04, 0x36
        /*007e*/ 	.short	(.L_1233 - .L_1232)
.L_1232:
        /*0080*/ 	.word	0x00000008
.L_1233:


//--------------------- .nv.info._Z22max_row_indices_kernelIfmEvPT_PT0_mm --------------------------
	.section	.nv.info._Z22max_row_indices_kernelIfmEvPT_PT0_mm,"",@"SHT_CUDA_INFO"
	.sectionflags	@""
	.align	4


	//----- nvinfo : EIATTR_CUDA_API_VERSION
	.align		4
        /*0000*/ 	.byte	0x04, 0x37
        /*0002*/ 	.short	(.L_1235 - .L_1234)
.L_1234:
        /*0004*/ 	.word	0x00000082


	//----- nvinfo : EIATTR_KPARAM_INFO
	.align		4
.L_1235:
        /*0008*/ 	.byte	0x04, 0x17
        /*000a*/ 	.short	(.L_1237 - .L_1236)
.L_1236:
        /*000c*/ 	.word	0x00000000
        /*0010*/ 	.short	0x0003
        /*0012*/ 	.short	0x0018
        /*0014*/ 	.byte	0x00, 0xf0, 0x21, 0x00


	//----- nvinfo : EIATTR_KPARAM_INFO
	.align		4
.L_1237:
        /*0018*/ 	.byte	0x04, 0x17
        /*001a*/ 	.short	(.L_1239 - .L_1238)
.L_1238:
        /*001c*/ 	.word	0x00000000
        /*0020*/ 	.short	0x0002
        /*0022*/ 	.short	0x0010
        /*0024*/ 	.byte	0x00, 0xf0, 0x21, 0x00


	//----- nvinfo : EIATTR_KPARAM_INFO
	.align		4
.L_1239:
        /*0028*/ 	.byte	0x04, 0x17
        /*002a*/ 	.short	(.L_1241 - .L_1240)
.L_1240:
        /*002c*/ 	.word	0x00000000
        /*0030*/ 	.short	0x0001
        /*0032*/ 	.short	0x0008
        /*0034*/ 	.byte	0x00, 0xf5, 0x21, 0x00


	//----- nvinfo : EIATTR_KPARAM_INFO
	.align		4
.L_1241:
        /*0038*/ 	.byte	0x04, 0x17
        /*003a*/ 	.short	(.L_1243 - .L_1242)
.L_1242:
        /*003c*/ 	.word	0x00000000
        /*0040*/ 	.short	0x0000
        /*0042*/ 	.short	0x0000
        /*0044*/ 	.byte	0x00, 0xf5, 0x21, 0x00


	//----- nvinfo : EIATTR_SPARSE_MMA_MASK
	.align		4
.L_1243:
        /*0048*/ 	.byte	0x03, 0x50
        /*004a*/ 	.short	0x0000


	//----- nvinfo : EIATTR_MAXREG_COUNT
	.align		4
        /*004c*/ 	.byte	0x03, 0x1b
        /*004e*/ 	.short	0x00ff


	//----- nvinfo : EIATTR_MERCURY_ISA_VERSION
	.align		4
        /*0050*/ 	.byte	0x03, 0x5f
        /*0052*/ 	.short	0x0101


	//----- nvinfo : EIATTR_VRC_CTA_INIT_COUNT
	.align		4
        /*0054*/ 	.byte	0x02, 0x4a
	.zero		1
	.zero		1


	//----- nvinfo : EIATTR_EXIT_INSTR_OFFSETS
	.align		4
        /*0058*/ 	.byte	0x04, 0x1c
        /*005a*/ 	.short	(.L_1245 - .L_1244)


	//   ....[0]....
.L_1244:
        /*005c*/ 	.word	0x000000b0


	//   ....[1]....
        /*0060*/ 	.word	0x000012c0


	//----- nvinfo : EIATTR_CRS_STACK_SIZE
	.align		4
.L_1245:
        /*0064*/ 	.byte	0x04, 0x1e
        /*0066*/ 	.short	(.L_1247 - .L_1246)
.L_1246:
        /*0068*/ 	.word	0x00000000


	//----- nvinfo : EIATTR_CBANK_PARAM_SIZE
	.align		4
.L_1247:
        /*006c*/ 	.byte	0x03, 0x19
        /*006e*/ 	.short	0x0020


	//----- nvinfo : EIATTR_PARAM_CBANK
	.align		4
        /*0070*/ 	.byte	0x04, 0x0a
        /*0072*/ 	.short	(.L_1249 - .L_1248)
	.align		4
.L_1248:
        /*0074*/ 	.word	index@(.nv.constant0._Z22max_row_indices_kernelIfmEvPT_PT0_mm)
        /*0078*/ 	.short	0x0380
        /*007a*/ 	.short	0x0020


	//----- nvinfo : EIATTR_SW_WAR
	.align		4
.L_1249:
        /*007c*/ 	.byte	0x04, 0x36
        /*007e*/ 	.short	(.L_1251 - .L_1250)
.L_1250:
        /*0080*/ 	.word	0x00000008
.L_1251:


//--------------------- .nv.info._Z28max_row_indices_equal_kernelIdmEvPT_S1_PT0_mmm --------------------------
	.section	.nv.info._Z28max_row_indices_equal_kernelIdmEvPT_S1_PT0_mmm,"",@"SHT_CUDA_INFO"
	.sectionflags	@""
	.align	4


	//----- nvinfo : EIATTR_CUDA_API_VERSION
	.align		4
        /*0000*/ 	.byte	0x04, 0x37
        /*0002*/ 	.short	(.L_1253 - .L_1252)
.L_1252:
        /*0004*/ 	.word	0x00000082


	//----- nvinfo : EIATTR_KPARAM_INFO
	.align		4
.L_1253:
        /*0008*/ 	.byte	0x04, 0x17
        /*000a*/ 	.short	(.L_1255 - .L_1254)
.L_1254:
        /*000c*/ 	.word	0x00000000
        /*0010*/ 	.short	0x0005
        /*0012*/ 	.short	0x0028
        /*0014*/ 	.byte	0x00, 0xf0, 0x21, 0x00


	//----- nvinfo : EIATTR_KPARAM_INFO
	.align		4
.L_1255:
        /*0018*/ 	.byte	0x04, 0x17
        /*001a*/ 	.short	(.L_1257 - .L_1256)
.L_1256:
        /*001c*/ 	.word	0x00000000
        /*0020*/ 	.short	0x0004
        /*0022*/ 	.short	0x0020
        /*0024*/ 	.byte	0x00, 0xf0, 0x21, 0x00


	//----- nvinfo : EIATTR_KPARAM_INFO
	.align		4
.L_1257:
        /*0028*/ 	.byte	0x04, 0x17
        /*002a*/ 	.short	(.L_1259 - .L_1258)
.L_1258:
        /*002c*/ 	.word	0x00000000
        /*0030*/ 	.short	0x0003
        /*0032*/ 	.short	0x0018
        /*0034*/ 	.byte	0x00, 0xf0, 0x21, 0x00


	//----- nvinfo : EIATTR_KPARAM_INFO
	.align		4
.L_1259:
        /*0038*/ 	.byte	0x04, 0x17
        /*003a*/ 	.short	(.L_1261 - .L_1260)
.L_1260:
        /*003c*/ 	.word	0x00000000
        /*0040*/ 	.short	0x0002
        /*0042*/ 	.short	0x0010
        /*0044*/ 	.byte	0x00, 0xf5, 0x21, 0x00


	//----- nvinfo : EIATTR_KPARAM_INFO
	.align		4
.L_1261:
        /*0048*/ 	.byte	0x04, 0x17
        /*004a*/ 	.short	(.L_1263 - .L_1262)
.L_1262:
        /*004c*/ 	.word	0x00000000
        /*0050*/ 	.short	0x0001
        /*0052*/ 	.short	0x0008
        /*0054*/ 	.byte	0x00, 0xf5, 0x21, 0x00


	//----- nvinfo : EIATTR_KPARAM_INFO
	.align		4
.L_1263:
        /*0058*/ 	.byte	0x04, 0x17
        /*005a*/ 	.short	(.L_1265 - .L_1264)
.L_1264:
        /*005c*/ 	.word	0x00000000
        /*0060*/ 	.short	0x0000
        /*0062*/ 	.short	0x0000
        /*0064*/ 	.byte	0x00, 0xf5, 0x21, 0x00


	//----- nvinfo : EIATTR_SPARSE_MMA_MASK
	.align		4
.L_1265:
        /*0068*/ 	.byte	0x03, 0x50
        /*006a*/ 	.short	0x0000


	//----- nvinfo : EIATTR_MAXREG_COUNT
	.align		4
        /*006c*/ 	.byte	0x03, 0x1b
        /*006e*/ 	.short	0x00ff


	//----- nvinfo : EIATTR_MERCURY_ISA_VERSION
	.align		4
        /*0070*/ 	.byte	0x03, 0x5f
        /*0072*/ 	.short	0x0101


	//----- nvinfo : EIATTR_VRC_CTA_INIT_COUNT
	.align		4
        /*0074*/ 	.byte	0x02, 0x4a
	.zero		1
	.zero		1


	//----- nvinfo : EIATTR_EXIT_INSTR_OFFSETS
	.align		4
        /*0078*/ 	.byte	0x04, 0x1c
        /*007a*/ 	.short	(.L_1267 - .L_1266)


	//   ....[0]....
.L_1266:
        /*007c*/ 	.word	0x000000b0


	//   ....[1]....
        /*0080*/ 	.word	0x000012a0


	//----- nvinfo : EIATTR_CRS_STACK_SIZE
	.align		4
.L_1267:
        /*0084*/ 	.byte	0x04, 0x1e
        /*0086*/ 	.short	(.L_1269 - .L_1268)
.L_1268:
        /*0088*/ 	.word	0x00000000


	//----- nvinfo : EIATTR_CBANK_PARAM_SIZE
	.align		4
.L_1269:
        /*008c*/ 	.byte	0x03, 0x19
        /*008e*/ 	.short	0x0030


	//----- nvinfo : EIATTR_PARAM_CBANK
	.align		4
        /*0090*/ 	.byte	0x04, 0x0a
        /*0092*/ 	.short	(.L_1271 - .L_1270)
	.align		4
.L_1270:
        /*0094*/ 	.word	index@(.nv.constant0._Z28max_row_indices_equal_kernelIdmEvPT_S1_PT0_mmm)
        /*0098*/ 	.short	0x0380
        /*009a*/ 	.short	0x0030


	//----- nvinfo : EIATTR_SW_WAR
	.align		4
.L_1271:
        /*009c*/ 	.byte	0x04, 0x36
        /*009e*/ 	.short	(.L_1273 - .L_1272)
.L_1272:
        /*00a0*/ 	.word	0x00000008
.L_1273:


//--------------------- .nv.info._Z28max_row_indices_equal_kernelIdiEvPT_S1_PT0_mmm --------------------------
	.section	.nv.info._Z28max_row_indices_equal_kernelIdiEvPT_S1_PT0_mmm,"",@"SHT_CUDA_INFO"
	.sectionflags	@""
	.align	4


	//----- nvinfo : EIATTR_CUDA_API_VERSION
	.align		4
        /*0000*/ 	.byte	0x04, 0x37
        /*0002*/ 	.short	(.L_1275 - .L_1274)
.L_1274:
        /*0004*/ 	.word	0x00000082


	//----- nvinfo : EIATTR_KPARAM_INFO
	.align		4
.L_1275:
        /*0008*/ 	.byte	0x04, 0x17
        /*000a*/ 	.short	(.L_1277 - .L_1276)
.L_1276:
        /*000c*/ 	.word	0x00000000
        /*0010*/ 	.short	0x0005
        /*0012*/ 	.short	0x0028
        /*0014*/ 	.byte	0x00, 0xf0, 0x21, 0x00


	//----- nvinfo : EIATTR_KPARAM_INFO
	.align		4
.L_1277:
        /*0018*/ 	.byte	0x04, 0x17
        /*001a*/ 	.short	(.L_1279 - .L_1278)
.L_1278:
        /*001c*/ 	.word	0x00000000
        /*0020*/ 	.short	0x0004
        /*0022*/ 	.short	0x0020
        /*0024*/ 	.byte	0x00, 0xf0, 0x21, 0x00


	//----- nvinfo : EIATTR_KPARAM_INFO
	.align		4
.L_1279:
        /*0028*/ 	.byte	0x04, 0x17
        /*002a*/ 	.short	(.L_1281 - .L_1280)
.L_1280:
        /*002c*/ 	.word	0x00000000
        /*0030*/ 	.short	0x0003
        /*0032*/ 	.short	0x0018
        /*0034*/ 	.byte	0x00, 0xf0, 0x21, 0x00


	//----- nvinfo : EIATTR_KPARAM_INFO
	.align		4
.L_1281:
        /*0038*/ 	.byte	0x04, 0x17
        /*003a*/ 	.short	(.L_1283 - .L_1282)
.L_1282:
        /*003c*/ 	.word	0x00000000
        /*0040*/ 	.short	0x0002
        /*0042*/ 	.short	0x0010
        /*0044*/ 	.byte	0x00, 0xf5, 0x21, 0x00


	//----- nvinfo : EIATTR_KPARAM_INFO
	.align		4
.L_1283:
        /*0048*/ 	.byte	0x04, 0x17
        /*004a*/ 	.short	(.L_1285 - .L_1284)
.L_1284:
        /*004c*/ 	.word	0x00000000
        /*0050*/ 	.short	0x0001
        /*0052*/ 	.short	0x0008
        /*0054*/ 	.byte	0x00, 0xf5, 0x21, 0x00


	//----- nvinfo : EIATTR_KPARAM_INFO
	.align		4
.L_1285:
        /*0058*/ 	.byte	0x04, 0x17
        /*005a*/ 	.short	(.L_1287 - .L_1286)
.L_1286:
        /*005c*/ 	.word	0x00000000
        /*0060*/ 	.short	0x0000
        /*0062*/ 	.short	0x0000
        /*0064*/ 	.byte	0x00, 0xf5, 0x21, 0x00


	//----- nvinfo : EIATTR_SPARSE_MMA_MASK
	.align		4
.L_1287:
        /*0068*/ 	.byte	0x03, 0x50
        /*006a*/ 	.short	0x0000


	//----- nvinfo : EIATTR_MAXREG_COUNT
	.align		4
        /*006c*/ 	.byte	0x03, 0x1b
        /*006e*/ 	.short	0x00ff


	//----- nvinfo : EIATTR_MERCURY_ISA_VERSION
	.align		4
        /*0070*/ 	.byte	0x03, 0x5f
        /*0072*/ 	.short	0x0101


	//----- nvinfo : EIATTR_VRC_CTA_INIT_COUNT
	.align		4
        /*0074*/ 	.byte	0x02, 0x4a
	.zero		1
	.zero		1


	//----- nvinfo : EIATTR_EXIT_INSTR_OFFSETS
	.align		4
        /*0078*/ 	.byte	0x04, 0x1c
        /*007a*/ 	.short	(.L_1289 - .L_1288)


	//   ....[0]....
.L_1288:
        /*007c*/ 	.word	0x000000b0


	//   ....[1]....
        /*0080*/ 	.word	0x00000ec0


	//----- nvinfo : EIATTR_CRS_STACK_SIZE
	.align		4
.L_1289:
        /*0084*/ 	.byte	0x04, 0x1e
        /*0086*/ 	.short	(.L_1291 - .L_1290)
.L_1290:
        /*0088*/ 	.word	0x00000000


	//----- nvinfo : EIATTR_CBANK_PARAM_SIZE
	.align		4
.L_1291:
        /*008c*/ 	.byte	0x03, 0x19
        /*008e*/ 	.short	0x0030


	//----- nvinfo : EIATTR_PARAM_CBANK
	.align		4
        /*0090*/ 	.byte	0x04, 0x0a
        /*0092*/ 	.short	(.L_1293 - .L_1292)
	.align		4
.L_1292:
        /*0094*/ 	.word	index@(.nv.constant0._Z28max_row_indices_equal_kernelIdiEvPT_S1_PT0_mmm)
        /*0098*/ 	.short	0x0380
        /*009a*/ 	.short	0x0030


	//----- nvinfo : EIATTR_SW_WAR
	.align		4
.L_1293:
        /*009c*/ 	.byte	0x04, 0x36
        /*009e*/ 	.short	(.L_1295 - .L_1294)
.L_1294:
        /*00a0*/ 	.word	0x00000008
.L_1295:


//--------------------- .nv.info._Z28max_row_indices_equal_kernelIfmEvPT_S1_PT0_mmm --------------------------
	.section	.nv.info._Z28max_row_indices_equal_kernelIfmEvPT_S1_PT0_mmm,"",@"SHT_CUDA_INFO"
	.sectionflags	@""
	.align	4


	//----- nvinfo : EIATTR_CUDA_API_VERSION
	.align		4
        /*0000*/ 	.byte	0x04, 0x37
        /*0002*/ 	.short	(.L_1297 - .L_1296)
.L_1296:
        /*0004*/ 	.word	0x00000082


	//----- nvinfo : EIATTR_KPARAM_INFO
	.align		4
.L_1297:
        /*0008*/ 	.byte	0x04, 0x17
        /*000a*/ 	.short	(.L_1299 - .L_1298)
.L_1298:
        /*000c*/ 	.word	0x00000000
        /*0010*/ 	.short	0x0005
        /*0012*/ 	.short	0x0028
        /*0014*/ 	.byte	0x00, 0xf0, 0x21, 0x00


	//----- nvinfo : EIATTR_KPARAM_INFO
	.align		4
.L_1299:
        /*0018*/ 	.byte	0x04, 0x17
        /*001a*/ 	.short	(.L_1301 - .L_1300)
.L_1300:
        /*001c*/ 	.word	0x00000000
        /*0020*/ 	.short	0x0004
        /*0022*/ 	.short	0x0020
        /*0024*/ 	.byte	0x00, 0xf0, 0x21, 0x00


	//----- nvinfo : EIATTR_KPARAM_INFO
	.align		4
.L_1301:
        /*0028*/ 	.byte	0x04, 0x17
        /*002a*/ 	.short	(.L_1303 - .L_1302)
.L_1302:
        /*002c*/ 	.word	0x00000000
        /*0030*/ 	.short	0x0003
        /*0032*/ 	.short	0x0018
        /*0034*/ 	.byte	0x00, 0xf0, 0x21, 0x00


	//----- nvinfo : EIATTR_KPARAM_INFO
	.align		4
.L_1303:
        /*0038*/ 	.byte	0x04, 0x17
        /*003a*/ 	.short	(.L_1305 - .L_1304)
.L_1304:
        /*003c*/ 	.word	0x00000000
        /*0040*/ 	.short	0x0002
        /*0042*/ 	.short	0x0010
        /*0044*/ 	.byte	0x00, 0xf5, 0x21, 0x00


	//----- nvinfo : EIATTR_KPARAM_INFO
	.align		4
.L_1305:
        /*0048*/ 	.byte	0x04, 0x17
        /*004a*/ 	.short	(.L_1307 - .L_1306)
.L_1306:
        /*004c*/ 	.word	0x00000000
        /*0050*/ 	.short	0x0001
        /*0052*/ 	.short	0x0008
        /*0054*/ 	.byte	0x00, 0xf5, 0x21, 0x00


	//----- nvinfo : EIATTR_KPARAM_INFO
	.align		4
.L_1307:
        /*0058*/ 	.byte	0x04, 0x17
        /*005a*/ 	.short	(.L_1309 - .L_1308)
.L_1308:
        /*005c*/ 	.word	0x00000000
        /*0060*/ 	.short	0x0000
        /*0062*/ 	.short	0x0000
        /*0064*/ 	.byte	0x00, 0xf5, 0x21, 0x00


	//----- nvinfo : EIATTR_SPARSE_MMA_MASK
	.align		4
.L_1309:
        /*0068*/ 	.byte	0x03, 0x50
        /*006a*/ 	.short	0x0000


	//----- nvinfo : EIATTR_MAXREG_COUNT
	.align		4
        /*006c*/ 	.byte	0x03, 0x1b
        /*006e*/ 	.short	0x00ff


	//----- nvinfo : EIATTR_MERCURY_ISA_VERSION
	.align		4
        /*0070*/ 	.byte	0x03, 0x5f
        /*0072*/ 	.short	0x0101


	//----- nvinfo : EIATTR_VRC_CTA_INIT_COUNT
	.align		4
        /*0074*/ 	.byte	0x02, 0x4a
	.zero		1
	.zero		1


	//----- nvinfo : EIATTR_EXIT_INSTR_OFFSETS
	.align		4
        /*0078*/ 	.byte	0x04, 0x1c
        /*007a*/ 	.short	(.L_1311 - .L_1310)


	//   ....[0]....
.L_1310:
        /*007c*/ 	.word	0x000000b0


	//   ....[1]....
        /*0080*/ 	.word	0x000012c0


	//----- nvinfo : EIATTR_CRS_STACK_SIZE
	.align		4
.L_1311:
        /*0084*/ 	.byte	0x04, 0x1e
        /*0086*/ 	.short	(.L_1313 - .L_1312)
.L_1312:
        /*0088*/ 	.word	0x00000000


	//----- nvinfo : EIATTR_CBANK_PARAM_SIZE
	.align		4
.L_1313:
        /*008c*/ 	.byte	0x03, 0x19
        /*008e*/ 	.short	0x0030


	//----- nvinfo : EIATTR_PARAM_CBANK
	.align		4
        /*0090*/ 	.byte	0x04, 0x0a
        /*0092*/ 	.short	(.L_1315 - .L_1314)
	.align		4
.L_1314:
        /*0094*/ 	.word	index@(.nv.constant0._Z28max_row_indices_equal_kernelIfmEvPT_S1_PT0_mmm)
        /*0098*/ 	.short	0x0380
        /*009a*/ 	.short	0x0030


	//----- nvinfo : EIATTR_SW_WAR
	.align		4
.L_1315:
        /*009c*/ 	.byte	0x04, 0x36
        /*009e*/ 	.short	(.L_1317 - .L_1316)
.L_1316:
        /*00a0*/ 	.word	0x00000008
.L_1317:


//--------------------- .nv.info._Z28max_row_indices_equal_kernelIfiEvPT_S1_PT0_mmm --------------------------
	.section	.nv.info._Z28max_row_indices_equal_kernelIfiEvPT_S1_PT0_mmm,"",@"SHT_CUDA_INFO"
	.sectionflags	@""
	.align	4


	//----- nvinfo : EIATTR_CUDA_API_VERSION
	.align		4
        /*0000*/ 	.byte	0x04, 0x37
        /*0002*/ 	.short	(.L_1319 - .L_1318)
.L_1318:
        /*0004*/ 	.word	0x00000082


	//----- nvinfo : EIATTR_KPARAM_INFO
	.align		4
.L_1319:
        /*0008*/ 	.byte	0x04, 0x17
        /*000a*/ 	.short	(.L_1321 - .L_1320)
.L_1320:
        /*000c*/ 	.word	0x00000000
        /*0010*/ 	.short	0x0005
        /*0012*/ 	.short	0x0028
        /*0014*/ 	.byte	0x00, 0xf0, 0x21, 0x00


	//----- nvinfo : EIATTR_KPARAM_INFO
	.align		4
.L_1321:
        /*0018*/ 	.byte	0x04, 0x17
        /*001a*/ 	.short	(.L_1323 - .L_1322)
.L_1322:
        /*001c*/ 	.word	0x00000000
        /*0020*/ 	.short	0x0004
        /*0022*/ 	.short	0x0020
        /*0024*/ 	.byte	0x00, 0xf0, 0x21, 0x00


	//----- nvinfo : EIATTR_KPARAM_INFO
	.align		4
.L_1323:
        /*0028*/ 	.byte	0x04, 0x17
        /*002a*/ 	.short	(.L_1325 - .L_1324)
.L_1324:
        /*002c*/ 	.word	0x00000000
        /*0030*/ 	.short	0x0003
        /*0032*/ 	.short	0x0018
        /*0034*/ 	.byte	0x00, 0xf0, 0x21, 0x00


	//----- nvinfo : EIATTR_KPARAM_INFO
	.align		4
.L_1325:
        /*0038*/ 	.byte	0x04, 0x17
        /*003a*/ 	.short	(.L_1327 - .L_1326)
.L_1326:
        /*003c*/ 	.word	0x00000000
        /*0040*/ 	.short	0x0002
        /*0042*/ 	.short	0x0010
        /*0044*/ 	.byte	0x00, 0xf5, 0x21, 0x00


	//----- nvinfo : EIATTR_KPARAM_INFO
	.align		4
.L_1327:
        /*0048*/ 	.byte	0x04, 0x17
        /*004a*/ 	.short	(.L_1329 - .L_1328)
.L_1328:
        /*004c*/ 	.word	0x00000000
        /*0050*/ 	.short	0x0001
        /*0052*/ 	.short	0x0008
        /*0054*/ 	.byte	0x00, 0xf5, 0x21, 0x00


	//----- nvinfo : EIATTR_KPARAM_INFO
	.align		4
.L_1329:
        /*0058*/ 	.byte	0x04, 0x17
        /*005a*/ 	.short	(.L_1331 - .L_1330)
.L_1330:
        /*005c*/ 	.word	0x00000000
        /*0060*/ 	.short	0x0000
        /*0062*/ 	.short	0x0000
        /*0064*/ 	.byte	0x00, 0xf5, 0x21, 0x00


	//----- nvinfo : EIATTR_SPARSE_MMA_MASK
	.align		4
.L_1331:
        /*0068*/ 	.byte	0x03, 0x50
        /*006a*/ 	.short	0x0000


	//----- nvinfo : EIATTR_MAXREG_COUNT
	.align		4
        /*006c*/ 	.byte	0x03, 0x1b
        /*006e*/ 	.short	0x00ff


	//----- nvinfo : EIATTR_MERCURY_ISA_VERSION
	.align		4
        /*0070*/ 	.byte	0x03, 0x5f
        /*0072*/ 	.short	0x0101


	//----- nvinfo : EIATTR_VRC_CTA_INIT_COUNT
	.align		4
        /*0074*/ 	.byte	0x02, 0x4a
	.zero		1
	.zero		1


	//----- nvinfo : EIATTR_EXIT_INSTR_OFFSETS
	.align		4
        /*0078*/ 	.byte	0x04, 0x1c
        /*007a*/ 	.short	(.L_1333 - .L_1332)


	//   ....[0]....
.L_1332:
        /*007c*/ 	.word	0x000000b0


	//   ....[1]....
        /*0080*/ 	.word	0x00000e70


	//----- nvinfo : EIATTR_CRS_STACK_SIZE
	.align		4
.L_1333:
        /*0084*/ 	.byte	0x04, 0x1e
        /*0086*/ 	.short	(.L_1335 - .L_1334)
.L_1334:
        /*0088*/ 	.word	0x00000000


	//----- nvinfo : EIATTR_CBANK_PARAM_SIZE
	.align		4
.L_1335:
        /*008c*/ 	.byte	0x03, 0x19
        /*008e*/ 	.short	0x0030


	//----- nvinfo : EIATTR_PARAM_CBANK
	.align		4
        /*0090*/ 	.byte	0x04, 0x0a
        /*0092*/ 	.short	(.L_1337 - .L_1336)
	.align		4
.L_1336:
        /*0094*/ 	.word	index@(.nv.constant0._Z28max_row_indices_equal_kernelIfiEvPT_S1_PT0_mmm)
        /*0098*/ 	.short	0x0380
        /*009a*/ 	.short	0x0030


	//----- nvinfo : EIATTR_SW_WAR
	.align		4
.L_1337:
        /*009c*/ 	.byte	0x04, 0x36
        /*009e*/ 	.short	(.L_1339 - .L_1338)
.L_1338:
        /*00a0*/ 	.word	0x00000008
.L_1339:


//--------------------- .nv.info._Z15max_rows_kernelIdEvPT_S1_mm --------------------------
	.section	.nv.info._Z15max_rows_kernelIdEvPT_S1_mm,"",@"SHT_CUDA_INFO"
	.sectionflags	@""
	.align	4


	//----- nvinfo : EIATTR_CUDA_API_VERSION
	.align		4
        /*0000*/ 	.byte	0x04, 0x37
        /*0002*/ 	.short	(.L_1341 - .L_1340)
.L_1340:
        /*0004*/ 	.word	0x00000082


	//----- nvinfo : EIATTR_KPARAM_INFO
	.align		4
.L_1341:
        /*0008*/ 	.byte	0x04, 0x17
        /*000a*/ 	.short	(.L_1343 - .L_1342)
.L_1342:
        /*000c*/ 	.word	0x00000000
        /*0010*/ 	.short	0x0003
        /*0012*/ 	.short	0x0018
        /*0014*/ 	.byte	0x00, 0xf0, 0x21, 0x00


	//----- nvinfo : EIATTR_KPARAM_INFO
	.align		4
.L_1343:
        /*0018*/ 	.byte	0x04, 0x17
        /*001a*/ 	.short	(.L_1345 - .L_1344)
.L_1344:
        /*001c*/ 	.word	0x00000000
        /*0020*/ 	.short	0x0002
        /*0022*/ 	.short	0x0010
        /*0024*/ 	.byte	0x00, 0xf0, 0x21, 0x00


	//----- nvinfo : EIATTR_KPARAM_INFO
	.align		4
.L_1345:
        /*0028*/ 	.byte	0x04, 0x17
        /*002a*/ 	.short	(.L_1347 - .L_1346)
.L_1346:
        /*002c*/ 	.word	0x00000000
        /*0030*/ 	.short	0x0001
        /*0032*/ 	.short	0x0008
        /*0034*/ 	.byte	0x00, 0xf5, 0x21, 0x00


	//----- nvinfo : EIATTR_KPARAM_INFO
	.align		4
.L_1347:
        /*0038*/ 	.byte	0x04, 0x17
        /*003a*/ 	.short	(.L_1349 - .L_1348)
.L_1348:
        /*003c*/ 	.word	0x00000000
        /*0040*/ 	.short	0x0000
        /*0042*/ 	.short	0x0000
        /*0044*/ 	.byte	0x00, 0xf5, 0x21, 0x00


	//----- nvinfo : EIATTR_SPARSE_MMA_MASK
	.align		4
.L_1349:
        /*0048*/ 	.byte	0x03, 0x50
        /*004a*/ 	.short	0x0000


	//----- nvinfo : EIATTR_MAXREG_COUNT
	.align		4
        /*004c*/ 	.byte	0x03, 0x1b
        /*004e*/ 	.short	0x00ff


	//----- nvinfo : EIATTR_MERCURY_ISA_VERSION
	.align		4
        /*0050*/ 	.byte	0x03, 0x5f
        /*0052*/ 	.short	0x0101


	//----- nvinfo : EIATTR_VRC_CTA_INIT_COUNT
	.align		4
        /*0054*/ 	.byte	0x02, 0x4a
	.zero		1
	.zero		1


	//----- nvinfo : EIATTR_EXIT_INSTR_OFFSETS
	.align		4
        /*0058*/ 	.byte	0x04, 0x1c
        /*005a*/ 	.short	(.L_1351 - .L_1350)


	//   ....[0]....
.L_1350:
        /*005c*/ 	.word	0x000000a0


	//   ....[1]....
        /*0060*/ 	.word	0x00000f20


	//----- nvinfo : EIATTR_CRS_STACK_SIZE
	.align		4
.L_1351:
        /*0064*/ 	.byte	0x04, 0x1e
        /*0066*/ 	.short	(.L_1353 - .L_1352)
.L_1352:
        /*0068*/ 	.word	0x00000000


	//----- nvinfo : EIATTR_CBANK_PARAM_SIZE
	.align		4
.L_1353:
        /*006c*/ 	.byte	0x03, 0x19
        /*006e*/ 	.short	0x0020


	//----- nvinfo : EIATTR_PARAM_CBANK
	.align		4
        /*0070*/ 	.byte	0x04, 0x0a
        /*0072*/ 	.short	(.L_1355 - .L_1354)
	.align		4
.L_1354:
        /*0074*/ 	.word	index@(.nv.constant0._Z15max_rows_kernelIdEvPT_S1_mm)
        /*0078*/ 	.short	0x0380
        /*007a*/ 	.short	0x0020


	//----- nvinfo : EIATTR_SW_WAR
	.align		4
.L_1355:
        /*007c*/ 	.byte	0x04, 0x36
        /*007e*/ 	.short	(.L_1357 - .L_1356)
.L_1356:
        /*0080*/ 	.word	0x00000008
.L_1357:


//--------------------- .nv.info._Z15max_rows_kernelIfEvPT_S1_mm --------------------------
	.section	.nv.info._Z15max_rows_kernelIfEvPT_S1_mm,"",@"SHT_CUDA_INFO"
	.sectionflags	@""
	.align	4


	//----- nvinfo : EIATTR_CUDA_API_VERSION
	.align		4
        /*0000*/ 	.byte	0x04, 0x37
        /*0002*/ 	.short	(.L_1359 - .L_1358)
.L_1358:
        /*0004*/ 	.word	0x00000082


	//----- nvinfo : EIATTR_KPARAM_INFO
	.align		4
.L_1359:
        /*0008*/ 	.byte	0x04, 0x17
        /*000a*/ 	.short	(.L_1361 - .L_1360)
.L_1360:
        /*000c*/ 	.word	0x00000000
        /*0010*/ 	.short	0x0003
        /*0012*/ 	.short	0x0018
        /*0014*/ 	.byte	0x00, 0xf0, 0x21, 0x00


	//----- nvinfo : EIATTR_KPARAM_INFO
	.align		4
.L_1361:
        /*0018*/ 	.byte	0x04, 0x17
        /*001a*/ 	.short	(.L_1363 - .L_1362)
.L_1362:
        /*001c*/ 	.word	0x00000000
        /*0020*/ 	.short	0x0002
        /*0022*/ 	.short	0x0010
        /*0024*/ 	.byte	0x00, 0xf0, 0x21, 0x00


	//----- nvinfo : EIATTR_KPARAM_INFO
	.align		4
.L_1363:
        /*0028*/ 	.byte	0x04, 0x17
        /*002a*/ 	.short	(.L_1365 - .L_1364)
.L_1364:
        /*002c*/ 	.word	0x00000000
        /*0030*/ 	.short	0x0001
        /*0032*/ 	.short	0x0008
        /*0034*/ 	.byte	0x00, 0xf5, 0x21, 0x00


	//----- nvinfo : EIATTR_KPARAM_INFO
	.align		4
.L_1365:
        /*0038*/ 	.byte	0x04, 0x17
        /*003a*/ 	.short	(.L_1367 - .L_1366)
.L_1366:
        /*003c*/ 	.word	0x00000000
        /*0040*/ 	.short	0x0000
        /*0042*/ 	.short	0x0000
        /*0044*/ 	.byte	0x00, 0xf5, 0x21, 0x00


	//----- nvinfo : EIATTR_SPARSE_MMA_MASK
	.align		4
.L_1367:
        /*0048*/ 	.byte	0x03, 0x50
        /*004a*/ 	.short	0x0000


	//----- nvinfo : EIATTR_MAXREG_COUNT
	.align		4
        /*004c*/ 	.byte	0x03, 0x1b
        /*004e*/ 	.short	0x00ff


	//----- nvinfo : EIATTR_MERCURY_ISA_VERSION
	.align		4
        /*0050*/ 	.byte	0x03, 0x5f
        /*0052*/ 	.short	0x0101


	//----- nvinfo : EIATTR_VRC_CTA_INIT_COUNT
	.align		4
        /*0054*/ 	.byte	0x02, 0x4a
	.zero		1
	.zero		1


	//----- nvinfo : EIATTR_EXIT_INSTR_OFFSETS
	.align		4
        /*0058*/ 	.byte	0x04, 0x1c
        /*005a*/ 	.short	(.L_1369 - .L_1368)


	//   ....[0]....
.L_1368:
        /*005c*/ 	.word	0x000000b0


	//   ....[1]....
        /*0060*/ 	.word	0x00000d10


	//----- nvinfo : EIATTR_CRS_STACK_SIZE
	.align		4
.L_1369:
        /*0064*/ 	.byte	0x04, 0x1e
        /*0066*/ 	.short	(.L_1371 - .L_1370)
.L_1370:
        /*0068*/ 	.word	0x00000000


	//----- nvinfo : EIATTR_CBANK_PARAM_SIZE
	.align		4
.L_1371:
        /*006c*/ 	.byte	0x03, 0x19
        /*006e*/ 	.short	0x0020


	//----- nvinfo : EIATTR_PARAM_CBANK
	.align		4
        /*0070*/ 	.byte	0x04, 0x0a
        /*0072*/ 	.short	(.L_1373 - .L_1372)
	.align		4
.L_1372:
        /*0074*/ 	.word	index@(.nv.constant0._Z15max_rows_kernelIfEvPT_S1_mm)
        /*0078*/ 	.short	0x0380
        /*007a*/ 	.short	0x0020


	//----- nvinfo : EIATTR_SW_WAR
	.align		4
.L_1373:
        /*007c*/ 	.byte	0x04, 0x36
        /*007e*/ 	.short	(.L_1375 - .L_1374)
.L_1374:
        /*0080*/ 	.word	0x00000008
.L_1375:


//--------------------- .nv.info._Z17scale_rows_kernelIdEvPT_S1_mm --------------------------
	.section	.nv.info._Z17scale_rows_kernelIdEvPT_S1_mm,"",@"SHT_CUDA_INFO"
	.sectionflags	@""
	.align	4


	//----- nvinfo : EIATTR_CUDA_API_VERSION
	.align		4
        /*0000*/ 	.byte	0x04, 0x37
        /*0002*/ 	.short	(.L_1377 - .L_1376)
.L_1376:
        /*0004*/ 	.word	0x00000082


	//----- nvinfo : EIATTR_KPARAM_INFO
	.align		4
.L_1377:
        /*0008*/ 	.byte	0x04, 0x17
        /*000a*/ 	.short	(.L_1379 - .L_1378)
.L_1378:
        /*000c*/ 	.word	0x00000000
        /*0010*/ 	.short	0x0003
        /*0012*/ 	.short	0x0018
        /*0014*/ 	.byte	0x00, 0xf0, 0x21, 0x00


	//----- nvinfo : EIATTR_KPARAM_INFO
	.align		4
.L_1379:
        /*0018*/ 	.byte	0x04, 0x17
        /*001a*/ 	.short	(.L_1381 - .L_1380)
.L_1380:
        /*001c*/ 	.word	0x00000000
        /*0020*/ 	.short	0x0002
        /*0022*/ 	.short	0x0010
        /*0024*/ 	.byte	0x00, 0xf0, 0x21, 0x00


	//----- nvinfo : EIATTR_KPARAM_INFO
	.align		4
.L_1381:
        /*0028*/ 	.byte	0x04, 0x17
        /*002a*/ 	.short	(.L_1383 - .L_1382)
.L_1382:
        /*002c*/ 	.word	0x00000000
        /*0030*/ 	.short	0x0001
        /*0032*/ 	.short	0x0008
        /*0034*/ 	.byte	0x00, 0xf5, 0x21, 0x00


	//----- nvinfo : EIATTR_KPARAM_INFO
	.align		4
.L_1383:
        /*0038*/ 	.byte	0x04, 0x17
        /*003a*/ 	.short	(.L_1385 - .L_1384)
.L_1384:
        /*003c*/ 	.word	0x00000000
        /*0040*/ 	.short	0x0000
        /*0042*/ 	.short	0x0000
        /*0044*/ 	.byte	0x00, 0xf5, 0x21, 0x00


	//----- nvinfo : EIATTR_SPARSE_MMA_MASK
	.align		4
.L_1385:
        /*0048*/ 	.byte	0x03, 0x50
        /*004a*/ 	.short	0x0000


	//----- nvinfo : EIATTR_MAXREG_COUNT
	.align		4
        /*004c*/ 	.byte	0x03, 0x1b
        /*004e*/ 	.short	0x00ff


	//----- nvinfo : EIATTR_MERCURY_ISA_VERSION
	.align		4
        /*0050*/ 	.byte	0x03, 0x5f
        /*0052*/ 	.short	0x0101


	//----- nvinfo : EIATTR_VRC_CTA_INIT_COUNT
	.align		4
        /*0054*/ 	.byte	0x02, 0x4a
	.zero		1
	.zero		1


	//----- nvinfo : EIATTR_EXIT_INSTR_OFFSETS
	.align		4
        /*0058*/ 	.byte	0x04, 0x1c
        /*005a*/ 	.short	(.L_1387 - .L_1386)


	//   ....[0]....
.L_1386:
        /*005c*/ 	.word	0x00000080


	//   ....[1]....
        /*0060*/ 	.word	0x000004b0


	//----- nvinfo : EIATTR_CRS_STACK_SIZE
	.align		4
.L_1387:
        /*0064*/ 	.byte	0x04, 0x1e
        /*0066*/ 	.short	(.L_1389 - .L_1388)
.L_1388:
        /*0068*/ 	.word	0x00000000


	//----- nvinfo : EIATTR_CBANK_PARAM_SIZE
	.align		4
.L_1389:
        /*006c*/ 	.byte	0x03, 0x19
        /*006e*/ 	.short	0x0020


	//----- nvinfo : EIATTR_PARAM_CBANK
	.align		4
        /*0070*/ 	.byte	0x04, 0x0a
        /*0072*/ 	.short	(.L_1391 - .L_1390)
	.align		4
.L_1390:
        /*0074*/ 	.word	index@(.nv.constant0._Z17scale_rows_kernelIdEvPT_S1_mm)
        /*0078*/ 	.short	0x0380
        /*007a*/ 	.short	0x0020


	//----- nvinfo : EIATTR_SW_WAR
	.align		4
.L_1391:
        /*007c*/ 	.byte	0x04, 0x36
        /*007e*/ 	.short	(.L_1393 - .L_1392)
.L_1392:
        /*0080*/ 	.word	0x00000008
.L_1393:


//--------------------- .nv.info._Z17scale_rows_kernelIfEvPT_S1_mm --------------------------
	.section	.nv.info._Z17scale_rows_kernelIfEvPT_S1_mm,"",@"SHT_CUDA_INFO"
	.sectionflags	@""
	.align	4


	//----- nvinfo : EIATTR_CUDA_API_VERSION
	.align		4
        /*0000*/ 	.byte	0x04, 0x37
        /*0002*/ 	.short	(.L_1395 - .L_1394)
.L_1394:
        /*0004*/ 	.word	0x00000082


	//----- nvinfo : EIATTR_KPARAM_INFO
	.align		4
.L_1395:
        /*0008*/ 	.byte	0x04, 0x17
        /*000a*/ 	.short	(.L_1397 - .L_1396)
.L_1396:
        /*000c*/ 	.word	0x00000000
        /*0010*/ 	.short	0x0003
        /*0012*/ 	.short	0x0018
        /*0014*/ 	.byte	0x00, 0xf0, 0x21, 0x00


	//----- nvinfo : EIATTR_KPARAM_INFO
	.align		4
.L_1397:
        /*0018*/ 	.byte	0x04, 0x17
        /*001a*/ 	.short	(.L_1399 - .L_1398)
.L_1398:
        /*001c*/ 	.word	0x00000000
        /*0020*/ 	.short	0x0002
        /*0022*/ 	.short	0x0010
        /*0024*/ 	.byte	0x00, 0xf0, 0x21, 0x00


	//----- nvinfo : EIATTR_KPARAM_INFO
	.align		4
.L_1399:
        /*0028*/ 	.byte	0x04, 0x17
        /*002a*/ 	.short	(.L_1401 - .L_1400)
.L_1400:
        /*002c*/ 	.word	0x00000000
        /*0030*/ 	.short	0x0001
        /*0032*/ 	.short	0x0008
        /*0034*/ 	.byte	0x00, 0xf5, 0x21, 0x00


	//----- nvinfo : EIATTR_KPARAM_INFO
	.align		4
.L_1401:
        /*0038*/ 	.byte	0x04, 0x17
        /*003a*/ 	.short	(.L_1403 - .L_1402)
.L_1402:
        /*003c*/ 	.word	0x00000000
        /*0040*/ 	.short	0x0000
        /*0042*/ 	.short	0x0000
        /*0044*/ 	.byte	0x00, 0xf5, 0x21, 0x00


	//----- nvinfo : EIATTR_SPARSE_MMA_MASK
	.align		4
.L_1403:
        /*0048*/ 	.byte	0x03, 0x50
        /*004a*/ 	.short	0x0000


	//----- nvinfo : EIATTR_MAXREG_COUNT
	.align		4
        /*004c*/ 	.byte	0x03, 0x1b
        /*004e*/ 	.short	0x00ff


	//----- nvinfo : EIATTR_MERCURY_ISA_VERSION
	.align		4
        /*0050*/ 	.byte	0x03, 0x5f
        /*0052*/ 	.short	0x0101


	//----- nvinfo : EIATTR_VRC_CTA_INIT_COUNT
	.align		4
        /*0054*/ 	.byte	0x02, 0x4a
	.zero		1
	.zero		1


	//----- nvinfo : EIATTR_EXIT_INSTR_OFFSETS
	.align		4
        /*0058*/ 	.byte	0x04, 0x1c
        /*005a*/ 	.short	(.L_1405 - .L_1404)


	//   ....[0]....
.L_1404:
        /*005c*/ 	.word	0x00000080


	//   ....[1]....
        /*0060*/ 	.word	0x00000460


	//----- nvinfo : EIATTR_CRS_STACK_SIZE
	.align		4
.L_1405:
        /*0064*/ 	.byte	0x04, 0x1e
        /*0066*/ 	.short	(.L_1407 - .L_1406)
.L_1406:
        /*0068*/ 	.word	0x00000000


	//----- nvinfo : EIATTR_CBANK_PARAM_SIZE
	.align		4
.L_1407:
        /*006c*/ 	.byte	0x03, 0x19
        /*006e*/ 	.short	0x0020


	//----- nvinfo : EIATTR_PARAM_CBANK
	.align		4
        /*0070*/ 	.byte	0x04, 0x0a
        /*0072*/ 	.short	(.L_1409 - .L_1408)
	.align		4
.L_1408:
        /*0074*/ 	.word	index@(.nv.constant0._Z17scale_rows_kernelIfEvPT_S1_mm)
        /*0078*/ 	.short	0x0380
        /*007a*/ 	.short	0x0020


	//----- nvinfo : EIATTR_SW_WAR
	.align		4
.L_1409:
        /*007c*/ 	.byte	0x04, 0x36
        /*007e*/ 	.short	(.L_1411 - .L_1410)
.L_1410:
        /*0080*/ 	.word	0x00000008
.L_1411:


//--------------------- .nv.info._Z10log_kernelIdEvPT_S1_mS0_ --------------------------
	.section	.nv.info._Z10log_kernelIdEvPT_S1_mS0_,"",@"SHT_CUDA_INFO"
	.sectionflags	@""
	.align	4


	//----- nvinfo : EIATTR_CUDA_API_VERSION
	.align		4
        /*0000*/ 	.byte	0x04, 0x37
        /*0002*/ 	.short	(.L_1413 - .L_1412)
.L_1412:
        /*0004*/ 	.word	0x00000082


	//----- nvinfo : EIATTR_KPARAM_INFO
	.align		4
.L_1413:
        /*0008*/ 	.byte	0x04, 0x17
        /*000a*/ 	.short	(.L_1415 - .L_1414)
.L_1414:
        /*000c*/ 	.word	0x00000000
        /*0010*/ 	.short	0x0003
        /*0012*/ 	.short	0x0018
        /*0014*/ 	.byte	0x00, 0xf0, 0x21, 0x00


	//----- nvinfo : EIATTR_KPARAM_INFO
	.align		4
.L_1415:
        /*0018*/ 	.byte	0x04, 0x17
        /*001a*/ 	.short	(.L_1417 - .L_1416)
.L_1416:
        /*001c*/ 	.word	0x00000000
        /*0020*/ 	.short	0x0002
        /*0022*/ 	.short	0x0010
        /*0024*/ 	.byte	0x00, 0xf0, 0x21, 0x00


	//----- nvinfo : EIATTR_KPARAM_INFO
	.align		4
.L_1417:
        /*0028*/ 	.byte	0x04, 0x17
        /*002a*/ 	.short	(.L_1419 - .L_1418)
.L_1418:
        /*002c*/ 	.word	0x00000000
        /*0030*/ 	.short	0x0001
        /*0032*/ 	.short	0x0008
        /*0034*/ 	.byte	0x00, 0xf5, 0x21, 0x00


	//----- nvinfo : EIATTR_KPARAM_INFO
	.align		4
.L_1419:
        /*0038*/ 	.byte	0x04, 0x17
        /*003a*/ 	.short	(.L_1421 - .L_1420)
.L_1420:
        /*003c*/ 	.word	0x00000000
        /*0040*/ 	.short	0x0000
        /*0042*/ 	.short	0x0000
        /*0044*/ 	.byte	0x00, 0xf5, 0x21, 0x00


	//----- nvinfo : EIATTR_SPARSE_MMA_MASK
	.align		4
.L_1421:
        /*0048*/ 	.byte	0x03, 0x50
        /*004a*/ 	.short	0x0000


	//----- nvinfo : EIATTR_MAXREG_COUNT
	.align		4
        /*004c*/ 	.byte	0x03, 0x1b
        /*004e*/ 	.short	0x00ff


	//----- nvinfo : EIATTR_MERCURY_ISA_VERSION
	.align		4
        /*0050*/ 	.byte	0x03, 0x5f
        /*0052*/ 	.short	0x0101


	//----- nvinfo : EIATTR_VRC_CTA_INIT_COUNT
	.align		4
        /*0054*/ 	.byte	0x02, 0x4a
	.zero		1
	.zero		1


	//----- nvinfo : EIATTR_EXIT_INSTR_OFFSETS
	.align		4
        /*0058*/ 	.byte	0x04, 0x1c
        /*005a*/ 	.short	(.L_1423 - .L_1422)


	//   ....[0]....
.L_1422:
        /*005c*/ 	.word	0x00000080


	//   ....[1]....
        /*0060*/ 	.word	0x000007a0


	//----- nvinfo : EIATTR_CRS_STACK_SIZE
	.align		4
.L_1423:
        /*0064*/ 	.byte	0x04, 0x1e
        /*0066*/ 	.short	(.L_1425 - .L_1424)
.L_1424:
        /*0068*/ 	.word	0x00000000


	//----- nvinfo : EIATTR_CBANK_PARAM_SIZE
	.align		4
.L_1425:
        /*006c*/ 	.byte	0x03, 0x19
        /*006e*/ 	.short	0x0020


	//----- nvinfo : EIATTR_PARAM_CBANK
	.align		4
        /*0070*/ 	.byte	0x04, 0x0a
        /*0072*/ 	.short	(.L_1427 - .L_1426)
	.align		4
.L_1426:
        /*0074*/ 	.word	index@(.nv.constant0._Z10log_kernelIdEvPT_S1_mS0_)
        /*0078*/ 	.short	0x0380
        /*007a*/ 	.short	0x0020


	//----- nvinfo : EIATTR_SW_WAR
	.align		4
.L_1427:
        /*007c*/ 	.byte	0x04, 0x36
        /*007e*/ 	.short	(.L_1429 - .L_1428)
.L_1428:
        /*0080*/ 	.word	0x00000008
.L_1429:


//--------------------- .nv.info._Z10log_kernelIfEvPT_S1_mS0_ --------------------------
	.section	.nv.info._Z10log_kernelIfEvPT_S1_mS0_,"",@"SHT_CUDA_INFO"
	.sectionflags	@""
	.align	4


	//----- nvinfo : EIATTR_CUDA_API_VERSION
	.align		4
        /*0000*/ 	.byte	0x04, 0x37
        /*0002*/ 	.short	(.L_1431 - .L_1430)
.L_1430:
        /*0004*/ 	.word	0x00000082


	//----- nvinfo : EIATTR_KPARAM_INFO
	.align		4
.L_1431:
        /*0008*/ 	.byte	0x04, 0x17
        /*000a*/ 	.short	(.L_1433 - .L_1432)
.L_1432:
        /*000c*/ 	.word	0x00000000
        /*0010*/ 	.short	0x0003
        /*0012*/ 	.short	0x0018
        /*0014*/ 	.byte	0x00, 0xf0, 0x11, 0x00


	//----- nvinfo : EIATTR_KPARAM_INFO
	.align		4
.L_1433:
        /*0018*/ 	.byte	0x04, 0x17
        /*001a*/ 	.short	(.L_1435 - .L_1434)
.L_1434:
        /*001c*/ 	.word	0x00000000
        /*0020*/ 	.short	0x0002
        /*0022*/ 	.short	0x0010
        /*0024*/ 	.byte	0x00, 0xf0, 0x21, 0x00


	//----- nvinfo : EIATTR_KPARAM_INFO
	.align		4
.L_1435:
        /*0028*/ 	.byte	0x04, 0x17
        /*002a*/ 	.short	(.L_1437 - .L_1436)
.L_1436:
        /*002c*/ 	.word	0x00000000
        /*0030*/ 	.short	0x0001
        /*0032*/ 	.short	0x0008
        /*0034*/ 	.byte	0x00, 0xf5, 0x21, 0x00


	//----- nvinfo : EIATTR_KPARAM_INFO
	.align		4
.L_1437:
        /*0038*/ 	.byte	0x04, 0x17
        /*003a*/ 	.short	(.L_1439 - .L_1438)
.L_1438:
        /*003c*/ 	.word	0x00000000
        /*0040*/ 	.short	0x0000
        /*0042*/ 	.short	0x0000
        /*0044*/ 	.byte	0x00, 0xf5, 0x21, 0x00


	//----- nvinfo : EIATTR_SPARSE_MMA_MASK
	.align		4
.L_1439:
        /*0048*/ 	.byte	0x03, 0x50
        /*004a*/ 	.short	0x0000


	//----- nvinfo : EIATTR_MAXREG_COUNT
	.align		4
        /*004c*/ 	.byte	0x03, 0x1b
        /*004e*/ 	.short	0x00ff


	//----- nvinfo : EIATTR_MERCURY_ISA_VERSION
	.align		4
        /*0050*/ 	.byte	0x03, 0x5f
        /*0052*/ 	.short	0x0101


	//----- nvinfo : EIATTR_VRC_CTA_INIT_COUNT
	.align		4
        /*0054*/ 	.byte	0x02, 0x4a
	.zero		1
	.zero		1


	//----- nvinfo : EIATTR_EXIT_INSTR_OFFSETS
	.align		4
        /*0058*/ 	.byte	0x04, 0x1c
        /*005a*/ 	.short	(.L_1441 - .L_1440)


	//   ....[0]....
.L_1440:
        /*005c*/ 	.word	0x00000080


	//   ....[1]....
        /*0060*/ 	.word	0x00000370


	//----- nvinfo : EIATTR_CRS_STACK_SIZE
	.align		4
.L_1441:
        /*0064*/ 	.byte	0x04, 0x1e
        /*0066*/ 	.short	(.L_1443 - .L_1442)
.L_1442:
        /*0068*/ 	.word	0x00000000


	//----- nvinfo : EIATTR_CBANK_PARAM_SIZE
	.align		4
.L_1443:
        /*006c*/ 	.byte	0x03, 0x19
        /*006e*/ 	.short	0x001c


	//----- nvinfo : EIATTR_PARAM_CBANK
	.align		4
        /*0070*/ 	.byte	0x04, 0x0a
        /*0072*/ 	.short	(.L_1445 - .L_1444)
	.align		4
.L_1444:
        /*0074*/ 	.word	index@(.nv.constant0._Z10log_kernelIfEvPT_S1_mS0_)
        /*0078*/ 	.short	0x0380
        /*007a*/ 	.short	0x001c


	//----- nvinfo : EIATTR_SW_WAR
	.align		4
.L_1445:
        /*007c*/ 	.byte	0x04, 0x36
        /*007e*/ 	.short	(.L_1447 - .L_1446)
.L_1446:
        /*0080*/ 	.word	0x00000008
.L_1447:


//--------------------- .nv.info._Z10exp_kernelIdEvPT_S1_m --------------------------
	.section	.nv.info._Z10exp_kernelIdEvPT_S1_m,"",@"SHT_CUDA_INFO"
	.sectionflags	@""
	.align	4


	//----- nvinfo : EIATTR_CUDA_API_VERSION
	.align		4
        /*0000*/ 	.byte	0x04, 0x37
        /*0002*/ 	.short	(.L_1449 - .L_1448)
.L_1448:
        /*0004*/ 	.word	0x00000082


	//----- nvinfo : EIATTR_KPARAM_INFO
	.align		4
.L_1449:
        /*0008*/ 	.byte	0x04, 0x17
        /*000a*/ 	.short	(.L_1451 - .L_1450)
.L_1450:
        /*000c*/ 	.word	0x00000000
        /*0010*/ 	.short	0x0002
        /*0012*/ 	.short	0x0010
        /*0014*/ 	.byte	0x00, 0xf0, 0x21, 0x00


	//----- nvinfo : EIATTR_KPARAM_INFO
	.align		4
.L_1451:
        /*0018*/ 	.byte	0x04, 0x17
        /*001a*/ 	.short	(.L_1453 - .L_1452)
.L_1452:
        /*001c*/ 	.word	0x00000000
        /*0020*/ 	.short	0x0001
        /*0022*/ 	.short	0x0008
        /*0024*/ 	.byte	0x00, 0xf5, 0x21, 0x00


	//----- nvinfo : EIATTR_KPARAM_INFO
	.align		4
.L_1453:
        /*0028*/ 	.byte	0x04, 0x17
        /*002a*/ 	.short	(.L_1455 - .L_1454)
.L_1454:
        /*002c*/ 	.word	0x00000000
        /*0030*/ 	.short	0x0000
        /*0032*/ 	.short	0x0000
        /*0034*/ 	.byte	0x00, 0xf5, 0x21, 0x00


	//----- nvinfo : EIATTR_SPARSE_MMA_MASK
	.align		4
.L_1455:
        /*0038*/ 	.byte	0x03, 0x50
        /*003a*/ 	.short	0x0000


	//----- nvinfo : EIATTR_MAXREG_COUNT
	.align		4
        /*003c*/ 	.byte	0x03, 0x1b
        /*003e*/ 	.short	0x00ff


	//----- nvinfo : EIATTR_MERCURY_ISA_VERSION
	.align		4
        /*0040*/ 	.byte	0x03, 0x5f
        /*0042*/ 	.short	0x0101


	//----- nvinfo : EIATTR_VRC_CTA_INIT_COUNT
	.align		4
        /*0044*/ 	.byte	0x02, 0x4a
	.zero		1
	.zero		1


	//----- nvinfo : EIATTR_EXIT_INSTR_OFFSETS
	.align		4
        /*0048*/ 	.byte	0x04, 0x1c
        /*004a*/ 	.short	(.L_1457 - .L_1456)


	//   ....[0]....
.L_1456:
        /*004c*/ 	.word	0x00000080


	//   ....[1]....
        /*0050*/ 	.word	0x00000590


	//----- nvinfo : EIATTR_CRS_STACK_SIZE
	.align		4
.L_1457:
        /*0054*/ 	.byte	0x04, 0x1e
        /*0056*/ 	.short	(.L_1459 - .L_1458)
.L_1458:
        /*0058*/ 	.word	0x00000000


	//----- nvinfo : EIATTR_CBANK_PARAM_SIZE
	.align		4
.L_1459:
        /*005c*/ 	.byte	0x03, 0x19
        /*005e*/ 	.short	0x0018


	//----- nvinfo : EIATTR_PARAM_CBANK
	.align		4
        /*0060*/ 	.byte	0x04, 0x0a
        /*0062*/ 	.short	(.L_1461 - .L_1460)
	.align		4
.L_1460:
        /*0064*/ 	.word	index@(.nv.constant0._Z10exp_kernelIdEvPT_S1_m)
        /*0068*/ 	.short	0x0380
        /*006a*/ 	.short	0x0018


	//----- nvinfo : EIATTR_SW_WAR
	.align		4
.L_1461:
        /*006c*/ 	.byte	0x04, 0x36
        /*006e*/ 	.short	(.L_1463 - .L_1462)
.L_1462:
        /*0070*/ 	.word	0x00000008
.L_1463:


//--------------------- .nv.info._Z10exp_kernelIfEvPT_S1_m --------------------------
	.section	.nv.info._Z10exp_kernelIfEvPT_S1_m,"",@"SHT_CUDA_INFO"
	.sectionflags	@""
	.align	4


	//----- nvinfo : EIATTR_CUDA_API_VERSION
	.align		4
        /*0000*/ 	.byte	0x04, 0x37
        /*0002*/ 	.short	(.L_1465 - .L_1464)
.L_1464:
        /*0004*/ 	.word	0x00000082


	//----- nvinfo : EIATTR_KPARAM_INFO
	.align		4
.L_1465:
        /*0008*/ 	.byte	0x04, 0x17
        /*000a*/ 	.short	(.L_1467 - .L_1466)
.L_1466:
        /*000c*/ 	.word	0x00000000
        /*0010*/ 	.short	0x0002
        /*0012*/ 	.short	0x0010
        /*0014*/ 	.byte	0x00, 0xf0, 0x21, 0x00


	//----- nvinfo : EIATTR_KPARAM_INFO
	.align		4
.L_1467:
        /*0018*/ 	.byte	0x04, 0x17
        /*001a*/ 	.short	(.L_1469 - .L_1468)
.L_1468:
        /*001c*/ 	.word	0x00000000
        /*0020*/ 	.short	0x0001
        /*0022*/ 	.short	0x0008
        /*0024*/ 	.byte	0x00, 0xf5, 0x21, 0x00


	//----- nvinfo : EIATTR_KPARAM_INFO
	.align		4
.L_1469:
        /*0028*/ 	.byte	0x04, 0x17
        /*002a*/ 	.short	(.L_1471 - .L_1470)
.L_1470:
        /*002c*/ 	.word	0x00000000
        /*0030*/ 	.short	0x0000
        /*0032*/ 	.short	0x0000
        /*0034*/ 	.byte	0x00, 0xf5, 0x21, 0x00


	//----- nvinfo : EIATTR_SPARSE_MMA_MASK
	.align		4
.L_1471:
        /*0038*/ 	.byte	0x03, 0x50
        /*003a*/ 	.short	0x0000


	//----- nvinfo : EIATTR_MAXREG_COUNT
	.align		4
        /*003c*/ 	.byte	0x03, 0x1b
        /*003e*/ 	.short	0x00ff


	//----- nvinfo : EIATTR_MERCURY_ISA_VERSION
	.align		4
        /*0040*/ 	.byte	0x03, 0x5f
        /*0042*/ 	.short	0x0101


	//----- nvinfo : EIATTR_VRC_CTA_INIT_COUNT
	.align		4
        /*0044*/ 	.byte	0x02, 0x4a
	.zero		1
	.zero		1


	//----- nvinfo : EIATTR_EXIT_INSTR_OFFSETS
	.align		4
        /*0048*/ 	.byte	0x04, 0x1c
        /*004a*/ 	.short	(.L_1473 - .L_1472)


	//   ....[0]....
.L_1472:
        /*004c*/ 	.word	0x00000080


	//   ....[1]....
        /*0050*/ 	.word	0x00000260


	//----- nvinfo : EIATTR_CRS_STACK_SIZE
	.align		4
.L_1473:
        /*0054*/ 	.byte	0x04, 0x1e
        /*0056*/ 	.short	(.L_1475 - .L_1474)
.L_1474:
        /*0058*/ 	.word	0x00000000


	//----- nvinfo : EIATTR_CBANK_PARAM_SIZE
	.align		4
.L_1475:
        /*005c*/ 	.byte	0x03, 0x19
        /*005e*/ 	.short	0x0018


	//----- nvinfo : EIATTR_PARAM_CBANK
	.align		4
        /*0060*/ 	.byte	0x04, 0x0a
        /*0062*/ 	.short	(.L_1477 - .L_1476)
	.align		4
.L_1476:
        /*0064*/ 	.word	index@(.nv.constant0._Z10exp_kernelIfEvPT_S1_m)
        /*0068*/ 	.short	0x0380
        /*006a*/ 	.short	0x0018


	//----- nvinfo : EIATTR_SW_WAR
	.align		4
.L_1477:
        /*006c*/ 	.byte	0x04, 0x36
        /*006e*/ 	.short	(.L_1479 - .L_1478)
.L_1478:
        /*0070*/ 	.word	0x00000008
.L_1479:


//--------------------- .nv.info._Z21broadcast_rows_kernelIdEvPT_S1_mmb --------------------------
	.section	.nv.info._Z21broadcast_rows_kernelIdEvPT_S1_mmb,"",@"SHT_CUDA_INFO"
	.sectionflags	@""
	.align	4


	//----- nvinfo : EIATTR_CUDA_API_VERSION
	.align		4
        /*0000*/ 	.byte	0x04, 0x37
        /*0002*/ 	.short	(.L_1481 - .L_1480)
.L_1480:
        /*0004*/ 	.word	0x00000082


	//----- nvinfo : EIATTR_KPARAM_INFO
	.align		4
.L_1481:
        /*0008*/ 	.byte	0x04, 0x17
        /*000a*/ 	.short	(.L_1483 - .L_1482)
.L_1482:
        /*000c*/ 	.word	0x00000000
        /*0010*/ 	.short	0x0004
        /*0012*/ 	.short	0x0020
        /*0014*/ 	.byte	0x00, 0xf0, 0x05, 0x00


	//----- nvinfo : EIATTR_KPARAM_INFO
	.align		4
.L_1483:
        /*0018*/ 	.byte	0x04, 0x17
        /*001a*/ 	.short	(.L_1485 - .L_1484)
.L_1484:
        /*001c*/ 	.word	0x00000000
        /*0020*/ 	.short	0x0003
        /*0022*/ 	.short	0x0018
        /*0024*/ 	.byte	0x00, 0xf0, 0x21, 0x00


	//----- nvinfo : EIATTR_KPARAM_INFO
	.align		4
.L_1485:
        /*0028*/ 	.byte	0x04, 0x17
        /*002a*/ 	.short	(.L_1487 - .L_1486)
.L_1486:
        /*002c*/ 	.word	0x00000000
        /*0030*/ 	.short	0x0002
        /*0032*/ 	.short	0x0010
        /*0034*/ 	.byte	0x00, 0xf0, 0x21, 0x00


	//----- nvinfo : EIATTR_KPARAM_INFO
	.align		4
.L_1487:
        /*0038*/ 	.byte	0x04, 0x17
        /*003a*/ 	.short	(.L_1489 - .L_1488)
.L_1488:
        /*003c*/ 	.word	0x00000000
        /*0040*/ 	.short	0x0001
        /*0042*/ 	.short	0x0008
        /*0044*/ 	.byte	0x00, 0xf5, 0x21, 0x00


	//----- nvinfo : EIATTR_KPARAM_INFO
	.align		4
.L_1489:
        /*0048*/ 	.byte	0x04, 0x17
        /*004a*/ 	.short	(.L_1491 - .L_1490)
.L_1490:
        /*004c*/ 	.word	0x00000000
        /*0050*/ 	.short	0x0000
        /*0052*/ 	.short	0x0000
        /*0054*/ 	.byte	0x00, 0xf5, 0x21, 0x00


	//----- nvinfo : EIATTR_SPARSE_MMA_MASK
	.align		4
.L_1491:
        /*0058*/ 	.byte	0x03, 0x50
        /*005a*/ 	.short	0x0000


	//----- nvinfo : EIATTR_MAXREG_COUNT
	.align		4
        /*005c*/ 	.byte	0x03, 0x1b
        /*005e*/ 	.short	0x00ff


	//----- nvinfo : EIATTR_MERCURY_ISA_VERSION
	.align		4
        /*0060*/ 	.byte	0x03, 0x5f
        /*0062*/ 	.short	0x0101


	//----- nvinfo : EIATTR_VRC_CTA_INIT_COUNT
	.align		4
        /*0064*/ 	.byte	0x02, 0x4a
	.zero		1
	.zero		1


	//----- nvinfo : EIATTR_EXIT_INSTR_OFFSETS
	.align		4
        /*0068*/ 	.byte	0x04, 0x1c
        /*006a*/ 	.short	(.L_1493 - .L_1492)


	//   ....[0]....
.L_1492:
        /*006c*/ 	.word	0x000004d0


	//   ....[1]....
        /*0070*/ 	.word	0x00000610


	//   ....[2]....
        /*0074*/ 	.word	0x00000670


	//   ....[3]....
        /*0078*/ 	.word	0x000007d0


	//----- nvinfo : EIATTR_CRS_STACK_SIZE
	.align		4
.L_1493:
        /*007c*/ 	.byte	0x04, 0x1e
        /*007e*/ 	.short	(.L_1495 - .L_1494)
.L_1494:
        /*0080*/ 	.word	0x00000000


	//----- nvinfo : EIATTR_CBANK_PARAM_SIZE
	.align		4
.L_1495:
        /*0084*/ 	.byte	0x03, 0x19
        /*0086*/ 	.short	0x0021


	//----- nvinfo : EIATTR_PARAM_CBANK
	.align		4
        /*0088*/ 	.byte	0x04, 0x0a
        /*008a*/ 	.short	(.L_1497 - .L_1496)
	.align		4
.L_1496:
        /*008c*/ 	.word	index@(.nv.constant0._Z21broadcast_rows_kernelIdEvPT_S1_mmb)
        /*0090*/ 	.short	0x0380
        /*0092*/ 	.short	0x0021


	//----- nvinfo : EIATTR_SW_WAR
	.align		4
.L_1497:
        /*0094*/ 	.byte	0x04, 0x36
        /*0096*/ 	.short	(.L_1499 - .L_1498)
.L_1498:
        /*0098*/ 	.word	0x00000008
.L_1499:


//--------------------- .nv.info._Z21broadcast_rows_kernelIfEvPT_S1_mmb --------------------------
	.section	.nv.info._Z21broadcast_rows_kernelIfEvPT_S1_mmb,"",@"SHT_CUDA_INFO"
	.sectionflags	@""
	.align	4


	//----- nvinfo : EIATTR_CUDA_API_VERSION
	.align		4
        /*0000*/ 	.byte	0x04, 0x37
        /*0002*/ 	.short	(.L_1501 - .L_1500)
.L_1500:
        /*0004*/ 	.word	0x00000082


	//----- nvinfo : EIATTR_KPARAM_INFO
	.align		4
.L_1501:
        /*0008*/ 	.byte	0x04, 0x17
        /*000a*/ 	.short	(.L_1503 - .L_1502)
.L_1502:
        /*000c*/ 	.word	0x00000000
        /*0010*/ 	.short	0x0004
        /*0012*/ 	.short	0x0020
        /*0014*/ 	.byte	0x00, 0xf0, 0x05, 0x00


	//----- nvinfo : EIATTR_KPARAM_INFO
	.align		4
.L_1503:
        /*0018*/ 	.byte	0x04, 0x17
        /*001a*/ 	.short	(.L_1505 - .L_1504)
.L_1504:
        /*001c*/ 	.word	0x00000000
        /*0020*/ 	.short	0x0003
        /*0022*/ 	.short	0x0018
        /*0024*/ 	.byte	0x00, 0xf0, 0x21, 0x00


	//----- nvinfo : EIATTR_KPARAM_INFO
	.align		4
.L_1505:
        /*0028*/ 	.byte	0x04, 0x17
        /*002a*/ 	.short	(.L_1507 - .L_1506)
.L_1506:
        /*002c*/ 	.word	0x00000000
        /*0030*/ 	.short	0x0002
        /*0032*/ 	.short	0x0010
        /*0034*/ 	.byte	0x00, 0xf0, 0x21, 0x00


	//----- nvinfo : EIATTR_KPARAM_INFO
	.align		4
.L_1507:
        /*0038*/ 	.byte	0x04, 0x17
        /*003a*/ 	.short	(.L_1509 - .L_1508)
.L_1508:
        /*003c*/ 	.word	0x00000000
        /*0040*/ 	.short	0x0001
        /*0042*/ 	.short	0x0008
        /*0044*/ 	.byte	0x00, 0xf5, 0x21, 0x00


	//----- nvinfo : EIATTR_KPARAM_INFO
	.align		4
.L_1509:
        /*0048*/ 	.byte	0x04, 0x17
        /*004a*/ 	.short	(.L_1511 - .L_1510)
.L_1510:
        /*004c*/ 	.word	0x00000000
        /*0050*/ 	.short	0x0000
        /*0052*/ 	.short	0x0000
        /*0054*/ 	.byte	0x00, 0xf5, 0x21, 0x00


	//----- nvinfo : EIATTR_SPARSE_MMA_MASK
	.align		4
.L_1511:
        /*0058*/ 	.byte	0x03, 0x50
        /*005a*/ 	.short	0x0000


	//----- nvinfo : EIATTR_MAXREG_COUNT
	.align		4
        /*005c*/ 	.byte	0x03, 0x1b
        /*005e*/ 	.short	0x00ff


	//----- nvinfo : EIATTR_MERCURY_ISA_VERSION
	.align		4
        /*0060*/ 	.byte	0x03, 0x5f
        /*0062*/ 	.short	0x0101


	//----- nvinfo : EIATTR_VRC_CTA_INIT_COUNT
	.align		4
        /*0064*/ 	.byte	0x02, 0x4a
	.zero		1
	.zero		1


	//----- nvinfo : EIATTR_EXIT_INSTR_OFFSETS
	.align		4
        /*0068*/ 	.byte	0x04, 0x1c
        /*006a*/ 	.short	(.L_1513 - .L_1512)


	//   ....[0]....
.L_1512:
        /*006c*/ 	.word	0x000004d0


	//   ....[1]....
        /*0070*/ 	.word	0x00000610


	//   ....[2]....
        /*0074*/ 	.word	0x00000670


	//   ....[3]....
        /*0078*/ 	.word	0x000007d0


	//----- nvinfo : EIATTR_CRS_STACK_SIZE
	.align		4
.L_1513:
        /*007c*/ 	.byte	0x04, 0x1e
        /*007e*/ 	.short	(.L_1515 - .L_1514)
.L_1514:
        /*0080*/ 	.word	0x00000000


	//----- nvinfo : EIATTR_CBANK_PARAM_SIZE
	.align		4
.L_1515:
        /*0084*/ 	.byte	0x03, 0x19
        /*0086*/ 	.short	0x0021


	//----- nvinfo : EIATTR_PARAM_CBANK
	.align		4
        /*0088*/ 	.byte	0x04, 0x0a
        /*008a*/ 	.short	(.L_1517 - .L_1516)
	.align		4
.L_1516:
        /*008c*/ 	.word	index@(.nv.constant0._Z21broadcast_rows_kernelIfEvPT_S1_mmb)
        /*0090*/ 	.short	0x0380
        /*0092*/ 	.short	0x0021


	//----- nvinfo : EIATTR_SW_WAR
	.align		4
.L_1517:
        /*0094*/ 	.byte	0x04, 0x36
        /*0096*/ 	.short	(.L_1519 - .L_1518)
.L_1518:
        /*0098*/ 	.word	0x00000008
.L_1519:


//--------------------- .nv.info._Z26leaky_relu_backward_kernelIdEvPT_S1_S1_mS0_ --------------------------
	.section	.nv.info._Z26leaky_relu_backward_kernelIdEvPT_S1_S1_mS0_,"",@"SHT_CUDA_INFO"
	.sectionflags	@""
	.align	4


	//----- nvinfo : EIATTR_CUDA_API_VERSION
	.align		4
        /*0000*/ 	.byte	0x04, 0x37
        /*0002*/ 	.short	(.L_1521 - .L_1520)
.L_1520:
        /*0004*/ 	.word	0x00000082


	//----- nvinfo : EIATTR_KPARAM_INFO
	.align		4
.L_1521:
        /*0008*/ 	.byte	0x04, 0x17
        /*000a*/ 	.short	(.L_1523 - .L_1522)
.L_1522:
        /*000c*/ 	.word	0x00000000
        /*0010*/ 	.short	0x0004
        /*0012*/ 	.short	0x0020
        /*0014*/ 	.byte	0x00, 0xf0, 0x21, 0x00


	//----- nvinfo : EIATTR_KPARAM_INFO
	.align		4
.L_1523:
        /*0018*/ 	.byte	0x04, 0x17
        /*001a*/ 	.short	(.L_1525 - .L_1524)
.L_1524:
        /*001c*/ 	.word	0x00000000
        /*0020*/ 	.short	0x0003
        /*0022*/ 	.short	0x0018
        /*0024*/ 	.byte	0x00, 0xf0, 0x21, 0x00


	//----- nvinfo : EIATTR_KPARAM_INFO
	.align		4
.L_1525:
        /*0028*/ 	.byte	0x04, 0x17
        /*002a*/ 	.short	(.L_1527 - .L_1526)
.L_1526:
        /*002c*/ 	.word	0x00000000
        /*0030*/ 	.short	0x0002
        /*0032*/ 	.short	0x0010
        /*0034*/ 	.byte	0x00, 0xf5, 0x21, 0x00


	//----- nvinfo : EIATTR_KPARAM_INFO
	.align		4
.L_1527:
        /*0038*/ 	.byte	0x04, 0x17
        /*003a*/ 	.short	(.L_1529 - .L_1528)
.L_1528:
        /*003c*/ 	.word	0x00000000
        /*0040*/ 	.short	0x0001
        /*0042*/ 	.short	0x0008
        /*0044*/ 	.byte	0x00, 0xf5, 0x21, 0x00


	//----- nvinfo : EIATTR_KPARAM_INFO
	.align		4
.L_1529:
        /*0048*/ 	.byte	0x04, 0x17
        /*004a*/ 	.short	(.L_1531 - .L_1530)
.L_1530:
        /*004c*/ 	.word	0x00000000
        /*0050*/ 	.short	0x0000
        /*0052*/ 	.short	0x0000
        /*0054*/ 	.byte	0x00, 0xf5, 0x21, 0x00


	//----- nvinfo : EIATTR_SPARSE_MMA_MASK
	.align		4
.L_1531:
        /*0058*/ 	.byte	0x03, 0x50
        /*005a*/ 	.short	0x0000


	//----- nvinfo : EIATTR_MAXREG_COUNT
	.align		4
        /*005c*/ 	.byte	0x03, 0x1b
        /*005e*/ 	.short	0x00ff


	//----- nvinfo : EIATTR_MERCURY_ISA_VERSION
	.align		4
        /*0060*/ 	.byte	0x03, 0x5f
        /*0062*/ 	.short	0x0101


	//----- nvinfo : EIATTR_VRC_CTA_INIT_COUNT
	.align		4
        /*0064*/ 	.byte	0x02, 0x4a
	.zero		1
	.zero		1


	//----- nvinfo : EIATTR_EXIT_INSTR_OFFSETS
	.align		4
        /*0068*/ 	.byte	0x04, 0x1c
        /*006a*/ 	.short	(.L_1533 - .L_1532)


	//   ....[0]....
.L_1532:
        /*006c*/ 	.word	0x00000080


	//   ....[1]....
        /*0070*/ 	.word	0x00000250


	//----- nvinfo : EIATTR_CRS_STACK_SIZE
	.align		4
.L_1533:
        /*0074*/ 	.byte	0x04, 0x1e
        /*0076*/ 	.short	(.L_1535 - .L_1534)
.L_1534:
        /*0078*/ 	.word	0x00000000


	//----- nvinfo : EIATTR_CBANK_PARAM_SIZE
	.align		4
.L_1535:
        /*007c*/ 	.byte	0x03, 0x19
        /*007e*/ 	.short	0x0028


	//----- nvinfo : EIATTR_PARAM_CBANK
	.align		4
        /*0080*/ 	.byte	0x04, 0x0a
        /*0082*/ 	.short	(.L_1537 - .L_1536)
	.align		4
.L_1536:
        /*0084*/ 	.word	index@(.nv.constant0._Z26leaky_relu_backward_kernelIdEvPT_S1_S1_mS0_)
        /*0088*/ 	.short	0x0380
        /*008a*/ 	.short	0x0028


	//----- nvinfo : EIATTR_SW_WAR
	.align		4
.L_1537:
        /*008c*/ 	.byte	0x04, 0x36
        /*008e*/ 	.short	(.L_1539 - .L_1538)
.L_1538:
        /*0090*/ 	.word	0x00000008
.L_1539:


//--------------------- .nv.info._Z26leaky_relu_backward_kernelIfEvPT_S1_S1_mS0_ --------------------------
	.section	.nv.info._Z26leaky_relu_backward_kernelIfEvPT_S1_S1_mS0_,"",@"SHT_CUDA_INFO"
	.sectionflags	@""
	.align	4


	//----- nvinfo : EIATTR_CUDA_API_VERSION
	.align		4
        /*0000*/ 	.byte	0x04, 0x37
        /*0002*/ 	.short	(.L_1541 - .L_1540)
.L_1540:
        /*0004*/ 	.word	0x00000082


	//----- nvinfo : EIATTR_KPARAM_INFO
	.align		4
.L_1541:
        /*0008*/ 	.byte	0x04, 0x17
        /*000a*/ 	.short	(.L_1543 - .L_1542)
.L_1542:
        /*000c*/ 	.word	0x00000000
        /*0010*/ 	.short	0x0004
        /*0012*/ 	.short	0x0020
        /*0014*/ 	.byte	0x00, 0xf0, 0x11, 0x00


	//----- nvinfo : EIATTR_KPARAM_INFO
	.align		4
.L_1543:
        /*0018*/ 	.byte	0x04, 0x17
        /*001a*/ 	.short	(.L_1545 - .L_1544)
.L_1544:
        /*001c*/ 	.word	0x00000000
        /*0020*/ 	.short	0x0003
        /*0022*/ 	.short	0x0018
        /*0024*/ 	.byte	0x00, 0xf0, 0x21, 0x00


	//----- nvinfo : EIATTR_KPARAM_INFO
	.align		4
.L_1545:
        /*0028*/ 	.byte	0x04, 0x17
        /*002a*/ 	.short	(.L_1547 - .L_1546)
.L_1546:
        /*002c*/ 	.word	0x00000000
        /*0030*/ 	.short	0x0002
        /*0032*/ 	.short	0x0010
        /*0034*/ 	.byte	0x00, 0xf5, 0x21, 0x00


	//----- nvinfo : EIATTR_KPARAM_INFO
	.align		4
.L_1547:
        /*0038*/ 	.byte	0x04, 0x17
        /*003a*/ 	.short	(.L_1549 - .L_1548)
.L_1548:
        /*003c*/ 	.word	0x00000000
        /*0040*/ 	.short	0x0001
        /*0042*/ 	.short	0x0008
        /*0044*/ 	.byte	0x00, 0xf5, 0x21, 0x00


	//----- nvinfo : EIATTR_KPARAM_INFO
	.align		4
.L_1549:
        /*0048*/ 	.byte	0x04, 0x17
        /*004a*/ 	.short	(.L_1551 - .L_1550)
.L_1550:
        /*004c*/ 	.word	0x00000000
        /*0050*/ 	.short	0x0000
        /*0052*/ 	.short	0x0000
        /*0054*/ 	.byte	0x00, 0xf5, 0x21, 0x00


	//----- nvinfo : EIATTR_SPARSE_MMA_MASK
	.align		4
.L_1551:
        /*0058*/ 	.byte	0x03, 0x50
        /*005a*/ 	.short	0x0000


	//----- nvinfo : EIATTR_MAXREG_COUNT
	.align		4
        /*005c*/ 	.byte	0x03, 0x1b
        /*005e*/ 	.short	0x00ff


	//----- nvinfo : EIATTR_MERCURY_ISA_VERSION
	.align		4
        /*0060*/ 	.byte	0x03, 0x5f
        /*0062*/ 	.short	0x0101


	//----- nvinfo : EIATTR_VRC_CTA_INIT_COUNT
	.align		4
        /*0064*/ 	.byte	0x02, 0x4a
	.zero		1
	.zero		1


	//----- nvinfo : EIATTR_EXIT_INSTR_OFFSETS
	.align		4
        /*0068*/ 	.byte	0x04, 0x1c
        /*006a*/ 	.short	(.L_1553 - .L_1552)


	//   ....[0]....
.L_1552:
        /*006c*/ 	.word	0x00000080


	//   ....[1]....
        /*0070*/ 	.word	0x00000250


	//----- nvinfo : EIATTR_CRS_STACK_SIZE
	.align		4
.L_1553:
        /*0074*/ 	.byte	0x04, 0x1e
        /*0076*/ 	.short	(.L_1555 - .L_1554)
.L_1554:
        /*0078*/ 	.word	0x00000000


	//----- nvinfo : EIATTR_CBANK_PARAM_SIZE
	.align		4
.L_1555:
        /*007c*/ 	.byte	0x03, 0x19
        /*007e*/ 	.short	0x0024


	//----- nvinfo : EIATTR_PARAM_CBANK
	.align		4
        /*0080*/ 	.byte	0x04, 0x0a
        /*0082*/ 	.short	(.L_1557 - .L_1556)
	.align		4
.L_1556:
        /*0084*/ 	.word	index@(.nv.constant0._Z26leaky_relu_backward_kernelIfEvPT_S1_S1_mS0_)
        /*0088*/ 	.short	0x0380
        /*008a*/ 	.short	0x0024


	//----- nvinfo : EIATTR_SW_WAR
	.align		4
.L_1557:
        /*008c*/ 	.byte	0x04, 0x36
        /*008e*/ 	.short	(.L_1559 - .L_1558)
.L_1558:
        /*0090*/ 	.word	0x00000008
.L_1559:


//--------------------- .nv.info._Z25leaky_relu_forward_kernelIdEvPT_S1_mS0_ --------------------------
	.section	.nv.info._Z25leaky_relu_forward_kernelIdEvPT_S1_mS0_,"",@"SHT_CUDA_INFO"
	.sectionflags	@""
	.align	4


	//----- nvinfo : EIATTR_CUDA_API_VERSION
	.align		4
        /*0000*/ 	.byte	0x04, 0x37
        /*0002*/ 	.short	(.L_1561 - .L_1560)
.L_1560:
        /*0004*/ 	.word	0x00000082


	//----- nvinfo : EIATTR_KPARAM_INFO
	.align		4
.L_1561:
        /*0008*/ 	.byte	0x04, 0x17
        /*000a*/ 	.short	(.L_1563 - .L_1562)
.L_1562:
        /*000c*/ 	.word	0x00000000
        /*0010*/ 	.short	0x0003
        /*0012*/ 	.short	0x0018
        /*0014*/ 	.byte	0x00, 0xf0, 0x21, 0x00


	//----- nvinfo : EIATTR_KPARAM_INFO
	.align		4
.L_1563:
        /*0018*/ 	.byte	0x04, 0x17
        /*001a*/ 	.short	(.L_1565 - .L_1564)
.L_1564:
        /*001c*/ 	.word	0x00000000
        /*0020*/ 	.short	0x0002
        /*0022*/ 	.short	0x0010
        /*0024*/ 	.byte	0x00, 0xf0, 0x21, 0x00


	//----- nvinfo : EIATTR_KPARAM_INFO
	.align		4
.L_1565:
        /*0028*/ 	.byte	0x04, 0x17
        /*002a*/ 	.short	(.L_1567 - .L_1566)
.L_1566:
        /*002c*/ 	.word	0x00000000
        /*0030*/ 	.short	0x0001
        /*0032*/ 	.short	0x0008
        /*0034*/ 	.byte	0x00, 0xf5, 0x21, 0x00


	//----- nvinfo : EIATTR_KPARAM_INFO
	.align		4
.L_1567:
        /*0038*/ 	.byte	0x04, 0x17
        /*003a*/ 	.short	(.L_1569 - .L_1568)
.L_1568:
        /*003c*/ 	.word	0x00000000
        /*0040*/ 	.short	0x0000
        /*0042*/ 	.short	0x0000
        /*0044*/ 	.byte	0x00, 0xf5, 0x21, 0x00


	//----- nvinfo : EIATTR_SPARSE_MMA_MASK
	.align		4
.L_1569:
        /*0048*/ 	.byte	0x03, 0x50
        /*004a*/ 	.short	0x0000


	//----- nvinfo : EIATTR_MAXREG_COUNT
	.align		4
        /*004c*/ 	.byte	0x03, 0x1b
        /*004e*/ 	.short	0x00ff


	//----- nvinfo : EIATTR_MERCURY_ISA_VERSION
	.align		4
        /*0050*/ 	.byte	0x03, 0x5f
        /*0052*/ 	.short	0x0101


	//----- nvinfo : EIATTR_VRC_CTA_INIT_COUNT
	.align		4
        /*0054*/ 	.byte	0x02, 0x4a
	.zero		1
	.zero		1


	//----- nvinfo : EIATTR_EXIT_INSTR_OFFSETS
	.align		4
        /*0058*/ 	.byte	0x04, 0x1c
        /*005a*/ 	.short	(.L_1571 - .L_1570)


	//   ....[0]....
.L_1570:
        /*005c*/ 	.word	0x00000080


	//   ....[1]....
        /*0060*/ 	.word	0x00000240


	//----- nvinfo : EIATTR_CRS_STACK_SIZE
	.align		4
.L_1571:
        /*0064*/ 	.byte	0x04, 0x1e
        /*0066*/ 	.short	(.L_1573 - .L_1572)
.L_1572:
        /*0068*/ 	.word	0x00000000


	//----- nvinfo : EIATTR_CBANK_PARAM_SIZE
	.align		4
.L_1573:
        /*006c*/ 	.byte	0x03, 0x19
        /*006e*/ 	.short	0x0020


	//----- nvinfo : EIATTR_PARAM_CBANK
	.align		4
        /*0070*/ 	.byte	0x04, 0x0a
        /*0072*/ 	.short	(.L_1575 - .L_1574)
	.align		4
.L_1574:
        /*0074*/ 	.word	index@(.nv.constant0._Z25leaky_relu_forward_kernelIdEvPT_S1_mS0_)
        /*0078*/ 	.short	0x0380
        /*007a*/ 	.short	0x0020


	//----- nvinfo : EIATTR_SW_WAR
	.align		4
.L_1575:
        /*007c*/ 	.byte	0x04, 0x36
        /*007e*/ 	.short	(.L_1577 - .L_1576)
.L_1576:
        /*0080*/ 	.word	0x00000008
.L_1577:


//--------------------- .nv.info._Z25leaky_relu_forward_kernelIfEvPT_S1_mS0_ --------------------------
	.section	.nv.info._Z25leaky_relu_forward_kernelIfEvPT_S1_mS0_,"",@"SHT_CUDA_INFO"
	.sectionflags	@""
	.align	4


	//----- nvinfo : EIATTR_CUDA_API_VERSION
	.align		4
        /*0000*/ 	.byte	0x04, 0x37
        /*0002*/ 	.short	(.L_1579 - .L_1578)
.L_1578:
        /*0004*/ 	.word	0x00000082


	//----- nvinfo : EIATTR_KPARAM_INFO
	.align		4
.L_1579:
        /*0008*/ 	.byte	0x04, 0x17
        /*000a*/ 	.short	(.L_1581 - .L_1580)
.L_1580:
        /*000c*/ 	.word	0x00000000
        /*0010*/ 	.short	0x0003
        /*0012*/ 	.short	0x0018
        /*0014*/ 	.byte	0x00, 0xf0, 0x11, 0x00


	//----- nvinfo : EIATTR_KPARAM_INFO
	.align		4
.L_1581:
        /*0018*/ 	.byte	0x04, 0x17
        /*001a*/ 	.short	(.L_1583 - .L_1582)
.L_1582:
        /*001c*/ 	.word	0x00000000
        /*0020*/ 	.short	0x0002
        /*0022*/ 	.short	0x0010
        /*0024*/ 	.byte	0x00, 0xf0, 0x21, 0x00


	//----- nvinfo : EIATTR_KPARAM_INFO
	.align		4
.L_1583:
        /*0028*/ 	.byte	0x04, 0x17
        /*002a*/ 	.short	(.L_1585 - .L_1584)
.L_1584:
        /*002c*/ 	.word	0x00000000
        /*0030*/ 	.short	0x0001
        /*0032*/ 	.short	0x0008
        /*0034*/ 	.byte	0x00, 0xf5, 0x21, 0x00


	//----- nvinfo : EIATTR_KPARAM_INFO
	.align		4
.L_1585:
        /*0038*/ 	.byte	0x04, 0x17
        /*003a*/ 	.short	(.L_1587 - .L_1586)
.L_1586:
        /*003c*/ 	.word	0x00000000
        /*0040*/ 	.short	0x0000
        /*0042*/ 	.short	0x0000
        /*0044*/ 	.byte	0x00, 0xf5, 0x21, 0x00


	//----- nvinfo : EIATTR_SPARSE_MMA_MASK
	.align		4
.L_1587:
        /*0048*/ 	.byte	0x03, 0x50
        /*004a*/ 	.short	0x0000


	//----- nvinfo : EIATTR_MAXREG_COUNT
	.align		4
        /*004c*/ 	.byte	0x03, 0x1b
        /*004e*/ 	.short	0x00ff


	//----- nvinfo : EIATTR_MERCURY_ISA_VERSION
	.align		4
        /*0050*/ 	.byte	0x03, 0x5f
        /*0052*/ 	.short	0x0101


	//----- nvinfo : EIATTR_VRC_CTA_INIT_COUNT
	.align		4
        /*0054*/ 	.byte	0x02, 0x4a
	.zero		1
	.zero		1


	//----- nvinfo : EIATTR_EXIT_INSTR_OFFSETS
	.align		4
        /*0058*/ 	.byte	0x04, 0x1c
        /*005a*/ 	.short	(.L_1589 - .L_1588)


	//   ....[0]....
.L_1588:
        /*005c*/ 	.word	0x00000080


	//   ....[1]....
        /*0060*/ 	.word	0x000001f0


	//----- nvinfo : EIATTR_CRS_STACK_SIZE
	.align		4
.L_1589:
        /*0064*/ 	.byte	0x04, 0x1e
        /*0066*/ 	.short	(.L_1591 - .L_1590)
.L_1590:
        /*0068*/ 	.word	0x00000000


	//----- nvinfo : EIATTR_CBANK_PARAM_SIZE
	.align		4
.L_1591:
        /*006c*/ 	.byte	0x03, 0x19
        /*006e*/ 	.short	0x001c


	//----- nvinfo : EIATTR_PARAM_CBANK
	.align		4
        /*0070*/ 	.byte	0x04, 0x0a
        /*0072*/ 	.short	(.L_1593 - .L_1592)
	.align		4
.L_1592:
        /*0074*/ 	.word	index@(.nv.constant0._Z25leaky_relu_forward_kernelIfEvPT_S1_mS0_)
        /*0078*/ 	.short	0x0380
        /*007a*/ 	.short	0x001c


	//----- nvinfo : EIATTR_SW_WAR
	.align		4
.L_1593:
        /*007c*/ 	.byte	0x04, 0x36
        /*007e*/ 	.short	(.L_1595 - .L_1594)
.L_1594:
        /*0080*/ 	.word	0x00000008
.L_1595:


//--------------------- .nv.callgraph             --------------------------
	.section	.nv.callgraph,"",@"SHT_CUDA_CALLGRAPH"
	.align	4
	.sectionentsize	8
	.align		4
        /*0000*/ 	.word	0x00000000
	.align		4
        /*0004*/ 	.word	0xffffffff
	.align		4
        /*0008*/ 	.word	0x00000000
	.align		4
        /*000c*/ 	.word	0xfffffffe
	.align		4
        /*0010*/ 	.word	0x00000000
	.align		4
        /*0014*/ 	.word	0xfffffffd
	.align		4
        /*0018*/ 	.word	0x00000000
	.align		4
        /*001c*/ 	.word	0xfffffffc


//--------------------- .text._Z31transpose_helper_encoder_kernelIdEvPT_S1_mmm --------------------------
	.section	.text._Z31transpose_helper_encoder_kernelIdEvPT_S1_mmm,"ax",@progbits
	.align	128
        .global         _Z31transpose_helper_encoder_kernelIdEvPT_S1_mmm
        .type           _Z31transpose_helper_encoder_kernelIdEvPT_S1_mmm,@function
        .size           _Z31transpose_helper_encoder_kernelIdEvPT_S1_mmm,(.L_x_359 - _Z31transpose_helper_encoder_kernelIdEvPT_S1_mmm)
        .other          _Z31transpose_helper_encoder_kernelIdEvPT_S1_mmm,@"STO_CUDA_ENTRY STV_DEFAULT"
_Z31transpose_helper_encoder_kernelIdEvPT_S1_mmm:
.text._Z31transpose_helper_encoder_kernelIdEvPT_S1_mmm:
[----:B------:R-:W-:Y:S01]  /*0000*/  LDC R1, c[0x0][0x37c] ;  /* 0x0000df00ff017b82 */ /* 0x000fe20000000800 */
[----:B------:R-:W0:Y:S01]  /*0010*/  LDCU UR4, c[0x0][0x39c] ;  /* 0x00007380ff0477ac */ /* 0x000e220008000800 */
[----:B------:R-:W0:Y:S02]  /*0020*/  LDCU UR5, c[0x0][0x3a4] ;  /* 0x00007480ff0577ac */ /* 0x000e240008000800 */
[----:B0-----:R-:W-:-:S04]  /*0030*/  ULOP3.LUT UR4, UR4, UR5, URZ, 0xfc, !UPT ;  /* 0x0000000504047292 */ /* 0x001fc8000f8efcff */
[----:B------:R-:W-:-:S09]  /*0040*/  UISETP.NE.U32.AND UP0, UPT, UR4, URZ, UPT ;  /* 0x000000ff0400728c */ /* 0x000fd2000bf05070 */
[----:B------:R-:W-:Y:S05]  /*0050*/  BRA.U UP0, `(.L_x_0) ;  /* 0x0000000100587547 */ /* 0x000fea000b800000 */
[----:B------:R-:W0:Y:S01]  /*0060*/  LDCU UR4, c[0x0][0x3a0] ;  /* 0x00007400ff0477ac */ /* 0x000e220008000800 */
[----:B------:R-:W1:Y:S01]  /*0070*/  LDC R4, c[0x0][0x398] ;  /* 0x0000e600ff047b82 */ /* 0x000e620000000800 */
[----:B------:R-:W-:Y:S01]  /*0080*/  IMAD.MOV.U32 R13, RZ, RZ, RZ ;  /* 0x000000ffff0d7224 */ /* 0x000fe200078e00ff */
[----:B0-----:R-:W0:Y:S01]  /*0090*/  I2F.U32.RP R0, UR4 ;  /* 0x0000000400007d06 */ /* 0x001e220008209000 */
[----:B------:R-:W-:-:S07]  /*00a0*/  ISETP.NE.U32.AND P2, PT, RZ, UR4, PT ;  /* 0x00000004ff007c0c */ /* 0x000fce000bf45070 */
[----:B0-----:R-:W0:Y:S02]  /*00b0*/  MUFU.RCP R0, R0 ;  /* 0x0000000000007308 */ /* 0x001e240000001000 */
[----:B0-----:R-:W-:-:S06]  /*00c0*/  VIADD R2, R0, 0xffffffe ;  /* 0x0ffffffe00027836 */ /* 0x001fcc0000000000 */
[----:B------:R0:W2:Y:S02]  /*00d0*/  F2I.FTZ.U32.TRUNC.NTZ R3, R2 ;  /* 0x0000000200037305 */ /* 0x0000a4000021f000 */
[----:B0-----:R-:W-:Y:S02]  /*00e0*/  HFMA2 R2, -RZ, RZ, 0, 0 ;  /* 0x00000000ff027431 */ /* 0x001fe400000001ff */
[----:B--2---:R-:W-:-:S04]  /*00f0*/  IMAD.MOV R5, RZ, RZ, -R3 ;  /* 0x000000ffff057224 */ /* 0x004fc800078e0a03 */
[----:B------:R-:W-:-:S04]  /*0100*/  IMAD R5, R5, UR4, RZ ;  /* 0x0000000405057c24 */ /* 0x000fc8000f8e02ff */
[----:B------:R-:W-:-:S06]  /*0110*/  IMAD.HI.U32 R3, R3, R5, R2 ;  /* 0x0000000503037227 */ /* 0x000fcc00078e0002 */
[----:B-1----:R-:W-:-:S04]  /*0120*/  IMAD.HI.U32 R12, R3, R4, RZ ;  /* 0x00000004030c7227 */ /* 0x002fc800078e00ff */
[----:B------:R-:W-:-:S04]  /*0130*/  IMAD.MOV R3, RZ, RZ, -R12 ;  /* 0x000000ffff037224 */ /* 0x000fc800078e0a0c */
[----:B------:R-:W-:-:S05]  /*0140*/  IMAD R0, R3, UR4, R4 ;  /* 0x0000000403007c24 */ /* 0x000fca000f8e0204 */
[----:B------:R-:W-:-:S13]  /*0150*/  ISETP.GE.U32.AND P0, PT, R0, UR4, PT ;  /* 0x0000000400007c0c */ /* 0x000fda000bf06070 */
[----:B------:R-:W-:Y:S01]  /*0160*/  @P0 VIADD R0, R0, -UR4 ;  /* 0x8000000400000c36 */ /* 0x000fe20008000000 */
[----:B------:R-:W-:-:S04]  /*0170*/  @P0 IADD3 R12, PT, PT, R12, 0x1, RZ ;  /* 0x000000010c0c0810 */ /* 0x000fc80007ffe0ff */
[----:B------:R-:W-:-:S13]  /*0180*/  ISETP.GE.U32.AND P1, PT, R0, UR4, PT ;  /* 0x0000000400007c0c */ /* 0x000fda000bf26070 */
[----:B------:R-:W-:Y:S01]  /*0190*/  @P1 VIADD R12, R12, 0x1 ;  /* 0x000000010c0c1836 */ /* 0x000fe20000000000 */
[----:B------:R-:W-:Y:S01]  /*01a0*/  @!P2 LOP3.LUT R12, RZ, UR4, RZ, 0x33, !PT ;  /* 0x00000004ff0cac12 */ /* 0x000fe2000f8e33ff */
[----:B------:R-:W-:Y:S06]  /*01b0*/  BRA `(.L_x_1) ;  /* 0x0000000000287947 */ /* 0x000fec0003800000 */
.L_x_0:
[----:B------:R-:W0:Y:S01]  /*01c0*/  LDCU.64 UR4, c[0x0][0x398] ;  /* 0x00007300ff0477ac */ /* 0x000e220008000a00 */
[----:B------:R-:W-:Y:S01]  /*01d0*/  MOV R2, 0x240 ;  /* 0x0000024000027802 */ /* 0x000fe20000000f00 */
[----:B------:R-:W1:Y:S01]  /*01e0*/  LDCU.64 UR6, c[0x0][0x3a0] ;  /* 0x00007400ff0677ac */ /* 0x000e620008000a00 */
[----:B0-----:R-:W-:Y:S01]  /*01f0*/  MOV R22, UR4 ;  /* 0x0000000400167c02 */ /* 0x001fe20008000f00 */
[----:B------:R-:W-:Y:S02]  /*0200*/  IMAD.U32 R0, RZ, RZ, UR5 ;  /* 0x00000005ff007e24 */ /* 0x000fe4000f8e00ff */
[----:B-1----:R-:W-:Y:S01]  /*0210*/  IMAD.U32 R10, RZ, RZ, UR6 ;  /* 0x00000006ff0a7e24 */ /* 0x002fe2000f8e00ff */
[----:B------:R-:W-:-:S07]  /*0220*/  MOV R7, UR7 ;  /* 0x0000000700077c02 */ /* 0x000fce0008000f00 */
[----:B------:R-:W-:Y:S05]  /*0230*/  CALL.REL.NOINC `($__internal_0_$__cuda_sm20_div_u64) ;  /* 0x0000000800707944 */ /* 0x000fea0003c00000 */
[----:B------:R-:W-:Y:S02]  /*0240*/  IMAD.MOV.U32 R12, RZ, RZ, R10 ;  /* 0x000000ffff0c7224 */ /* 0x000fe400078e000a */
[----:B------:R-:W-:-:S07]  /*0250*/  IMAD.MOV.U32 R13, RZ, RZ, R11 ;  /* 0x000000ffff0d7224 */ /* 0x000fce00078e000b */
.L_x_1:
[----:B------:R-:W0:Y:S01]  /*0260*/  S2R R4, SR_TID.X ;  /* 0x0000000000047919 */ /* 0x000e220000002100 */
[----:B------:R-:W0:Y:S01]  /*0270*/  S2UR UR4, SR_CTAID.X ;  /* 0x00000000000479c3 */ /* 0x000e220000002500 */
[----:B------:R-:W1:Y:S07]  /*0280*/  LDCU.64 UR6, c[0x0][0x390] ;  /* 0x00007200ff0677ac */ /* 0x000e6e0008000a00 */
[----:B------:R-:W0:Y:S02]  /*0290*/  LDC R3, c[0x0][0x360] ;  /* 0x0000d800ff037b82 */ /* 0x000e240000000800 */
[----:B0-----:R-:W-:-:S05]  /*02a0*/  IMAD R4, R3, UR4, R4 ;  /* 0x0000000403047c24 */ /* 0x001fca000f8e0204 */
[----:B-1----:R-:W-:-:S04]  /*02b0*/  ISETP.GE.U32.AND P0, PT, R4, UR6, PT ;  /* 0x0000000604007c0c */ /* 0x002fc8000bf06070 */
[----:B------:R-:W-:-:S13]  /*02c0*/  ISETP.GE.U32.AND.EX P0, PT, RZ, UR7, PT, P0 ;  /* 0x00000007ff007c0c */ /* 0x000fda000bf06100 */
[----:B------:R-:W-:Y:S05]  /*02d0*/  @P0 EXIT ;  /* 0x000000000000094d */ /* 0x000fea0003800000 */
[----:B------:R-:W0:Y:S01]  /*02e0*/  LDCU UR4, c[0x0][0x370] ;  /* 0x00006e00ff0477ac */ /* 0x000e220008000800 */
[----:B------:R-:W-:Y:S01]  /*02f0*/  BSSY.RECONVERGENT B0, `(.L_x_2) ;  /* 0x000008f000007945 */ /* 0x000fe20003800200 */
[----:B------:R-:W-:Y:S01]  /*0300*/  MOV R5, RZ ;  /* 0x000000ff00057202 */ /* 0x000fe20000000f00 */
[----:B------:R-:W1:Y:S01]  /*0310*/  LDCU.64 UR6, c[0x0][0x358] ;  /* 0x00006b00ff0677ac */ /* 0x000e620008000a00 */
[----:B------:R-:W2:Y:S01]  /*0320*/  LDCU UR5, c[0x0][0x39c] ;  /* 0x00007380ff0577ac */ /* 0x000ea20008000800 */
[----:B------:R-:W3:Y:S01]  /*0330*/  LDCU UR12, c[0x0][0x398] ;  /* 0x00007300ff0c77ac */ /* 0x000ee20008000800 */
[----:B------:R-:W4:Y:S01]  /*0340*/  LDCU UR13, c[0x0][0x3a4] ;  /* 0x00007480ff0d77ac */ /* 0x000f220008000800 */
[----:B0-----:R-:W-:Y:S01]  /*0350*/  IMAD R3, R3, UR4, RZ ;  /* 0x0000000403037c24 */ /* 0x001fe2000f8e02ff */
[----:B------:R-:W0:Y:S01]  /*0360*/  LDCU UR18, c[0x0][0x3a0] ;  /* 0x00007400ff1277ac */ /* 0x000e220008000800 */
[----:B------:R-:W0:Y:S01]  /*0370*/  LDCU.64 UR20, c[0x0][0x390] ;  /* 0x00007200ff1477ac */ /* 0x000e220008000a00 */
[----:B------:R-:W0:Y:S01]  /*0380*/  LDCU.64 UR16, c[0x0][0x398] ;  /* 0x00007300ff1077ac */ /* 0x000e220008000a00 */
[----:B------:R-:W0:Y:S01]  /*0390*/  LDCU.64 UR8, c[0x0][0x380] ;  /* 0x00007000ff0877ac */ /* 0x000e220008000a00 */
[----:B-123--:R-:W0:Y:S02]  /*03a0*/  LDCU.64 UR10, c[0x0][0x388] ;  /* 0x00007100ff0a77ac */ /* 0x00ee240008000a00 */
.L_x_12:
[----:B------:R-:W-:Y:S01]  /*03b0*/  LOP3.LUT R0, R5, UR5, RZ, 0xfc, !PT ;  /* 0x0000000505007c12 */ /* 0x000fe2000f8efcff */
[----:B------:R-:W-:Y:S03]  /*03c0*/  BSSY.RECONVERGENT B1, `(.L_x_3) ;  /* 0x0000029000017945 */ /* 0x000fe60003800200 */
[----:B------:R-:W-:-:S13]  /*03d0*/  ISETP.NE.U32.AND P0, PT, R0, RZ, PT ;  /* 0x000000ff0000720c */ /* 0x000fda0003f05070 */
[----:B------:R-:W-:Y:S05]  /*03e0*/  @P0 BRA `(.L_x_4) ;  /* 0x00000000005c0947 */ /* 0x000fea0003800000 */
[----:B------:R-:W1:Y:S01]  /*03f0*/  I2F.U32.RP R0, UR12 ;  /* 0x0000000c00007d06 */ /* 0x000e620008209000 */
[----:B------:R-:W-:Y:S01]  /*0400*/  ISETP.NE.U32.AND P2, PT, RZ, UR12, PT ;  /* 0x0000000cff007c0c */ /* 0x000fe2000bf45070 */
[----:B------:R-:W-:-:S06]  /*0410*/  HFMA2 R17, -RZ, RZ, 0, 0 ;  /* 0x00000000ff117431 */ /* 0x000fcc00000001ff */
[----:B-1----:R-:W1:Y:S02]  /*0420*/  MUFU.RCP R0, R0 ;  /* 0x0000000000007308 */ /* 0x002e640000001000 */
[----:B-1----:R-:W-:Y:S02]  /*0430*/  VIADD R6, R0, 0xffffffe ;  /* 0x0ffffffe00067836 */ /* 0x002fe40000000000 */
[----:B------:R-:W-:-:S04]  /*0440*/  IMAD.MOV.U32 R0, RZ, RZ, RZ ;  /* 0x000000ffff007224 */ /* 0x000fc800078e00ff */
[----:B------:R1:W2:Y:S02]  /*0450*/  F2I.FTZ.U32.TRUNC.NTZ R7, R6 ;  /* 0x0000000600077305 */ /* 0x0002a4000021f000 */
[----:B-1----:R-:W-:Y:S01]  /*0460*/  IMAD.MOV.U32 R6, RZ, RZ, RZ ;  /* 0x000000ffff067224 */ /* 0x002fe200078e00ff */
[----:B--2---:R-:W-:-:S05]  /*0470*/  IADD3 R9, PT, PT, RZ, -R7, RZ ;  /* 0x80000007ff097210 */ /* 0x004fca0007ffe0ff */
[----:B------:R-:W-:-:S04]  /*0480*/  IMAD R9, R9, UR12, RZ ;  /* 0x0000000c09097c24 */ /* 0x000fc8000f8e02ff */
[----:B------:R-:W-:-:S06]  /*0490*/  IMAD.HI.U32 R7, R7, R9, R6 ;  /* 0x0000000907077227 */ /* 0x000fcc00078e0006 */
[----:B------:R-:W-:-:S05]  /*04a0*/  IMAD.HI.U32 R16, R7, R4, RZ ;  /* 0x0000000407107227 */ /* 0x000fca00078e00ff */
[----:B------:R-:W-:-:S05]  /*04b0*/  IADD3 R7, PT, PT, -R16, RZ, RZ ;  /* 0x000000ff10077210 */ /* 0x000fca0007ffe1ff */
[----:B------:R-:W-:-:S05]  /*04c0*/  IMAD R2, R7, UR12, R4 ;  /* 0x0000000c07027c24 */ /* 0x000fca000f8e0204 */
[----:B------:R-:W-:-:S13]  /*04d0*/  ISETP.GE.U32.AND P0, PT, R2, UR12, PT ;  /* 0x0000000c02007c0c */ /* 0x000fda000bf06070 */
[----:B------:R-:W-:Y:S01]  /*04e0*/  @P0 VIADD R2, R2, -UR12 ;  /* 0x8000000c02020c36 */ /* 0x000fe20008000000 */
[----:B------:R-:W-:-:S04]  /*04f0*/  @P0 IADD3 R16, PT, PT, R16, 0x1, RZ ;  /* 0x0000000110100810 */ /* 0x000fc80007ffe0ff */
[----:B------:R-:W-:-:S13]  /*0500*/  ISETP.GE.U32.AND P1, PT, R2, UR12, PT ;  /* 0x0000000c02007c0c */ /* 0x000fda000bf26070 */
[----:B------:R-:W-:Y:S01]  /*0510*/  @P1 VIADD R16, R16, 0x1 ;  /* 0x0000000110101836 */ /* 0x000fe20000000000 */
[----:B------:R-:W-:-:S04]  /*0520*/  @!P2 LOP3.LUT R16, RZ, UR12, RZ, 0x33, !PT ;  /* 0x0000000cff10ac12 */ /* 0x000fc8000f8e33ff */
[----:B------:R-:W-:-:S05]  /*0530*/  IADD3 R7, PT, PT, -R16, RZ, RZ ;  /* 0x000000ff10077210 */ /* 0x000fca0007ffe1ff */
[----:B------:R-:W-:Y:S01]  /*0540*/  IMAD R22, R7, UR12, R4 ;  /* 0x0000000c07167c24 */ /* 0x000fe2000f8e0204 */
[----:B------:R-:W-:Y:S06]  /*0550*/  BRA `(.L_x_5) ;  /* 0x00000000003c7947 */ /* 0x000fec0003800000 */
.L_x_4:
[----:B------:R-:W1:Y:S01]  /*0560*/  LDCU.64 UR14, c[0x0][0x398] ;  /* 0x00007300ff0e77ac */ /* 0x000e620008000a00 */
[----:B------:R-:W-:Y:S01]  /*0570*/  IMAD.MOV.U32 R22, RZ, RZ, R4 ;  /* 0x000000ffff167224 */ /* 0x000fe200078e0004 */
[----:B------:R-:W-:Y:S02]  /*0580*/  MOV R0, R5 ;  /* 0x0000000500007202 */ /* 0x000fe40000000f00 */
[----:B------:R-:W-:Y:S02]  /*0590*/  MOV R2, 0x5d0 ;  /* 0x000005d000027802 */ /* 0x000fe40000000f00 */
[----:B-1----:R-:W-:Y:S01]  /*05a0*/  MOV R10, UR14 ;  /* 0x0000000e000a7c02 */ /* 0x002fe20008000f00 */
[----:B------:R-:W-:-:S07]  /*05b0*/  IMAD.U32 R7, RZ, RZ, UR15 ;  /* 0x0000000fff077e24 */ /* 0x000fce000f8e00ff */
[----:B0---4-:R-:W-:Y:S05]  /*05c0*/  CALL.REL.NOINC `($__internal_0_$__cuda_sm20_div_u64) ;  /* 0x00000004008c7944 */ /* 0x011fea0003c00000 */
[----:B------:R-:W-:Y:S01]  /*05d0*/  IADD3 R7, P0, PT, RZ, -R10, RZ ;  /* 0x8000000aff077210 */ /* 0x000fe20007f1e0ff */
[----:B------:R-:W-:Y:S01]  /*05e0*/  IMAD.MOV.U32 R16, RZ, RZ, R10 ;  /* 0x000000ffff107224 */ /* 0x000fe200078e000a */
[----:B------:R-:W-:-:S03]  /*05f0*/  MOV R17, R11 ;  /* 0x0000000b00117202 */ /* 0x000fc60000000f00 */
[----:B------:R-:W-:Y:S02]  /*0600*/  IMAD.X R0, RZ, RZ, ~R11, P0 ;  /* 0x000000ffff007224 */ /* 0x000fe400000e0e0b */
[----:B------:R-:W-:-:S04]  /*0610*/  IMAD.WIDE.U32 R22, R7, UR16, R4 ;  /* 0x0000001007167c25 */ /* 0x000fc8000f8e0004 */
[----:B------:R-:W-:-:S04]  /*0620*/  IMAD R0, R0, UR16, RZ ;  /* 0x0000001000007c24 */ /* 0x000fc8000f8e02ff */
[----:B------:R-:W-:-:S05]  /*0630*/  IMAD R7, R7, UR17, R0 ;  /* 0x0000001107077c24 */ /* 0x000fca000f8e0200 */
[----:B------:R-:W-:-:S07]  /*0640*/  IADD3 R0, PT, PT, R23, R7, RZ ;  /* 0x0000000717007210 */ /* 0x000fce0007ffe0ff */
.L_x_5:
[----:B0---4-:R-:W-:Y:S05]  /*0650*/  BSYNC.RECONVERGENT B1 ;  /* 0x0000000000017941 */ /* 0x011fea0003800200 */
.L_x_3:
[----:B------:R-:W-:-:S04]  /*0660*/  LEA R18, P0, R4, UR8, 0x3 ;  /* 0x0000000804127c11 */ /* 0x000fc8000f8018ff */
[----:B------:R-:W-:-:S06]  /*0670*/  LEA.HI.X R19, R4, UR9, R5, 0x3, P0 ;  /* 0x0000000904137c11 */ /* 0x000fcc00080f1c05 */
[----:B------:R-:W5:Y:S01]  /*0680*/  LDG.E.64 R18, desc[UR6][R18.64] ;  /* 0x0000000612127981 */ /* 0x000f62000c1e1b00 */
[----:B------:R-:W-:Y:S01]  /*0690*/  LOP3.LUT R2, R0, R13, RZ, 0xfc, !PT ;  /* 0x0000000d00027212 */ /* 0x000fe200078efcff */
[----:B------:R-:W-:Y:S03]  /*06a0*/  BSSY.RECONVERGENT B1, `(.L_x_6) ;  /* 0x0000024000017945 */ /* 0x000fe60003800200 */
[----:B------:R-:W-:-:S13]  /*06b0*/  ISETP.NE.U32.AND P0, PT, R2, RZ, PT ;  /* 0x000000ff0200720c */ /* 0x000fda0003f05070 */
[----:B------:R-:W-:Y:S05]  /*06c0*/  @P0 BRA `(.L_x_7) ;  /* 0x0000000000580947 */ /* 0x000fea0003800000 */
[----:B------:R-:W0:Y:S01]  /*06d0*/  I2F.U32.RP R0, R12 ;  /* 0x0000000c00007306 */ /* 0x000e220000209000 */
[----:B------:R-:W-:Y:S01]  /*06e0*/  ISETP.NE.U32.AND P2, PT, R12, RZ, PT ;  /* 0x000000ff0c00720c */ /* 0x000fe20003f45070 */
[----:B------:R-:W-:-:S06]  /*06f0*/  IMAD.MOV.U32 R11, RZ, RZ, RZ ;  /* 0x000000ffff0b7224 */ /* 0x000fcc00078e00ff */
[----:B0-----:R-:W0:Y:S02]  /*0700*/  MUFU.RCP R0, R0 ;  /* 0x0000000000007308 */ /* 0x001e240000001000 */
[----:B0-----:R-:W-:-:S06]  /*0710*/  VIADD R6, R0, 0xffffffe ;  /* 0x0ffffffe00067836 */ /* 0x001fcc0000000000 */
[----:B------:R0:W1:Y:S02]  /*0720*/  F2I.FTZ.U32.TRUNC.NTZ R7, R6 ;  /* 0x0000000600077305 */ /* 0x000064000021f000 */
[----:B0-----:R-:W-:Y:S01]  /*0730*/  IMAD.MOV.U32 R6, RZ, RZ, RZ ;  /* 0x000000ffff067224 */ /* 0x001fe200078e00ff */
[----:B-1----:R-:W-:-:S05]  /*0740*/  IADD3 R9, PT, PT, RZ, -R7, RZ ;  /* 0x80000007ff097210 */ /* 0x002fca0007ffe0ff */
[----:B------:R-:W-:-:S04]  /*0750*/  IMAD R9, R9, R12, RZ ;  /* 0x0000000c09097224 */ /* 0x000fc800078e02ff */
[----:B------:R-:W-:-:S06]  /*0760*/  IMAD.HI.U32 R7, R7, R9, R6 ;  /* 0x0000000907077227 */ /* 0x000fcc00078e0006 */
[----:B------:R-:W-:-:S05]  /*0770*/  IMAD.HI.U32 R10, R7, R22, RZ ;  /* 0x00000016070a7227 */ /* 0x000fca00078e00ff */
[----:B------:R-:W-:-:S05]  /*0780*/  IADD3 R7, PT, PT, -R10, RZ, RZ ;  /* 0x000000ff0a077210 */ /* 0x000fca0007ffe1ff */
[----:B------:R-:W-:-:S05]  /*0790*/  IMAD R7, R12, R7, R22 ;  /* 0x000000070c077224 */ /* 0x000fca00078e0216 */
[----:B------:R-:W-:-:S13]  /*07a0*/  ISETP.GE.U32.AND P0, PT, R7, R12, PT ;  /* 0x0000000c0700720c */ /* 0x000fda0003f06070 */
[----:B------:R-:W-:Y:S01]  /*07b0*/  @P0 IMAD.IADD R7, R7, 0x1, -R12 ;  /* 0x0000000107070824 */ /* 0x000fe200078e0a0c */
[----:B------:R-:W-:-:S04]  /*07c0*/  @P0 IADD3 R10, PT, PT, R10, 0x1, RZ ;  /* 0x000000010a0a0810 */ /* 0x000fc80007ffe0ff */
[----:B------:R-:W-:-:S13]  /*07d0*/  ISETP.GE.U32.AND P1, PT, R7, R12, PT ;  /* 0x0000000c0700720c */ /* 0x000fda0003f26070 */
[----:B------:R-:W-:Y:S01]  /*07e0*/  @P1 VIADD R10, R10, 0x1 ;  /* 0x000000010a0a1836 */ /* 0x000fe20000000000 */
[----:B------:R-:W-:-:S04]  /*07f0*/  @!P2 LOP3.LUT R10, RZ, R12, RZ, 0x33, !PT ;  /* 0x0000000cff0aa212 */ /* 0x000fc800078e33ff */
[----:B------:R-:W-:-:S05]  /*0800*/  IADD3 R7, PT, PT, -R10, RZ, RZ ;  /* 0x000000ff0a077210 */ /* 0x000fca0007ffe1ff */
[----:B------:R-:W-:Y:S01]  /*0810*/  IMAD R8, R12, R7, R22 ;  /* 0x000000070c087224 */ /* 0x000fe200078e0216 */
[----:B------:R-:W-:Y:S06]  /*0820*/  BRA `(.L_x_8) ;  /* 0x00000000002c7947 */ /* 0x000fec0003800000 */
.L_x_7:
[----:B------:R-:W-:Y:S01]  /*0830*/  MOV R10, R12 ;  /* 0x0000000c000a7202 */ /* 0x000fe20000000f00 */
[----:B------:R-:W-:Y:S01]  /*0840*/  IMAD.MOV.U32 R7, RZ, RZ, R13 ;  /* 0x000000ffff077224 */ /* 0x000fe200078e000d */
[----:B------:R-:W-:-:S07]  /*0850*/  MOV R2, 0x870 ;  /* 0x0000087000027802 */ /* 0x000fce0000000f00 */
[----:B-----5:R-:W-:Y:S05]  /*0860*/  CALL.REL.NOINC `($__internal_0_$__cuda_sm20_div_u64) ;  /* 0x0000000000e47944 */ /* 0x020fea0003c00000 */
[----:B------:R-:W-:Y:S01]  /*0870*/  IADD3 R15, P0, PT, RZ, -R10, RZ ;  /* 0x8000000aff0f7210 */ /* 0x000fe20007f1e0ff */
[----:B------:R-:W-:-:S03]  /*0880*/  IMAD.MOV.U32 R23, RZ, RZ, R0 ;  /* 0x000000ffff177224 */ /* 0x000fc600078e0000 */
[----:B------:R-:W-:Y:S01]  /*0890*/  IADD3.X R7, PT, PT, RZ, ~R11, RZ, P0, !PT ;  /* 0x8000000bff077210 */ /* 0x000fe200007fe4ff */
[----:B------:R-:W-:-:S04]  /*08a0*/  IMAD.WIDE.U32 R8, R12, R15, R22 ;  /* 0x0000000f0c087225 */ /* 0x000fc800078e0016 */
[----:B------:R-:W-:-:S04]  /*08b0*/  IMAD R7, R7, R12, RZ ;  /* 0x0000000c07077224 */ /* 0x000fc800078e02ff */
[----:B------:R-:W-:-:S05]  /*08c0*/  IMAD R7, R13, R15, R7 ;  /* 0x0000000f0d077224 */ /* 0x000fca00078e0207 */
[----:B------:R-:W-:-:S07]  /*08d0*/  IADD3 R6, PT, PT, R9, R7, RZ ;  /* 0x0000000709067210 */ /* 0x000fce0007ffe0ff */
.L_x_8:
[----:B------:R-:W-:Y:S05]  /*08e0*/  BSYNC.RECONVERGENT B1 ;  /* 0x0000000000017941 */ /* 0x000fea0003800200 */
.L_x_6:
[----:B------:R-:W-:Y:S01]  /*08f0*/  IMAD R7, R11, UR20, RZ ;  /* 0x000000140b077c24 */ /* 0x000fe2000f8e02ff */
[----:B------:R-:W-:Y:S01]  /*0900*/  BSSY.RECONVERGENT B1, `(.L_x_9) ;  /* 0x0000020000017945 */ /* 0x000fe20003800200 */
[----:B------:R-:W-:-:S04]  /*0910*/  IMAD.WIDE.U32 R22, R10, UR20, RZ ;  /* 0x000000140a167c25 */ /* 0x000fc8000f8e00ff */
[----:B------:R-:W-:-:S04]  /*0920*/  IMAD R7, R10, UR21, R7 ;  /* 0x000000150a077c24 */ /* 0x000fc8000f8e0207 */
[----:B------:R-:W-:-:S05]  /*0930*/  IMAD.IADD R0, R23, 0x1, R7 ;  /* 0x0000000117007824 */ /* 0x000fca00078e0207 */
[----:B------:R-:W-:-:S04]  /*0940*/  LOP3.LUT R2, R0, UR13, RZ, 0xfc, !PT ;  /* 0x0000000d00027c12 */ /* 0x000fc8000f8efcff */
[----:B------:R-:W-:-:S13]  /*0950*/  ISETP.NE.U32.AND P0, PT, R2, RZ, PT ;  /* 0x000000ff0200720c */ /* 0x000fda0003f05070 */
[----:B------:R-:W-:Y:S05]  /*0960*/  @P0 BRA `(.L_x_10) ;  /* 0x0000000000500947 */ /* 0x000fea0003800000 */
[----:B------:R-:W0:Y:S01]  /*0970*/  I2F.U32.RP R0, UR18 ;  /* 0x0000001200007d06 */ /* 0x000e220008209000 */
[----:B------:R-:W-:Y:S01]  /*0980*/  HFMA2 R10, -RZ, RZ, 0, 0 ;  /* 0x00000000ff0a7431 */ /* 0x000fe200000001ff */
[----:B------:R-:W-:-:S06]  /*0990*/  ISETP.NE.U32.AND P2, PT, RZ, UR18, PT ;  /* 0x00000012ff007c0c */ /* 0x000fcc000bf45070 */
[----:B0-----:R-:W0:Y:S02]  /*09a0*/  MUFU.RCP R0, R0 ;  /* 0x0000000000007308 */ /* 0x001e240000001000 */
[----:B0-----:R-:W-:-:S06]  /*09b0*/  IADD3 R11, PT, PT, R0, 0xffffffe, RZ ;  /* 0x0ffffffe000b7810 */ /* 0x001fcc0007ffe0ff */
[----:B------:R-:W0:Y:S02]  /*09c0*/  F2I.FTZ.U32.TRUNC.NTZ R11, R11 ;  /* 0x0000000b000b7305 */ /* 0x000e24000021f000 */
[----:B0-----:R-:W-:-:S04]  /*09d0*/  IMAD.MOV R7, RZ, RZ, -R11 ;  /* 0x000000ffff077224 */ /* 0x001fc800078e0a0b */
[----:B------:R-:W-:-:S04]  /*09e0*/  IMAD R7, R7, UR18, RZ ;  /* 0x0000001207077c24 */ /* 0x000fc8000f8e02ff */
[----:B------:R-:W-:-:S04]  /*09f0*/  IMAD.HI.U32 R7, R11, R7, R10 ;  /* 0x000000070b077227 */ /* 0x000fc800078e000a */
[----:B------:R-:W-:Y:S02]  /*0a00*/  IMAD.MOV.U32 R11, RZ, RZ, RZ ;  /* 0x000000ffff0b7224 */ /* 0x000fe400078e00ff */
[----:B------:R-:W-:-:S04]  /*0a10*/  IMAD.HI.U32 R10, R7, R22, RZ ;  /* 0x00000016070a7227 */ /* 0x000fc800078e00ff */
[----:B------:R-:W-:-:S04]  /*0a20*/  IMAD.MOV R7, RZ, RZ, -R10 ;  /* 0x000000ffff077224 */ /* 0x000fc800078e0a0a */
[----:B------:R-:W-:-:S05]  /*0a30*/  IMAD R22, R7, UR18, R22 ;  /* 0x0000001207167c24 */ /* 0x000fca000f8e0216 */
[----:B------:R-:W-:-:S13]  /*0a40*/  ISETP.GE.U32.AND P0, PT, R22, UR18, PT ;  /* 0x0000001216007c0c */ /* 0x000fda000bf06070 */
[----:B------:R-:W-:Y:S01]  /*0a50*/  @P0 IADD3 R22, PT, PT, R22, -UR18, RZ ;  /* 0x8000001216160c10 */ /* 0x000fe2000fffe0ff */
[----:B------:R-:W-:-:S03]  /*0a60*/  @P0 VIADD R10, R10, 0x1 ;  /* 0x000000010a0a0836 */ /* 0x000fc60000000000 */
[----:B------:R-:W-:-:S13]  /*0a70*/  ISETP.GE.U32.AND P1, PT, R22, UR18, PT ;  /* 0x0000001216007c0c */ /* 0x000fda000bf26070 */
[----:B------:R-:W-:Y:S02]  /*0a80*/  @P1 IADD3 R10, PT, PT, R10, 0x1, RZ ;  /* 0x000000010a0a1810 */ /* 0x000fe40007ffe0ff */
[----:B------:R-:W-:Y:S01]  /*0a90*/  @!P2 LOP3.LUT R10, RZ, UR18, RZ, 0x33, !PT ;  /* 0x00000012ff0aac12 */ /* 0x000fe2000f8e33ff */
[----:B------:R-:W-:Y:S06]  /*0aa0*/  BRA `(.L_x_11) ;  /* 0x0000000000147947 */ /* 0x000fec0003800000 */
.L_x_10:
[----:B------:R-:W0:Y:S01]  /*0ab0*/  LDCU.64 UR14, c[0x0][0x3a0] ;  /* 0x00007400ff0e77ac */ /* 0x000e220008000a00 */
[----:B------:R-:W-:Y:S02]  /*0ac0*/  MOV R2, 0xb00 ;  /* 0x00000b0000027802 */ /* 0x000fe40000000f00 */
[----:B0-----:R-:W-:Y:S01]  /*0ad0*/  MOV R10, UR14 ;  /* 0x0000000e000a7c02 */ /* 0x001fe20008000f00 */
[----:B------:R-:W-:-:S07]  /*0ae0*/  IMAD.U32 R7, RZ, RZ, UR15 ;  /* 0x0000000fff077e24 */ /* 0x000fce000f8e00ff */
[----:B-----5:R-:W-:Y:S05]  /*0af0*/  CALL.REL.NOINC `($__internal_0_$__cuda_sm20_div_u64) ;  /* 0x0000000000407944 */ /* 0x020fea0003c00000 */
.L_x_11:
[----:B------:R-:W-:Y:S05]  /*0b00*/  BSYNC.RECONVERGENT B1 ;  /* 0x0000000000017941 */ /* 0x000fea0003800200 */
.L_x_9:
[----:B------:R-:W-:Y:S02]  /*0b10*/  IMAD R7, R17, R12, RZ ;  /* 0x0000000c11077224 */ /* 0x000fe400078e02ff */
[----:B------:R-:W-:-:S04]  /*0b20*/  IMAD.WIDE.U32 R10, R12, R16, R10 ;  /* 0x000000100c0a7225 */ /* 0x000fc800078e000a */
[----:B------:R-:W-:Y:S01]  /*0b30*/  IMAD R7, R13, R16, R7 ;  /* 0x000000100d077224 */ /* 0x000fe200078e0207 */
[----:B------:R-:W-:-:S04]  /*0b40*/  IADD3 R8, P0, PT, R8, R10, RZ ;  /* 0x0000000a08087210 */ /* 0x000fc80007f1e0ff */
[----:B------:R-:W-:Y:S02]  /*0b50*/  IADD3.X R11, PT, PT, R6, R11, R7, P0, !PT ;  /* 0x0000000b060b7210 */ /* 0x000fe400007fe407 */
[----:B------:R-:W-:-:S04]  /*0b60*/  LEA R6, P0, R8, UR10, 0x3 ;  /* 0x0000000a08067c11 */ /* 0x000fc8000f8018ff */
[----:B------:R-:W-:Y:S02]  /*0b70*/  LEA.HI.X R7, R8, UR11, R11, 0x3, P0 ;  /* 0x0000000b08077c11 */ /* 0x000fe400080f1c0b */
[----:B------:R-:W-:-:S03]  /*0b80*/  IADD3 R4, P0, PT, R3, R4, RZ ;  /* 0x0000000403047210 */ /* 0x000fc60007f1e0ff */
[----:B-----5:R1:W-:Y:S01]  /*0b90*/  STG.E.64 desc[UR6][R6.64], R18 ;  /* 0x0000001206007986 */ /* 0x0203e2000c101b06 */
[----:B------:R-:W-:Y:S02]  /*0ba0*/  IADD3.X R5, PT, PT, RZ, R5, RZ, P0, !PT ;  /* 0x00000005ff057210 */ /* 0x000fe400007fe4ff */
[----:B------:R-:W-:-:S04]  /*0bb0*/  ISETP.GE.U32.AND P0, PT, R4, UR20, PT ;  /* 0x0000001404007c0c */ /* 0x000fc8000bf06070 */
[----:B------:R-:W-:-:S13]  /*0bc0*/  ISETP.GE.U32.AND.EX P0, PT, R5, UR21, PT, P0 ;  /* 0x0000001505007c0c */ /* 0x000fda000bf06100 */
[----:B-1----:R-:W-:Y:S05]  /*0bd0*/  @!P0 BRA `(.L_x_12) ;  /* 0xfffffff400f48947 */ /* 0x002fea000383ffff */
[----:B------:R-:W-:Y:S05]  /*0be0*/  BSYNC.RECONVERGENT B0 ;  /* 0x0000000000007941 */ /* 0x000fea0003800200 */
.L_x_2:
[----:B------:R-:W-:Y:S05]  /*0bf0*/  EXIT ;  /* 0x000000000000794d */ /* 0x000fea0003800000 */
        .weak           $__internal_0_$__cuda_sm20_div_u64
        .type           $__internal_0_$__cuda_sm20_div_u64,@function
        .size           $__internal_0_$__cuda_sm20_div_u64,(.L_x_359 - $__internal_0_$__cuda_sm20_div_u64)
$__internal_0_$__cuda_sm20_div_u64:
[----:B------:R-:W-:-:S04]  /*0c00*/  IMAD.MOV.U32 R11, RZ, RZ, R7 ;  /* 0x000000ffff0b7224 */ /* 0x000fc800078e0007 */
[----:B------:R-:W0:Y:S08]  /*0c10*/  I2F.U64.RP R9, R10 ;  /* 0x0000000a00097312 */ /* 0x000e300000309000 */
[----:B0-----:R-:W0:Y:S02]  /*0c20*/  MUFU.RCP R9, R9 ;  /* 0x0000000900097308 */ /* 0x001e240000001000 */
[----:B0-----:R-:W-:-:S06]  /*0c30*/  IADD3 R14, PT, PT, R9, 0x1ffffffe, RZ ;  /* 0x1ffffffe090e7810 */ /* 0x001fcc0007ffe0ff */
[----:B------:R-:W0:Y:S02]  /*0c40*/  F2I.U64.TRUNC R14, R14 ;  /* 0x0000000e000e7311 */ /* 0x000e24000020d800 */
[----:B0-----:R-:W-:-:S04]  /*0c50*/  IMAD.WIDE.U32 R20, R14, R10, RZ ;  /* 0x0000000a0e147225 */ /* 0x001fc800078e00ff */
[----:B------:R-:W-:Y:S01]  /*0c60*/  IMAD R21, R14, R7, R21 ;  /* 0x000000070e157224 */ /* 0x000fe200078e0215 */
[----:B------:R-:W-:-:S03]  /*0c70*/  IADD3 R23, P0, PT, RZ, -R20, RZ ;  /* 0x80000014ff177210 */ /* 0x000fc60007f1e0ff */
[----:B------:R-:W-:Y:S02]  /*0c80*/  IMAD R21, R15, R10, R21 ;  /* 0x0000000a0f157224 */ /* 0x000fe400078e0215 */
[----:B------:R-:W-:-:S04]  /*0c90*/  IMAD.HI.U32 R20, R14, R23, RZ ;  /* 0x000000170e147227 */ /* 0x000fc800078e00ff */
[----:B------:R-:W-:Y:S01]  /*0ca0*/  IMAD.X R25, RZ, RZ, ~R21, P0 ;  /* 0x000000ffff197224 */ /* 0x000fe200000e0e15 */
[----:B------:R-:W-:-:S03]  /*0cb0*/  MOV R21, R14 ;  /* 0x0000000e00157202 */ /* 0x000fc60000000f00 */
[-C--:B------:R-:W-:Y:S02]  /*0cc0*/  IMAD R11, R15, R25.reuse, RZ ;  /* 0x000000190f0b7224 */ /* 0x080fe400078e02ff */
[----:B------:R-:W-:-:S04]  /*0cd0*/  IMAD.WIDE.U32 R20, P0, R14, R25, R20 ;  /* 0x000000190e147225 */ /* 0x000fc80007800014 */
[----:B------:R-:W-:-:S04]  /*0ce0*/  IMAD.HI.U32 R9, R15, R25, RZ ;  /* 0x000000190f097227 */ /* 0x000fc800078e00ff */
[----:B------:R-:W-:-:S04]  /*0cf0*/  IMAD.HI.U32 R20, P1, R15, R23, R20 ;  /* 0x000000170f147227 */ /* 0x000fc80007820014 */
[----:B------:R-:W-:Y:S01]  /*0d00*/  IMAD.X R9, R9, 0x1, R15, P0 ;  /* 0x0000000109097824 */ /* 0x000fe200000e060f */
[----:B------:R-:W-:-:S04]  /*0d10*/  IADD3 R21, P2, PT, R11, R20, RZ ;  /* 0x000000140b157210 */ /* 0x000fc80007f5e0ff */
[----:B------:R-:W-:Y:S01]  /*0d20*/  IADD3.X R9, PT, PT, RZ, RZ, R9, P2, P1 ;  /* 0x000000ffff097210 */ /* 0x000fe200017e2409 */
[----:B------:R-:W-:-:S04]  /*0d30*/  IMAD.WIDE.U32 R14, R21, R10, RZ ;  /* 0x0000000a150e7225 */ /* 0x000fc800078e00ff */
[----:B------:R-:W-:Y:S01]  /*0d40*/  IMAD R11, R21, R7, R15 ;  /* 0x00000007150b7224 */ /* 0x000fe200078e020f */
[----:B------:R-:W-:-:S03]  /*0d50*/  IADD3 R15, P0, PT, RZ, -R14, RZ ;  /* 0x8000000eff0f7210 */ /* 0x000fc60007f1e0ff */
[----:B------:R-:W-:Y:S02]  /*0d60*/  IMAD R11, R9, R10, R11 ;  /* 0x0000000a090b7224 */ /* 0x000fe400078e020b */
[----:B------:R-:W-:-:S03]  /*0d70*/  IMAD.HI.U32 R20, R21, R15, RZ ;  /* 0x0000000f15147227 */ /* 0x000fc600078e00ff */
[----:B------:R-:W-:-:S05]  /*0d80*/  IADD3.X R14, PT, PT, RZ, ~R11, RZ, P0, !PT ;  /* 0x8000000bff0e7210 */ /* 0x000fca00007fe4ff */
[----:B------:R-:W-:-:S04]  /*0d90*/  IMAD.WIDE.U32 R20, P0, R21, R14, R20 ;  /* 0x0000000e15147225 */ /* 0x000fc80007800014 */
[C---:B------:R-:W-:Y:S02]  /*0da0*/  IMAD R24, R9.reuse, R14, RZ ;  /* 0x0000000e09187224 */ /* 0x040fe400078e02ff */
[----:B------:R-:W-:-:S04]  /*0db0*/  IMAD.HI.U32 R11, P1, R9, R15, R20 ;  /* 0x0000000f090b7227 */ /* 0x000fc80007820014 */
[----:B------:R-:W-:Y:S02]  /*0dc0*/  HFMA2 R15, -RZ, RZ, 0, 0 ;  /* 0x00000000ff0f7431 */ /* 0x000fe400000001ff */
[----:B------:R-:W-:Y:S01]  /*0dd0*/  IMAD.HI.U32 R14, R9, R14, RZ ;  /* 0x0000000e090e7227 */ /* 0x000fe200078e00ff */
[----:B------:R-:W-:-:S03]  /*0de0*/  IADD3 R11, P2, PT, R24, R11, RZ ;  /* 0x0000000b180b7210 */ /* 0x000fc60007f5e0ff */
[----:B------:R-:W-:Y:S02]  /*0df0*/  IMAD.X R9, R14, 0x1, R9, P0 ;  /* 0x000000010e097824 */ /* 0x000fe400000e0609 */
[----:B------:R-:W-:-:S03]  /*0e00*/  IMAD.HI.U32 R14, R11, R22, RZ ;  /* 0x000000160b0e7227 */ /* 0x000fc600078e00ff */
[----:B------:R-:W-:Y:S01]  /*0e10*/  IADD3.X R9, PT, PT, RZ, RZ, R9, P2, P1 ;  /* 0x000000ffff097210 */ /* 0x000fe200017e2409 */
[----:B------:R-:W-:-:S04]  /*0e20*/  IMAD.WIDE.U32 R14, R11, R0, R14 ;  /* 0x000000000b0e7225 */ /* 0x000fc800078e000e */
[C---:B------:R-:W-:Y:S02]  /*0e30*/  IMAD R20, R9.reuse, R0, RZ ;  /* 0x0000000009147224 */ /* 0x040fe400078e02ff */
[----:B------:R-:W-:-:S04]  /*0e40*/  IMAD.HI.U32 R11, P0, R9, R22, R14 ;  /* 0x00000016090b7227 */ /* 0x000fc8000780000e */
[----:B------:R-:W-:Y:S01]  /*0e50*/  IMAD.HI.U32 R9, R9, R0, RZ ;  /* 0x0000000009097227 */ /* 0x000fe200078e00ff */
[----:B------:R-:W-:-:S03]  /*0e60*/  IADD3 R11, P1, PT, R20, R11, RZ ;  /* 0x0000000b140b7210 */ /* 0x000fc60007f3e0ff */
[----:B------:R-:W-:Y:S02]  /*0e70*/  IMAD.X R9, RZ, RZ, R9, P0 ;  /* 0x000000ffff097224 */ /* 0x000fe400000e0609 */
[----:B------:R-:W-:-:S03]  /*0e80*/  IMAD.WIDE.U32 R14, R11, R10, RZ ;  /* 0x0000000a0b0e7225 */ /* 0x000fc600078e00ff */
[----:B------:R-:W-:Y:S01]  /*0e90*/  IADD3.X R9, PT, PT, RZ, R9, RZ, P1, !PT ;  /* 0x00000009ff097210 */ /* 0x000fe20000ffe4ff */
[----:B------:R-:W-:Y:S01]  /*0ea0*/  IMAD R15, R11, R7, R15 ;  /* 0x000000070b0f7224 */ /* 0x000fe200078e020f */
[----:B------:R-:W-:-:S03]  /*0eb0*/  IADD3 R21, P1, PT, -R14, R22, RZ ;  /* 0x000000160e157210 */ /* 0x000fc60007f3e1ff */
[-C--:B------:R-:W-:Y:S01]  /*0ec0*/  IMAD R15, R9, R10.reuse, R15 ;  /* 0x0000000a090f7224 */ /* 0x080fe200078e020f */
[----:B------:R-:W-:-:S03]  /*0ed0*/  ISETP.GE.U32.AND P0, PT, R21, R10, PT ;  /* 0x0000000a1500720c */ /* 0x000fc60003f06070 */
[----:B------:R-:W-:Y:S01]  /*0ee0*/  IMAD.X R26, R0, 0x1, ~R15, P1 ;  /* 0x00000001001a7824 */ /* 0x000fe200008e0e0f */
[----:B------:R-:W-:Y:S02]  /*0ef0*/  IADD3 R14, P1, PT, R11, 0x1, RZ ;  /* 0x000000010b0e7810 */ /* 0x000fe40007f3e0ff */
[----:B------:R-:W-:Y:S02]  /*0f00*/  IADD3 R15, P2, PT, -R10, R21, RZ ;  /* 0x000000150a0f7210 */ /* 0x000fe40007f5e1ff */
[----:B------:R-:W-:Y:S01]  /*0f10*/  ISETP.GE.U32.AND.EX P0, PT, R26, R7, PT, P0 ;  /* 0x000000071a00720c */ /* 0x000fe20003f06100 */
[----:B------:R-:W-:Y:S01]  /*0f20*/  IMAD.X R20, RZ, RZ, R9, P1 ;  /* 0x000000ffff147224 */ /* 0x000fe200008e0609 */
[----:B------:R-:W-:Y:S02]  /*0f30*/  IADD3.X R24, PT, PT, ~R7, R26, RZ, P2, !PT ;  /* 0x0000001a07187210 */ /* 0x000fe400017fe5ff */
[----:B------:R-:W-:Y:S02]  /*0f40*/  SEL R15, R15, R21, P0 ;  /* 0x000000150f0f7207 */ /* 0x000fe40000000000 */
[----:B------:R-:W-:-:S02]  /*0f50*/  SEL R14, R14, R11, P0 ;  /* 0x0000000b0e0e7207 */ /* 0x000fc40000000000 */
[----:B------:R-:W-:Y:S02]  /*0f60*/  SEL R24, R24, R26, P0 ;  /* 0x0000001a18187207 */ /* 0x000fe40000000000 */
[----:B------:R-:W-:Y:S02]  /*0f70*/  SEL R20, R20, R9, P0 ;  /* 0x0000000914147207 */ /* 0x000fe40000000000 */
[----:B------:R-:W-:Y:S02]  /*0f80*/  ISETP.GE.U32.AND P0, PT, R15, R10, PT ;  /* 0x0000000a0f00720c */ /* 0x000fe40003f06070 */
[----:B------:R-:W-:Y:S02]  /*0f90*/  IADD3 R9, P2, PT, R14, 0x1, RZ ;  /* 0x000000010e097810 */ /* 0x000fe40007f5e0ff */
[----:B------:R-:W-:Y:S02]  /*0fa0*/  ISETP.GE.U32.AND.EX P0, PT, R24, R7, PT, P0 ;  /* 0x000000071800720c */ /* 0x000fe40003f06100 */
[----:B------:R-:W-:-:S02]  /*0fb0*/  ISETP.NE.U32.AND P1, PT, R10, RZ, PT ;  /* 0x000000ff0a00720c */ /* 0x000fc40003f25070 */
[----:B------:R-:W-:Y:S02]  /*0fc0*/  IADD3.X R11, PT, PT, RZ, R20, RZ, P2, !PT ;  /* 0x00000014ff0b7210 */ /* 0x000fe400017fe4ff */
[----:B------:R-:W-:Y:S01]  /*0fd0*/  SEL R10, R9, R14, P0 ;  /* 0x0000000e090a7207 */ /* 0x000fe20000000000 */
[----:B------:R-:W-:Y:S01]  /*0fe0*/  IMAD.MOV.U32 R14, RZ, RZ, R2 ;  /* 0x000000ffff0e7224 */ /* 0x000fe200078e0002 */
[----:B------:R-:W-:Y:S02]  /*0ff0*/  MOV R15, 0x0 ;  /* 0x00000000000f7802 */ /* 0x000fe40000000f00 */
[----:B------:R-:W-:Y:S02]  /*1000*/  ISETP.NE.AND.EX P1, PT, R7, RZ, PT, P1 ;  /* 0x000000ff0700720c */ /* 0x000fe40003f25310 */
[----:B------:R-:W-:Y:S02]  /*1010*/  SEL R11, R11, R20, P0 ;  /* 0x000000140b0b7207 */ /* 0x000fe40000000000 */
[----:B------:R-:W-:-:S02]  /*1020*/  SEL R10, R10, 0xffffffff, P1 ;  /* 0xffffffff0a0a7807 */ /* 0x000fc40000800000 */
[----:B------:R-:W-:Y:S01]  /*1030*/  SEL R11, R11, 0xffffffff, P1 ;  /* 0xffffffff0b0b7807 */ /* 0x000fe20000800000 */
[----:B------:R-:W-:Y:S06]  /*1040*/  RET.REL.NODEC R14 `(_Z31transpose_helper_encoder_kernelIdEvPT_S1_mmm) ;  /* 0xffffffec0eec7950 */ /* 0x000fec0003c3ffff */
.L_x_13:
[----:B------:R-:W-:-:S00]  /*1050*/  BRA `(.L_x_13) ;  /* 0xfffffffc00fc7947 */ /* 0x000fc0000383ffff */
[----:B------:R-:W-:-:S00]  /*1060*/  NOP ;  /* 0x0000000000007918 */ /* 0x000fc00000000000 */
        /* <DEDUP_REMOVED lines=9> */
.L_x_359:


//--------------------- .text._Z31transpose_helper_encoder_kernelIfEvPT_S1_mmm --------------------------
	.section	.text._Z31transpose_helper_encoder_kernelIfEvPT_S1_mmm,"ax",@progbits
	.align	128
        .global         _Z31transpose_helper_encoder_kernelIfEvPT_S1_mmm
        .type           _Z31transpose_helper_encoder_kernelIfEvPT_S1_mmm,@function
        .size           _Z31transpose_helper_encoder_kernelIfEvPT_S1_mmm,(.L_x_360 - _Z31transpose_helper_encoder_kernelIfEvPT_S1_mmm)
        .other          _Z31transpose_helper_encoder_kernelIfEvPT_S1_mmm,@"STO_CUDA_ENTRY STV_DEFAULT"
_Z31transpose_helper_encoder_kernelIfEvPT_S1_mmm:
.text._Z31transpose_helper_encoder_kernelIfEvPT_S1_mmm:
        /* <DEDUP_REMOVED lines=28> */
.L_x_14:
[----:B------:R-:W0:Y:S01]  /*01c0*/  LDCU.64 UR4, c[0x0][0x398] ;  /* 0x00007300ff0477ac */ /* 0x000e220008000a00 */
[----:B------:R-:W-:Y:S01]  /*01d0*/  MOV R8, 0x240 ;  /* 0x0000024000087802 */ /* 0x000fe20000000f00 */
[----:B------:R-:W1:Y:S01]  /*01e0*/  LDCU.64 UR6, c[0x0][0x3a0] ;  /* 0x00007400ff0677ac */ /* 0x000e620008000a00 */
[----:B0-----:R-:W-:Y:S01]  /*01f0*/  MOV R10, UR4 ;  /* 0x00000004000a7c02 */ /* 0x001fe20008000f00 */
[----:B------:R-:W-:Y:S02]  /*0200*/  IMAD.U32 R6, RZ, RZ, UR5 ;  /* 0x00000005ff067e24 */ /* 0x000fe4000f8e00ff */
[----:B-1----:R-:W-:Y:S01]  /*0210*/  IMAD.U32 R4, RZ, RZ, UR6 ;  /* 0x00000006ff047e24 */ /* 0x002fe2000f8e00ff */
[----:B------:R-:W-:-:S07]  /*0220*/  MOV R5, UR7 ;  /* 0x0000000700057c02 */ /* 0x000fce0008000f00 */
[----:B------:R-:W-:Y:S05]  /*0230*/  CALL.REL.NOINC `($__internal_1_$__cuda_sm20_div_u64) ;  /* 0x0000000800747944 */ /* 0x000fea0003c00000 */
[----:B------:R-:W-:Y:S02]  /*0240*/  IMAD.MOV.U32 R12, RZ, RZ, R4 ;  /* 0x000000ffff0c7224 */ /* 0x000fe400078e0004 */
[----:B------:R-:W-:-:S07]  /*0250*/  IMAD.MOV.U32 R13, RZ, RZ, R5 ;  /* 0x000000ffff0d7224 */ /* 0x000fce00078e0005 */
.L_x_15:
        /* <DEDUP_REMOVED lines=21> */
.L_x_26:
        /* <DEDUP_REMOVED lines=27> */
.L_x_18:
[----:B------:R-:W1:Y:S01]  /*0560*/  LDCU.64 UR14, c[0x0][0x398] ;  /* 0x00007300ff0e77ac */ /* 0x000e620008000a00 */
[----:B------:R-:W-:Y:S01]  /*0570*/  IMAD.MOV.U32 R10, RZ, RZ, R2 ;  /* 0x000000ffff0a7224 */ /* 0x000fe200078e0002 */
[----:B------:R-:W-:Y:S02]  /*0580*/  MOV R6, R3 ;  /* 0x0000000300067202 */ /* 0x000fe40000000f00 */
[----:B------:R-:W-:Y:S02]  /*0590*/  MOV R8, 0x5d0 ;  /* 0x000005d000087802 */ /* 0x000fe40000000f00 */
[----:B-1----:R-:W-:Y:S01]  /*05a0*/  MOV R4, UR14 ;  /* 0x0000000e00047c02 */ /* 0x002fe20008000f00 */
[----:B------:R-:W-:-:S07]  /*05b0*/  IMAD.U32 R5, RZ, RZ, UR15 ;  /* 0x0000000fff057e24 */ /* 0x000fce000f8e00ff */
[----:B0---4-:R-:W-:Y:S05]  /*05c0*/  CALL.REL.NOINC `($__internal_1_$__cuda_sm20_div_u64) ;  /* 0x0000000400907944 */ /* 0x011fea0003c00000 */
        /* <DEDUP_REMOVED lines=8> */
.L_x_19:
[----:B0---4-:R-:W-:Y:S05]  /*0650*/  BSYNC.RECONVERGENT B1 ;  /* 0x0000000000017941 */ /* 0x011fea0003800200 */
.L_x_17:
[----:B------:R-:W-:-:S04]  /*0660*/  LEA R4, P0, R2, UR8, 0x2 ;  /* 0x0000000802047c11 */ /* 0x000fc8000f8010ff */
[----:B------:R-:W-:-:S05]  /*0670*/  LEA.HI.X R5, R2, UR9, R3, 0x2, P0 ;  /* 0x0000000902057c11 */ /* 0x000fca00080f1403 */
[----:B------:R0:W5:Y:S01]  /*0680*/  LDG.E R7, desc[UR6][R4.64] ;  /* 0x0000000604077981 */ /* 0x000162000c1e1900 */
[----:B------:R-:W-:Y:S01]  /*0690*/  LOP3.LUT R8, R6, R13, RZ, 0xfc, !PT ;  /* 0x0000000d06087212 */ /* 0x000fe200078efcff */
[----:B------:R-:W-:Y:S03]  /*06a0*/  BSSY.RECONVERGENT B1, `(.L_x_20) ;  /* 0x0000025000017945 */ /* 0x000fe60003800200 */
[----:B------:R-:W-:-:S13]  /*06b0*/  ISETP.NE.U32.AND P0, PT, R8, RZ, PT ;  /* 0x000000ff0800720c */ /* 0x000fda0003f05070 */
[----:B0-----:R-:W-:Y:S05]  /*06c0*/  @P0 BRA `(.L_x_21) ;  /* 0x00000000005c0947 */ /* 0x001fea0003800000 */
[----:B------:R-:W0:Y:S01]  /*06d0*/  I2F.U32.RP R6, R12 ;  /* 0x0000000c00067306 */ /* 0x000e220000209000 */
[----:B------:R-:W-:-:S07]  /*06e0*/  ISETP.NE.U32.AND P2, PT, R12, RZ, PT ;  /* 0x000000ff0c00720c */ /* 0x000fce0003f45070 */
[----:B0-----:R-:W0:Y:S02]  /*06f0*/  MUFU.RCP R6, R6 ;  /* 0x0000000600067308 */ /* 0x001e240000001000 */
[----:B0-----:R-:W-:-:S06]  /*0700*/  VIADD R4, R6, 0xffffffe ;  /* 0x0ffffffe06047836 */ /* 0x001fcc0000000000 */
[----:B------:R0:W1:Y:S02]  /*0710*/  F2I.FTZ.U32.TRUNC.NTZ R5, R4 ;  /* 0x0000000400057305 */ /* 0x000064000021f000 */
[----:B0-----:R-:W-:Y:S01]  /*0720*/  IMAD.MOV.U32 R4, RZ, RZ, RZ ;  /* 0x000000ffff047224 */ /* 0x001fe200078e00ff */
[----:B-1----:R-:W-:-:S05]  /*0730*/  IADD3 R9, PT, PT, RZ, -R5, RZ ;  /* 0x80000005ff097210 */ /* 0x002fca0007ffe0ff */
[----:B------:R-:W-:-:S04]  /*0740*/  IMAD R9, R9, R12, RZ ;  /* 0x0000000c09097224 */ /* 0x000fc800078e02ff */
[----:B------:R-:W-:-:S04]  /*0750*/  IMAD.HI.U32 R5, R5, R9, R4 ;  /* 0x0000000905057227 */ /* 0x000fc800078e0004 */
[----:B------:R-:W-:Y:S02]  /*0760*/  IMAD.MOV.U32 R9, RZ, RZ, RZ ;  /* 0x000000ffff097224 */ /* 0x000fe400078e00ff */
        /* <DEDUP_REMOVED lines=10> */
[----:B------:R-:W-:Y:S02]  /*0810*/  IMAD R20, R12, R5, R10 ;  /* 0x000000050c147224 */ /* 0x000fe400078e020a */
[----:B------:R-:W-:Y:S01]  /*0820*/  HFMA2 R5, -RZ, RZ, 0, 0 ;  /* 0x00000000ff057431 */ /* 0x000fe200000001ff */
[----:B------:R-:W-:Y:S06]  /*0830*/  BRA `(.L_x_22) ;  /* 0x00000000002c7947 */ /* 0x000fec0003800000 */
.L_x_21:
[----:B------:R-:W-:Y:S01]  /*0840*/  IMAD.MOV.U32 R4, RZ, RZ, R12 ;  /* 0x000000ffff047224 */ /* 0x000fe200078e000c */
[----:B------:R-:W-:Y:S02]  /*0850*/  MOV R5, R13 ;  /* 0x0000000d00057202 */ /* 0x000fe40000000f00 */
[----:B------:R-:W-:-:S07]  /*0860*/  MOV R8, 0x880 ;  /* 0x0000088000087802 */ /* 0x000fce0000000f00 */
[----:B-----5:R-:W-:Y:S05]  /*0870*/  CALL.REL.NOINC `($__internal_1_$__cuda_sm20_div_u64) ;  /* 0x0000000000e47944 */ /* 0x020fea0003c00000 */
[----:B------:R-:W-:Y:S02]  /*0880*/  IADD3 R15, P0, PT, RZ, -R4, RZ ;  /* 0x80000004ff0f7210 */ /* 0x000fe40007f1e0ff */
[----:B------:R-:W-:-:S03]  /*0890*/  MOV R11, R6 ;  /* 0x00000006000b7202 */ /* 0x000fc60000000f00 */
[----:B------:R-:W-:Y:S02]  /*08a0*/  IMAD.X R9, RZ, RZ, ~R5, P0 ;  /* 0x000000ffff097224 */ /* 0x000fe400000e0e05 */
[----:B------:R-:W-:-:S04]  /*08b0*/  IMAD.WIDE.U32 R20, R12, R15, R10 ;  /* 0x0000000f0c147225 */ /* 0x000fc800078e000a */
[----:B------:R-:W-:-:S04]  /*08c0*/  IMAD R9, R9, R12, RZ ;  /* 0x0000000c09097224 */ /* 0x000fc800078e02ff */
[----:B------:R-:W-:-:S04]  /*08d0*/  IMAD R9, R13, R15, R9 ;  /* 0x0000000f0d097224 */ /* 0x000fc800078e0209 */
[----:B------:R-:W-:-:S07]  /*08e0*/  IMAD.IADD R9, R21, 0x1, R9 ;  /* 0x0000000115097824 */ /* 0x000fce00078e0209 */
.L_x_22:
[----:B------:R-:W-:Y:S05]  /*08f0*/  BSYNC.RECONVERGENT B1 ;  /* 0x0000000000017941 */ /* 0x000fea0003800200 */
.L_x_20:
[----:B------:R-:W-:Y:S01]  /*0900*/  IMAD R5, R5, UR20, RZ ;  /* 0x0000001405057c24 */ /* 0x000fe2000f8e02ff */
[----:B------:R-:W-:Y:S01]  /*0910*/  BSSY.RECONVERGENT B1, `(.L_x_23) ;  /* 0x0000020000017945 */ /* 0x000fe20003800200 */
[----:B------:R-:W-:-:S04]  /*0920*/  IMAD.WIDE.U32 R10, R4, UR20, RZ ;  /* 0x00000014040a7c25 */ /* 0x000fc8000f8e00ff */
[----:B------:R-:W-:-:S05]  /*0930*/  IMAD R5, R4, UR21, R5 ;  /* 0x0000001504057c24 */ /* 0x000fca000f8e0205 */
[----:B------:R-:W-:-:S04]  /*0940*/  IADD3 R6, PT, PT, R11, R5, RZ ;  /* 0x000000050b067210 */ /* 0x000fc80007ffe0ff */
[----:B------:R-:W-:-:S04]  /*0950*/  LOP3.LUT R4, R6, UR13, RZ, 0xfc, !PT ;  /* 0x0000000d06047c12 */ /* 0x000fc8000f8efcff */
[----:B------:R-:W-:-:S13]  /*0960*/  ISETP.NE.U32.AND P0, PT, R4, RZ, PT ;  /* 0x000000ff0400720c */ /* 0x000fda0003f05070 */
[----:B------:R-:W-:Y:S05]  /*0970*/  @P0 BRA `(.L_x_24) ;  /* 0x0000000000500947 */ /* 0x000fea0003800000 */
[----:B------:R-:W0:Y:S01]  /*0980*/  I2F.U32.RP R6, UR18 ;  /* 0x0000001200067d06 */ /* 0x000e220008209000 */
[----:B------:R-:W-:Y:S01]  /*0990*/  IMAD.MOV.U32 R4, RZ, RZ, RZ ;  /* 0x000000ffff047224 */ /* 0x000fe200078e00ff */
[----:B------:R-:W-:-:S06]  /*09a0*/  ISETP.NE.U32.AND P2, PT, RZ, UR18, PT ;  /* 0x00000012ff007c0c */ /* 0x000fcc000bf45070 */
[----:B0-----:R-:W0:Y:S02]  /*09b0*/  MUFU.RCP R6, R6 ;  /* 0x0000000600067308 */ /* 0x001e240000001000 */
[----:B0-----:R-:W-:-:S06]  /*09c0*/  VIADD R8, R6, 0xffffffe ;  /* 0x0ffffffe06087836 */ /* 0x001fcc0000000000 */
[----:B------:R-:W0:Y:S02]  /*09d0*/  F2I.FTZ.U32.TRUNC.NTZ R5, R8 ;  /* 0x0000000800057305 */ /* 0x000e24000021f000 */
[----:B0-----:R-:W-:-:S05]  /*09e0*/  IADD3 R11, PT, PT, RZ, -R5, RZ ;  /* 0x80000005ff0b7210 */ /* 0x001fca0007ffe0ff */
[----:B------:R-:W-:-:S04]  /*09f0*/  IMAD R11, R11, UR18, RZ ;  /* 0x000000120b0b7c24 */ /* 0x000fc8000f8e02ff */
[----:B------:R-:W-:-:S06]  /*0a00*/  IMAD.HI.U32 R11, R5, R11, R4 ;  /* 0x0000000b050b7227 */ /* 0x000fcc00078e0004 */
[----:B------:R-:W-:-:S05]  /*0a10*/  IMAD.HI.U32 R4, R11, R10, RZ ;  /* 0x0000000a0b047227 */ /* 0x000fca00078e00ff */
[----:B------:R-:W-:-:S05]  /*0a20*/  IADD3 R5, PT, PT, -R4, RZ, RZ ;  /* 0x000000ff04057210 */ /* 0x000fca0007ffe1ff */
[----:B------:R-:W-:Y:S02]  /*0a30*/  IMAD R10, R5, UR18, R10 ;  /* 0x00000012050a7c24 */ /* 0x000fe4000f8e020a */
[----:B------:R-:W-:-:S03]  /*0a40*/  HFMA2 R5, -RZ, RZ, 0, 0 ;  /* 0x00000000ff057431 */ /* 0x000fc600000001ff */
[----:B------:R-:W-:-:S13]  /*0a50*/  ISETP.GE.U32.AND P0, PT, R10, UR18, PT ;  /* 0x000000120a007c0c */ /* 0x000fda000bf06070 */
[----:B------:R-:W-:Y:S01]  /*0a60*/  @P0 VIADD R10, R10, -UR18 ;  /* 0x800000120a0a0c36 */ /* 0x000fe20008000000 */
[----:B------:R-:W-:-:S04]  /*0a70*/  @P0 IADD3 R4, PT, PT, R4, 0x1, RZ ;  /* 0x0000000104040810 */ /* 0x000fc80007ffe0ff */
[----:B------:R-:W-:-:S13]  /*0a80*/  ISETP.GE.U32.AND P1, PT, R10, UR18, PT ;  /* 0x000000120a007c0c */ /* 0x000fda000bf26070 */
[----:B------:R-:W-:Y:S01]  /*0a90*/  @P1 VIADD R4, R4, 0x1 ;  /* 0x0000000104041836 */ /* 0x000fe20000000000 */
[----:B------:R-:W-:Y:S01]  /*0aa0*/  @!P2 LOP3.LUT R4, RZ, UR18, RZ, 0x33, !PT ;  /* 0x00000012ff04ac12 */ /* 0x000fe2000f8e33ff */
[----:B------:R-:W-:Y:S06]  /*0ab0*/  BRA `(.L_x_25) ;  /* 0x0000000000147947 */ /* 0x000fec0003800000 */
.L_x_24:
[----:B------:R-:W0:Y:S01]  /*0ac0*/  LDCU.64 UR14, c[0x0][0x3a0] ;  /* 0x00007400ff0e77ac */ /* 0x000e220008000a00 */
[----:B------:R-:W-:Y:S01]  /*0ad0*/  MOV R8, 0xb10 ;  /* 0x00000b1000087802 */ /* 0x000fe20000000f00 */
[----:B0-----:R-:W-:Y:S01]  /*0ae0*/  IMAD.U32 R4, RZ, RZ, UR14 ;  /* 0x0000000eff047e24 */ /* 0x001fe2000f8e00ff */
[----:B------:R-:W-:-:S07]  /*0af0*/  MOV R5, UR15 ;  /* 0x0000000f00057c02 */ /* 0x000fce0008000f00 */
[----:B-----5:R-:W-:Y:S05]  /*0b00*/  CALL.REL.NOINC `($__internal_1_$__cuda_sm20_div_u64) ;  /* 0x0000000000407944 */ /* 0x020fea0003c00000 */
.L_x_25:
[----:B------:R-:W-:Y:S05]  /*0b10*/  BSYNC.RECONVERGENT B1 ;  /* 0x0000000000017941 */ /* 0x000fea0003800200 */
.L_x_23:
        /* <DEDUP_REMOVED lines=8> */
[----:B-----5:R1:W-:Y:S02]  /*0ba0*/  STG.E desc[UR6][R4.64], R7 ;  /* 0x0000000704007986 */ /* 0x0203e4000c101906 */
[----:B------:R-:W-:Y:S01]  /*0bb0*/  IMAD.X R3, RZ, RZ, R3, P0 ;  /* 0x000000ffff037224 */ /* 0x000fe200000e0603 */
[----:B------:R-:W-:-:S04]  /*0bc0*/  ISETP.GE.U32.AND P0, PT, R2, UR20, PT ;  /* 0x0000001402007c0c */ /* 0x000fc8000bf06070 */
[----:B------:R-:W-:-:S13]  /*0bd0*/  ISETP.GE.U32.AND.EX P0, PT, R3, UR21, PT, P0 ;  /* 0x0000001503007c0c */ /* 0x000fda000bf06100 */
[----:B-1----:R-:W-:Y:S05]  /*0be0*/  @!P0 BRA `(.L_x_26) ;  /* 0xfffffff400f08947 */ /* 0x002fea000383ffff */
[----:B------:R-:W-:Y:S05]  /*0bf0*/  BSYNC.RECONVERGENT B0 ;  /* 0x0000000000007941 */ /* 0x000fea0003800200 */
.L_x_16:
[----:B------:R-:W-:Y:S05]  /*0c00*/  EXIT ;  /* 0x000000000000794d */ /* 0x000fea0003800000 */
        .weak           $__internal_1_$__cuda_sm20_div_u64
        .type           $__internal_1_$__cuda_sm20_div_u64,@function
        .size           $__internal_1_$__cuda_sm20_div_u64,(.L_x_360 - $__internal_1_$__cuda_sm20_div_u64)
$__internal_1_$__cuda_sm20_div_u64:
        /* <DEDUP_REMOVED lines=23> */
[----:B------:R-:W-:Y:S01]  /*0d80*/  IADD3.X R14, PT, PT, RZ, ~R15, RZ, P0, !PT ;  /* 0x8000000fff0e7210 */ /* 0x000fe200007fe4ff */
[----:B------:R-:W-:-:S04]  /*0d90*/  HFMA2 R15, -RZ, RZ, 0, 0 ;  /* 0x00000000ff0f7431 */ /* 0x000fc800000001ff */
[----:B------:R-:W-:-:S04]  /*0da0*/  IMAD.WIDE.U32 R18, P0, R19, R14, R18 ;  /* 0x0000000e13127225 */ /* 0x000fc80007800012 */
[C---:B------:R-:W-:Y:S02]  /*0db0*/  IMAD R22, R11.reuse, R14, RZ ;  /* 0x0000000e0b167224 */ /* 0x040fe400078e02ff */
[----:B------:R-:W-:-:S04]  /*0dc0*/  IMAD.HI.U32 R19, P1, R11, R21, R18 ;  /* 0x000000150b137227 */ /* 0x000fc80007820012 */
        /* <DEDUP_REMOVED lines=16> */
[----:B------:R-:W-:Y:S02]  /*0ed0*/  ISETP.GE.U32.AND P0, PT, R23, R4, PT ;  /* 0x000000041700720c */ /* 0x000fe40003f06070 */
[----:B------:R-:W-:Y:S01]  /*0ee0*/  IADD3 R21, P2, PT, -R4, R23, RZ ;  /* 0x0000001704157210 */ /* 0x000fe20007f5e1ff */
[----:B------:R-:W-:Y:S01]  /*0ef0*/  IMAD.X R24, R6, 0x1, ~R15, P1 ;  /* 0x0000000106187824 */ /* 0x000fe200008e0e0f */
[----:B------:R-:W-:-:S04]  /*0f00*/  IADD3 R18, P1, PT, R19, 0x1, RZ ;  /* 0x0000000113127810 */ /* 0x000fc80007f3e0ff */
[----:B------:R-:W-:Y:S01]  /*0f10*/  ISETP.GE.U32.AND.EX P0, PT, R24, R5, PT, P0 ;  /* 0x000000051800720c */ /* 0x000fe20003f06100 */
[----:B------:R-:W-:Y:S01]  /*0f20*/  IMAD.X R14, RZ, RZ, R11, P1 ;  /* 0x000000ffff0e7224 */ /* 0x000fe200008e060b */
[-C--:B------:R-:W-:Y:S02]  /*0f30*/  IADD3.X R22, PT, PT, ~R5, R24.reuse, RZ, P2, !PT ;  /* 0x0000001805167210 */ /* 0x080fe400017fe5ff */
[----:B------:R-:W-:Y:S02]  /*0f40*/  SEL R21, R21, R23, P0 ;  /* 0x0000001715157207 */ /* 0x000fe40000000000 */
[----:B------:R-:W-:Y:S02]  /*0f50*/  SEL R18, R18, R19, P0 ;  /* 0x0000001312127207 */ /* 0x000fe40000000000 */
[----:B------:R-:W-:Y:S02]  /*0f60*/  SEL R22, R22, R24, P0 ;  /* 0x0000001816167207 */ /* 0x000fe40000000000 */
[----:B------:R-:W-:-:S02]  /*0f70*/  SEL R15, R14, R11, P0 ;  /* 0x0000000b0e0f7207 */ /* 0x000fc40000000000 */
[----:B------:R-:W-:Y:S02]  /*0f80*/  ISETP.GE.U32.AND P0, PT, R21, R4, PT ;  /* 0x000000041500720c */ /* 0x000fe40003f06070 */
[----:B------:R-:W-:Y:S02]  /*0f90*/  IADD3 R11, P2, PT, R18, 0x1, RZ ;  /* 0x00000001120b7810 */ /* 0x000fe40007f5e0ff */
[----:B------:R-:W-:Y:S02]  /*0fa0*/  ISETP.NE.U32.AND P1, PT, R4, RZ, PT ;  /* 0x000000ff0400720c */ /* 0x000fe40003f25070 */
[----:B------:R-:W-:Y:S02]  /*0fb0*/  ISETP.GE.U32.AND.EX P0, PT, R22, R5, PT, P0 ;  /* 0x000000051600720c */ /* 0x000fe40003f06100 */
[----:B------:R-:W-:Y:S02]  /*0fc0*/  IADD3.X R14, PT, PT, RZ, R15, RZ, P2, !PT ;  /* 0x0000000fff0e7210 */ /* 0x000fe400017fe4ff */
[----:B------:R-:W-:-:S02]  /*0fd0*/  ISETP.NE.AND.EX P1, PT, R5, RZ, PT, P1 ;  /* 0x000000ff0500720c */ /* 0x000fc40003f25310 */
[----:B------:R-:W-:Y:S01]  /*0fe0*/  SEL R5, R14, R15, P0 ;  /* 0x0000000f0e057207 */ /* 0x000fe20000000000 */
[----:B------:R-:W-:Y:S01]  /*0ff0*/  IMAD.MOV.U32 R14, RZ, RZ, R8 ;  /* 0x000000ffff0e7224 */ /* 0x000fe200078e0008 */
[----:B------:R-:W-:Y:S02]  /*1000*/  MOV R15, 0x0 ;  /* 0x00000000000f7802 */ /* 0x000fe40000000f00 */
[----:B------:R-:W-:Y:S02]  /*1010*/  SEL R4, R11, R18, P0 ;  /* 0x000000120b047207 */ /* 0x000fe40000000000 */
[----:B------:R-:W-:Y:S02]  /*1020*/  SEL R5, R5, 0xffffffff, P1 ;  /* 0xffffffff05057807 */ /* 0x000fe40000800000 */
[----:B------:R-:W-:Y:S01]  /*1030*/  SEL R4, R4, 0xffffffff, P1 ;  /* 0xffffffff04047807 */ /* 0x000fe20000800000 */
[----:B------:R-:W-:Y:S06]  /*1040*/  RET.REL.NODEC R14 `(_Z31transpose_helper_encoder_kernelIfEvPT_S1_mmm) ;  /* 0xffffffec0eec7950 */ /* 0x000fec0003c3ffff */
.L_x_27:
        /* <DEDUP_REMOVED lines=11> */
.L_x_360:


//--------------------- .text._Z15is_equal_kernelIdiEvPT0_S1_PT_m --------------------------
	.section	.text._Z15is_equal_kernelIdiEvPT0_S1_PT_m,"ax",@progbits
	.align	128
        .global         _Z15is_equal_kernelIdiEvPT0_S1_PT_m
        .type           _Z15is_equal_kernelIdiEvPT0_S1_PT_m,@function
        .size           _Z15is_equal_kernelIdiEvPT0_S1_PT_m,(.L_x_387 - _Z15is_equal_kernelIdiEvPT0_S1_PT_m)
        .other          _Z15is_equal_kernelIdiEvPT0_S1_PT_m,@"STO_CUDA_ENTRY STV_DEFAULT"
_Z15is_equal_kernelIdiEvPT0_S1_PT_m:
.text._Z15is_equal_kernelIdiEvPT0_S1_PT_m:
[----:B------:R-:W-:Y:S01]  /*0000*/  LDC R1, c[0x0][0x37c] ;  /* 0x0000df00ff017b82 */ /* 0x000fe20000000800 */
[----:B------:R-:W0:Y:S07]  /*0010*/  S2R R3, SR_TID.X ;  /* 0x0000000000037919 */ /* 0x000e2e0000002100 */
        /* <DEDUP_REMOVED lines=8> */
[----:B------:R-:W-:Y:S02]  /*00a0*/  IMAD.MOV.U32 R11, RZ, RZ, R0 ;  /* 0x000000ffff0b7224 */ /* 0x000fe400078e0000 */
[----:B------:R-:W-:Y:S01]  /*00b0*/  IMAD.MOV.U32 R10, RZ, RZ, RZ ;  /* 0x000000ffff0a7224 */ /* 0x000fe200078e00ff */
[----:B------:R-:W1:Y:S01]  /*00c0*/  LDCU.64 UR6, c[0x0][0x358] ;  /* 0x00006b00ff0677ac */ /* 0x000e620008000a00 */
[----:B------:R-:W2:Y:S01]  /*00d0*/  LDCU.64 UR10, c[0x0][0x390] ;  /* 0x00007200ff0a77ac */ /* 0x000ea20008000a00 */
[----:B------:R-:W3:Y:S01]  /*00e0*/  LDCU.128 UR12, c[0x0][0x380] ;  /* 0x00007000ff0c77ac */ /* 0x000ee20008000c00 */
[----:B0-----:R-:W-:-:S07]  /*00f0*/  IMAD R0, R2, UR4, RZ ;  /* 0x0000000402007c24 */ /* 0x001fce000f8e02ff */
.L_x_28:
[C---:B------:R-:W-:Y:S01]  /*0100*/  IMAD.SHL.U32 R4, R11.reuse, 0x4, RZ ;  /* 0x000000040b047824 */ /* 0x040fe200078e00ff */
[----:B------:R-:W-:-:S04]  /*0110*/  SHF.L.U64.HI R5, R11, 0x2, R10 ;  /* 0x000000020b057819 */ /* 0x000fc8000001020a */
[C---:B---3--:R-:W-:Y:S02]  /*0120*/  IADD3 R2, P0, PT, R4.reuse, UR12, RZ ;  /* 0x0000000c04027c10 */ /* 0x048fe4000ff1e0ff */
[----:B------:R-:W-:Y:S02]  /*0130*/  IADD3 R4, P1, PT, R4, UR14, RZ ;  /* 0x0000000e04047c10 */ /* 0x000fe4000ff3e0ff */
[C---:B------:R-:W-:Y:S02]  /*0140*/  IADD3.X R3, PT, PT, R5.reuse, UR13, RZ, P0, !PT ;  /* 0x0000000d05037c10 */ /* 0x040fe400087fe4ff */
[----:B------:R-:W-:-:S03]  /*0150*/  IADD3.X R5, PT, PT, R5, UR15, RZ, P1, !PT ;  /* 0x0000000f05057c10 */ /* 0x000fc60008ffe4ff */
[----:B-1----:R-:W3:Y:S04]  /*0160*/  LDG.E R2, desc[UR6][R2.64] ;  /* 0x0000000602027981 */ /* 0x002ee8000c1e1900 */
[----:B------:R-:W3:Y:S01]  /*0170*/  LDG.E R5, desc[UR6][R4.64] ;  /* 0x0000000604057981 */ /* 0x000ee2000c1e1900 */
[----:B--2---:R-:W-:Y:S01]  /*0180*/  LEA R8, P1, R11, UR10, 0x3 ;  /* 0x0000000a0b087c11 */ /* 0x004fe2000f8218ff */
[----:B------:R-:W-:-:S03]  /*0190*/  IMAD.MOV.U32 R6, RZ, RZ, RZ ;  /* 0x000000ffff067224 */ /* 0x000fc600078e00ff */
[----:B------:R-:W-:Y:S02]  /*01a0*/  LEA.HI.X R9, R11, UR11, R10, 0x3, P1 ;  /* 0x0000000b0b097c11 */ /* 0x000fe400088f1c0a */
[----:B---3--:R-:W-:-:S04]  /*01b0*/  ISETP.NE.AND P0, PT, R2, R5, PT ;  /* 0x000000050200720c */ /* 0x008fc80003f05270 */
[----:B------:R-:W-:Y:S02]  /*01c0*/  FSEL R7, RZ, 1.875, P0 ;  /* 0x3ff00000ff077808 */ /* 0x000fe40000000000 */
[----:B------:R-:W-:-:S03]  /*01d0*/  IADD3 R11, P0, PT, R0, R11, RZ ;  /* 0x0000000b000b7210 */ /* 0x000fc60007f1e0ff */
[----:B------:R0:W-:Y:S02]  /*01e0*/  STG.E.64 desc[UR6][R8.64], R6 ;  /* 0x0000000608007986 */ /* 0x0001e4000c101b06 */
[----:B------:R-:W-:Y:S01]  /*01f0*/  IMAD.X R10, RZ, RZ, R10, P0 ;  /* 0x000000ffff0a7224 */ /* 0x000fe200000e060a */
[----:B------:R-:W-:-:S04]  /*0200*/  ISETP.GE.U32.AND P0, PT, R11, UR8, PT ;  /* 0x000000080b007c0c */ /* 0x000fc8000bf06070 */
[----:B------:R-:W-:-:S13]  /*0210*/  ISETP.GE.U32.AND.EX P0, PT, R10, UR9, PT, P0 ;  /* 0x000000090a007c0c */ /* 0x000fda000bf06100 */
[----:B0-----:R-:W-:Y:S05]  /*0220*/  @!P0 BRA `(.L_x_28) ;  /* 0xfffffffc00b48947 */ /* 0x001fea000383ffff */
[----:B------:R-:W-:Y:S05]  /*0230*/  EXIT ;  /* 0x000000000000794d */ /* 0x000fea0003800000 */
.L_x_29:
        /* <DEDUP_REMOVED lines=12> */
.L_x_387:


//--------------------- .text._Z15is_equal_kernelIfiEvPT0_S1_PT_m --------------------------
	.section	.text._Z15is_equal_kernelIfiEvPT0_S1_PT_m,"ax",@progbits
	.align	128
        .global         _Z15is_equal_kernelIfiEvPT0_S1_PT_m
        .type           _Z15is_equal_kernelIfiEvPT0_S1_PT_m,@function
        .size           _Z15is_equal_kernelIfiEvPT0_S1_PT_m,(.L_x_388 - _Z15is_equal_kernelIfiEvPT0_S1_PT_m)
        .other          _Z15is_equal_kernelIfiEvPT0_S1_PT_m,@"STO_CUDA_ENTRY STV_DEFAULT"
_Z15is_equal_kernelIfiEvPT0_S1_PT_m:
.text._Z15is_equal_kernelIfiEvPT0_S1_PT_m:
        /* <DEDUP_REMOVED lines=16> */
.L_x_30:
[C---:B------:R-:W-:Y:S01]  /*0100*/  IMAD.SHL.U32 R6, R11.reuse, 0x4, RZ ;  /* 0x000000040b067824 */ /* 0x040fe200078e00ff */
[----:B------:R-:W-:-:S04]  /*0110*/  SHF.L.U64.HI R7, R11, 0x2, R8 ;  /* 0x000000020b077819 */ /* 0x000fc80000010208 */
[C---:B---3--:R-:W-:Y:S02]  /*0120*/  IADD3 R4, P1, PT, R6.reuse, UR14, RZ ;  /* 0x0000000e06047c10 */ /* 0x048fe4000ff3e0ff */
[----:B------:R-:W-:Y:S02]  /*0130*/  IADD3 R2, P0, PT, R6, UR12, RZ ;  /* 0x0000000c06027c10 */ /* 0x000fe4000ff1e0ff */
[C---:B------:R-:W-:Y:S02]  /*0140*/  IADD3.X R5, PT, PT, R7.reuse, UR15, RZ, P1, !PT ;  /* 0x0000000f07057c10 */ /* 0x040fe40008ffe4ff */
[----:B------:R-:W-:-:S04]  /*0150*/  IADD3.X R3, PT, PT, R7, UR13, RZ, P0, !PT ;  /* 0x0000000d07037c10 */ /* 0x000fc800087fe4ff */
[----:B-1----:R-:W3:Y:S04]  /*0160*/  LDG.E R5, desc[UR6][R4.64] ;  /* 0x0000000604057981 */ /* 0x002ee8000c1e1900 */
[----:B------:R-:W3:Y:S01]  /*0170*/  LDG.E R2, desc[UR6][R2.64] ;  /* 0x0000000602027981 */ /* 0x000ee2000c1e1900 */
[----:B--2---:R-:W-:-:S04]  /*0180*/  IADD3 R6, P1, PT, R6, UR10, RZ ;  /* 0x0000000a06067c10 */ /* 0x004fc8000ff3e0ff */
[----:B------:R-:W-:Y:S02]  /*0190*/  IADD3.X R7, PT, PT, R7, UR11, RZ, P1, !PT ;  /* 0x0000000b07077c10 */ /* 0x000fe40008ffe4ff */
[----:B---3--:R-:W-:-:S04]  /*01a0*/  ISETP.NE.AND P0, PT, R2, R5, PT ;  /* 0x000000050200720c */ /* 0x008fc80003f05270 */
[----:B------:R-:W-:Y:S02]  /*01b0*/  FSEL R9, RZ, 1, P0 ;  /* 0x3f800000ff097808 */ /* 0x000fe40000000000 */
[----:B------:R-:W-:-:S03]  /*01c0*/  IADD3 R11, P0, PT, R0, R11, RZ ;  /* 0x0000000b000b7210 */ /* 0x000fc60007f1e0ff */
[----:B------:R0:W-:Y:S02]  /*01d0*/  STG.E desc[UR6][R6.64], R9 ;  /* 0x0000000906007986 */ /* 0x0001e4000c101906 */
[----:B------:R-:W-:Y:S01]  /*01e0*/  IMAD.X R8, RZ, RZ, R8, P0 ;  /* 0x000000ffff087224 */ /* 0x000fe200000e0608 */
[----:B------:R-:W-:-:S04]  /*01f0*/  ISETP.GE.U32.AND P0, PT, R11, UR8, PT ;  /* 0x000000080b007c0c */ /* 0x000fc8000bf06070 */
[----:B------:R-:W-:-:S13]  /*0200*/  ISETP.GE.U32.AND.EX P0, PT, R8, UR9, PT, P0 ;  /* 0x0000000908007c0c */ /* 0x000fda000bf06100 */
[----:B0-----:R-:W-:Y:S05]  /*0210*/  @!P0 BRA `(.L_x_30) ;  /* 0xfffffffc00b88947 */ /* 0x001fea000383ffff */
[----:B------:R-:W-:Y:S05]  /*0220*/  EXIT ;  /* 0x000000000000794d */ /* 0x000fea0003800000 */
.L_x_31:
        /* <DEDUP_REMOVED lines=13> */
.L_x_388:


//--------------------- .text._Z17index_rows_kernelIdiEvPT_PT0_S1_mmm --------------------------
	.section	.text._Z17index_rows_kernelIdiEvPT_PT0_S1_mmm,"ax",@progbits
	.align	128
        .global         _Z17index_rows_kernelIdiEvPT_PT0_S1_mmm
        .type           _Z17index_rows_kernelIdiEvPT_PT0_S1_mmm,@function
        .size           _Z17index_rows_kernelIdiEvPT_PT0_S1_mmm,(.L_x_361 - _Z17index_rows_kernelIdiEvPT_PT0_S1_mmm)
        .other          _Z17index_rows_kernelIdiEvPT_PT0_S1_mmm,@"STO_CUDA_ENTRY STV_DEFAULT"
_Z17index_rows_kernelIdiEvPT_PT0_S1_mmm:
.text._Z17index_rows_kernelIdiEvPT_PT0_S1_mmm:
[----:B------:R-:W-:Y:S01]  /*0000*/  LDC R1, c[0x0][0x37c] ;  /* 0x0000df00ff017b82 */ /* 0x000fe20000000800 */
[----:B------:R-:W0:Y:S07]  /*0010*/  S2R R0, SR_TID.X ;  /* 0x0000000000007919 */ /* 0x000e2e0000002100 */
[----:B------:R-:W0:Y:S01]  /*0020*/  S2UR UR4, SR_CTAID.X ;  /* 0x00000000000479c3 */ /* 0x000e220000002500 */
[----:B------:R-:W1:Y:S07]  /*0030*/  LDCU.128 UR8, c[0x0][0x3a0] ;  /* 0x00007400ff0877ac */ /* 0x000e6e0008000c00 */
[----:B------:R-:W0:Y:S02]  /*0040*/  LDC R7, c[0x0][0x360] ;  /* 0x0000d800ff077b82 */ /* 0x000e240000000800 */
[----:B0-----:R-:W-:-:S04]  /*0050*/  IMAD R0, R7, UR4, R0 ;  /* 0x0000000407007c24 */ /* 0x001fc8000f8e0200 */
[----:B-1----:R-:W-:-:S04]  /*0060*/  IMAD.WIDE.U32 R2, R0, UR10, RZ ;  /* 0x0000000a00027c25 */ /* 0x002fc8000f8e00ff */
[----:B------:R-:W-:Y:S01]  /*0070*/  IMAD R3, R0, UR11, R3 ;  /* 0x0000000b00037c24 */ /* 0x000fe2000f8e0203 */
[----:B------:R-:W-:-:S04]  /*0080*/  ISETP.GE.U32.AND P0, PT, R2, UR8, PT ;  /* 0x0000000802007c0c */ /* 0x000fc8000bf06070 */
[----:B------:R-:W-:-:S13]  /*0090*/  ISETP.GE.U32.AND.EX P0, PT, R3, UR9, PT, P0 ;  /* 0x0000000903007c0c */ /* 0x000fda000bf06100 */
[----:B------:R-:W-:Y:S05]  /*00a0*/  @P0 EXIT ;  /* 0x000000000000094d */ /* 0x000fea0003800000 */
[----:B------:R-:W0:Y:S01]  /*00b0*/  LDCU UR4, c[0x0][0x370] ;  /* 0x00006e00ff0477ac */ /* 0x000e220008000800 */
[----:B------:R-:W-:Y:S01]  /*00c0*/  BSSY.RECONVERGENT B0, `(.L_x_32) ;  /* 0x0000045000007945 */ /* 0x000fe20003800200 */
[----:B------:R-:W-:Y:S01]  /*00d0*/  IMAD.MOV.U32 R5, RZ, RZ, RZ ;  /* 0x000000ffff057224 */ /* 0x000fe200078e00ff */
[----:B------:R-:W1:Y:S01]  /*00e0*/  LDCU.64 UR6, c[0x0][0x358] ;  /* 0x00006b00ff0677ac */ /* 0x000e620008000a00 */
[----:B------:R-:W2:Y:S01]  /*00f0*/  LDCU UR14, c[0x0][0x3ac] ;  /* 0x00007580ff0e77ac */ /* 0x000ea20008000800 */
[----:B------:R-:W3:Y:S01]  /*0100*/  LDCU UR15, c[0x0][0x3a8] ;  /* 0x00007500ff0f77ac */ /* 0x000ee20008000800 */
[----:B------:R-:W4:Y:S01]  /*0110*/  LDCU.64 UR8, c[0x0][0x388] ;  /* 0x00007100ff0877ac */ /* 0x000f220008000a00 */
[----:B0-----:R-:W-:Y:S01]  /*0120*/  IMAD R7, R7, UR4, RZ ;  /* 0x0000000407077c24 */ /* 0x001fe2000f8e02ff */
[----:B------:R-:W0:Y:S01]  /*0130*/  LDCU.64 UR10, c[0x0][0x398] ;  /* 0x00007300ff0a77ac */ /* 0x000e220008000a00 */
[----:B------:R-:W0:Y:S01]  /*0140*/  LDCU.64 UR12, c[0x0][0x390] ;  /* 0x00007200ff0c77ac */ /* 0x000e220008000a00 */
[----:B-1----:R-:W0:Y:S04]  /*0150*/  LDCU.128 UR16, c[0x0][0x3a0] ;  /* 0x00007400ff1077ac */ /* 0x002e280008000c00 */
.L_x_36:
[----:B----4-:R-:W-:-:S04]  /*0160*/  LEA R8, P0, R0, UR8, 0x2 ;  /* 0x0000000800087c11 */ /* 0x010fc8000f8010ff */
[----:B------:R-:W-:-:S05]  /*0170*/  LEA.HI.X R9, R0, UR9, R5, 0x2, P0 ;  /* 0x0000000900097c11 */ /* 0x000fca00080f1405 */
[----:B-1----:R-:W4:Y:S01]  /*0180*/  LDG.E R2, desc[UR6][R8.64] ;  /* 0x0000000608027981 */ /* 0x002f22000c1e1900 */
[----:B------:R-:W-:Y:S01]  /*0190*/  BSSY.RECONVERGENT B1, `(.L_x_33) ;  /* 0x000001d000017945 */ /* 0x000fe20003800200 */
[----:B----4-:R-:W-:-:S04]  /*01a0*/  SHF.R.S32.HI R3, RZ, 0x1f, R2 ;  /* 0x0000001fff037819 */ /* 0x010fc80000011402 */
[----:B--2---:R-:W-:-:S04]  /*01b0*/  LOP3.LUT R4, R3, UR14, RZ, 0xfc, !PT ;  /* 0x0000000e03047c12 */ /* 0x004fc8000f8efcff */
[----:B------:R-:W-:-:S13]  /*01c0*/  ISETP.NE.U32.AND P0, PT, R4, RZ, PT ;  /* 0x000000ff0400720c */ /* 0x000fda0003f05070 */
[----:B------:R-:W-:Y:S05]  /*01d0*/  @P0 BRA `(.L_x_34) ;  /* 0x0000000000500947 */ /* 0x000fea0003800000 */
[----:B---3--:R-:W1:Y:S01]  /*01e0*/  I2F.U32.RP R4, UR15 ;  /* 0x0000000f00047d06 */ /* 0x008e620008209000 */
[----:B------:R-:W-:-:S07]  /*01f0*/  ISETP.NE.U32.AND P2, PT, RZ, UR15, PT ;  /* 0x0000000fff007c0c */ /* 0x000fce000bf45070 */
[----:B-1----:R-:W1:Y:S02]  /*0200*/  MUFU.RCP R4, R4 ;  /* 0x0000000400047308 */ /* 0x002e640000001000 */
[----:B-1----:R-:W-:-:S06]  /*0210*/  VIADD R8, R4, 0xffffffe ;  /* 0x0ffffffe04087836 */ /* 0x002fcc0000000000 */
[----:B------:R1:W2:Y:S02]  /*0220*/  F2I.FTZ.U32.TRUNC.NTZ R9, R8 ;  /* 0x0000000800097305 */ /* 0x0002a4000021f000 */
[----:B-1----:R-:W-:Y:S01]  /*0230*/  IMAD.MOV.U32 R8, RZ, RZ, RZ ;  /* 0x000000ffff087224 */ /* 0x002fe200078e00ff */
[----:B--2---:R-:W-:-:S05]  /*0240*/  IADD3 R11, PT, PT, RZ, -R9, RZ ;  /* 0x80000009ff0b7210 */ /* 0x004fca0007ffe0ff */
[----:B------:R-:W-:-:S04]  /*0250*/  IMAD R11, R11, UR15, RZ ;  /* 0x0000000f0b0b7c24 */ /* 0x000fc8000f8e02ff */
[----:B------:R-:W-:-:S06]  /*0260*/  IMAD.HI.U32 R9, R9, R11, R8 ;  /* 0x0000000b09097227 */ /* 0x000fcc00078e0008 */
[----:B------:R-:W-:-:S04]  /*0270*/  IMAD.HI.U32 R8, R9, R2, RZ ;  /* 0x0000000209087227 */ /* 0x000fc800078e00ff */
[----:B------:R-:W-:-:S04]  /*0280*/  IMAD.MOV R9, RZ, RZ, -R8 ;  /* 0x000000ffff097224 */ /* 0x000fc800078e0a08 */
[----:B------:R-:W-:Y:S02]  /*0290*/  IMAD R6, R9, UR15, R2 ;  /* 0x0000000f09067c24 */ /* 0x000fe4000f8e0202 */
[----:B------:R-:W-:-:S03]  /*02a0*/  HFMA2 R9, -RZ, RZ, 0, 0 ;  /* 0x00000000ff097431 */ /* 0x000fc600000001ff */
[----:B------:R-:W-:-:S13]  /*02b0*/  ISETP.GE.U32.AND P0, PT, R6, UR15, PT ;  /* 0x0000000f06007c0c */ /* 0x000fda000bf06070 */
[----:B------:R-:W-:Y:S01]  /*02c0*/  @P0 IADD3 R6, PT, PT, R6, -UR15, RZ ;  /* 0x8000000f06060c10 */ /* 0x000fe2000fffe0ff */
[----:B------:R-:W-:-:S03]  /*02d0*/  @P0 VIADD R8, R8, 0x1 ;  /* 0x0000000108080836 */ /* 0x000fc60000000000 */
[----:B------:R-:W-:-:S13]  /*02e0*/  ISETP.GE.U32.AND P1, PT, R6, UR15, PT ;  /* 0x0000000f06007c0c */ /* 0x000fda000bf26070 */
[----:B------:R-:W-:Y:S01]  /*02f0*/  @P1 VIADD R8, R8, 0x1 ;  /* 0x0000000108081836 */ /* 0x000fe20000000000 */
[----:B------:R-:W-:Y:S01]  /*0300*/  @!P2 LOP3.LUT R8, RZ, UR15, RZ, 0x33, !PT ;  /* 0x0000000fff08ac12 */ /* 0x000fe2000f8e33ff */
[----:B------:R-:W-:Y:S06]  /*0310*/  BRA `(.L_x_35) ;  /* 0x0000000000107947 */ /* 0x000fec0003800000 */
.L_x_34:
[----:B------:R-:W-:-:S07]  /*0320*/  MOV R4, 0x340 ;  /* 0x0000034000047802 */ /* 0x000fce0000000f00 */
[----:B0--3--:R-:W-:Y:S05]  /*0330*/  CALL.REL.NOINC `($__internal_2_$__cuda_sm20_div_u64) ;  /* 0x00000000007c7944 */ /* 0x009fea0003c00000 */
[----:B------:R-:W-:Y:S02]  /*0340*/  IMAD.MOV.U32 R8, RZ, RZ, R6 ;  /* 0x000000ffff087224 */ /* 0x000fe400078e0006 */
[----:B------:R-:W-:-:S07]  /*0350*/  IMAD.MOV.U32 R9, RZ, RZ, R11 ;  /* 0x000000ffff097224 */ /* 0x000fce00078e000b */
.L_x_35:
[----:B0-----:R-:W-:Y:S05]  /*0360*/  BSYNC.RECONVERGENT B1 ;  /* 0x0000000000017941 */ /* 0x001fea0003800200 */
.L_x_33:
[----:B------:R-:W-:-:S04]  /*0370*/  ISETP.NE.U32.AND P0, PT, R8, UR10, PT ;  /* 0x0000000a08007c0c */ /* 0x000fc8000bf05070 */
[----:B------:R-:W-:-:S13]  /*0380*/  ISETP.NE.AND.EX P0, PT, R9, UR11, PT, P0 ;  /* 0x0000000b09007c0c */ /* 0x000fda000bf05300 */
[----:B------:R-:W0:Y:S01]  /*0390*/  @!P0 LDC.64 R14, c[0x0][0x3a8] ;  /* 0x0000ea00ff0e8b82 */ /* 0x000e220000000a00 */
[----:B------:R-:W-:-:S04]  /*03a0*/  @!P0 IADD3 R9, P1, PT, R0, -UR10, RZ ;  /* 0x8000000a00098c10 */ /* 0x000fc8000ff3e0ff */
[----:B------:R-:W-:-:S03]  /*03b0*/  @!P0 IADD3.X R11, PT, PT, R5, ~UR11, RZ, P1, !PT ;  /* 0x8000000b050b8c10 */ /* 0x000fc60008ffe4ff */
[----:B------:R-:W1:Y:S02]  /*03c0*/  @!P0 LDC.64 R12, c[0x0][0x380] ;  /* 0x0000e000ff0c8b82 */ /* 0x000e640000000a00 */
[-C--:B0-----:R-:W-:Y:S02]  /*03d0*/  @!P0 IMAD R4, R11, R14.reuse, RZ ;  /* 0x0000000e0b048224 */ /* 0x081fe400078e02ff */
[----:B------:R-:W-:-:S04]  /*03e0*/  @!P0 IMAD.WIDE.U32 R2, R9, R14, R2 ;  /* 0x0000000e09028225 */ /* 0x000fc800078e0002 */
[----:B------:R-:W-:Y:S01]  /*03f0*/  @!P0 IMAD R9, R9, R15, R4 ;  /* 0x0000000f09098224 */ /* 0x000fe200078e0204 */
[----:B-1----:R-:W-:-:S04]  /*0400*/  @!P0 LEA R8, P1, R2, R12, 0x3 ;  /* 0x0000000c02088211 */ /* 0x002fc800078218ff */
[----:B------:R-:W-:-:S04]  /*0410*/  @!P0 IADD3 R3, PT, PT, R3, R9, RZ ;  /* 0x0000000903038210 */ /* 0x000fc80007ffe0ff */
[----:B------:R-:W-:Y:S02]  /*0420*/  @!P0 LEA.HI.X R9, R2, R13, R3, 0x3, P1 ;  /* 0x0000000d02098211 */ /* 0x000fe400008f1c03 */
[----:B------:R-:W-:-:S06]  /*0430*/  CS2R R2, SRZ ;  /* 0x0000000000027805 */ /* 0x000fcc000001ff00 */
[----:B------:R-:W2:Y:S01]  /*0440*/  @!P0 LDG.E.64 R2, desc[UR6][R8.64] ;  /* 0x0000000608028981 */ /* 0x000ea2000c1e1b00 */
[----:B------:R-:W-:-:S04]  /*0450*/  LEA R10, P0, R0, UR12, 0x3 ;  /* 0x0000000c000a7c11 */ /* 0x000fc8000f8018ff */
[----:B------:R-:W-:Y:S02]  /*0460*/  LEA.HI.X R11, R0, UR13, R5, 0x3, P0 ;  /* 0x0000000d000b7c11 */ /* 0x000fe400080f1c05 */
[----:B------:R-:W-:-:S05]  /*0470*/  IADD3 R0, P0, PT, R7, R0, RZ ;  /* 0x0000000007007210 */ /* 0x000fca0007f1e0ff */
[----:B------:R-:W-:Y:S02]  /*0480*/  IMAD.X R5, RZ, RZ, R5, P0 ;  /* 0x000000ffff057224 */ /* 0x000fe400000e0605 */
[----:B------:R-:W-:-:S04]  /*0490*/  IMAD.WIDE.U32 R12, R0, UR18, RZ ;  /* 0x00000012000c7c25 */ /* 0x000fc8000f8e00ff */
[----:B------:R-:W-:Y:S01]  /*04a0*/  IMAD R15, R5, UR18, RZ ;  /* 0x00000012050f7c24 */ /* 0x000fe2000f8e02ff */
[----:B------:R-:W-:-:S03]  /*04b0*/  ISETP.GE.U32.AND P0, PT, R12, UR16, PT ;  /* 0x000000100c007c0c */ /* 0x000fc6000bf06070 */
[----:B------:R-:W-:-:S04]  /*04c0*/  IMAD R15, R0, UR19, R15 ;  /* 0x00000013000f7c24 */ /* 0x000fc8000f8e020f */
[----:B------:R-:W-:-:S05]  /*04d0*/  IMAD.IADD R12, R13, 0x1, R15 ;  /* 0x000000010d0c7824 */ /* 0x000fca00078e020f */
[----:B------:R-:W-:Y:S01]  /*04e0*/  ISETP.GE.U32.AND.EX P0, PT, R12, UR17, PT, P0 ;  /* 0x000000110c007c0c */ /* 0x000fe2000bf06100 */
[----:B--2---:R1:W-:-:S12]  /*04f0*/  STG.E.64 desc[UR6][R10.64], R2 ;  /* 0x000000020a007986 */ /* 0x0043d8000c101b06 */
[----:B------:R-:W-:Y:S05]  /*0500*/  @!P0 BRA `(.L_x_36) ;  /* 0xfffffffc00148947 */ /* 0x000fea000383ffff */
[----:B------:R-:W-:Y:S05]  /*0510*/  BSYNC.RECONVERGENT B0 ;  /* 0x0000000000007941 */ /* 0x000fea0003800200 */
.L_x_32:
[----:B------:R-:W-:Y:S05]  /*0520*/  EXIT ;  /* 0x000000000000794d */ /* 0x000fea0003800000 */
        .weak           $__internal_2_$__cuda_sm20_div_u64
        .type           $__internal_2_$__cuda_sm20_div_u64,@function
        .size           $__internal_2_$__cuda_sm20_div_u64,(.L_x_361 - $__internal_2_$__cuda_sm20_div_u64)
$__internal_2_$__cuda_sm20_div_u64:
[----:B------:R-:W0:Y:S01]  /*0530*/  LDCU.64 UR4, c[0x0][0x3a8] ;  /* 0x00007500ff0477ac */ /* 0x000e220008000a00 */
[----:B------:R-:W1:Y:S01]  /*0540*/  LDC.64 R8, c[0x0][0x3a8] ;  /* 0x0000ea00ff087b82 */ /* 0x000e620000000a00 */
[----:B0-----:R-:W0:Y:S08]  /*0550*/  I2F.U64.RP R6, UR4 ;  /* 0x0000000400067d12 */ /* 0x001e300008309000 */
[----:B0-----:R-:W0:Y:S02]  /*0560*/  MUFU.RCP R6, R6 ;  /* 0x0000000600067308 */ /* 0x001e240000001000 */
[----:B0-----:R-:W-:-:S06]  /*0570*/  IADD3 R10, PT, PT, R6, 0x1ffffffe, RZ ;  /* 0x1ffffffe060a7810 */ /* 0x001fcc0007ffe0ff */
[----:B------:R-:W1:Y:S02]  /*0580*/  F2I.U64.TRUNC R10, R10 ;  /* 0x0000000a000a7311 */ /* 0x000e64000020d800 */
[----:B-1----:R-:W-:-:S04]  /*0590*/  IMAD.WIDE.U32 R12, R10, R8, RZ ;  /* 0x000000080a0c7225 */ /* 0x002fc800078e00ff */
[----:B------:R-:W-:Y:S01]  /*05a0*/  IMAD R13, R10, R9, R13 ;  /* 0x000000090a0d7224 */ /* 0x000fe200078e020d */
[----:B------:R-:W-:-:S03]  /*05b0*/  IADD3 R15, P0, PT, RZ, -R12, RZ ;  /* 0x8000000cff0f7210 */ /* 0x000fc60007f1e0ff */
[----:B------:R-:W-:Y:S02]  /*05c0*/  IMAD R13, R11, R8, R13 ;  /* 0x000000080b0d7224 */ /* 0x000fe400078e020d */
[----:B------:R-:W-:-:S04]  /*05d0*/  IMAD.HI.U32 R12, R10, R15, RZ ;  /* 0x0000000f0a0c7227 */ /* 0x000fc800078e00ff */
[----:B------:R-:W-:Y:S02]  /*05e0*/  IMAD.X R17, RZ, RZ, ~R13, P0 ;  /* 0x000000ffff117224 */ /* 0x000fe400000e0e0d */
[----:B------:R-:W-:Y:S02]  /*05f0*/  IMAD.MOV.U32 R13, RZ, RZ, R10 ;  /* 0x000000ffff0d7224 */ /* 0x000fe400078e000a */
[-C--:B------:R-:W-:Y:S02]  /*0600*/  IMAD R19, R11, R17.reuse, RZ ;  /* 0x000000110b137224 */ /* 0x080fe400078e02ff */
[----:B------:R-:W-:-:S04]  /*0610*/  IMAD.WIDE.U32 R12, P0, R10, R17, R12 ;  /* 0x000000110a0c7225 */ /* 0x000fc8000780000c */
[----:B------:R-:W-:-:S04]  /*0620*/  IMAD.HI.U32 R17, R11, R17, RZ ;  /* 0x000000110b117227 */ /* 0x000fc800078e00ff */
[----:B------:R-:W-:Y:S01]  /*0630*/  IMAD.HI.U32 R12, P1, R11, R15, R12 ;  /* 0x0000000f0b0c7227 */ /* 0x000fe2000782000c */
[----:B------:R-:W-:-:S04]  /*0640*/  IADD3.X R6, PT, PT, R17, R11, RZ, P0, !PT ;  /* 0x0000000b11067210 */ /* 0x000fc800007fe4ff */
[----:B------:R-:W-:-:S04]  /*0650*/  IADD3 R13, P2, PT, R19, R12, RZ ;  /* 0x0000000c130d7210 */ /* 0x000fc80007f5e0ff */
[----:B------:R-:W-:Y:S01]  /*0660*/  IADD3.X R15, PT, PT, RZ, RZ, R6, P2, P1 ;  /* 0x000000ffff0f7210 */ /* 0x000fe200017e2406 */
[----:B------:R-:W-:-:S04]  /*0670*/  IMAD.WIDE.U32 R10, R13, R8, RZ ;  /* 0x000000080d0a7225 */ /* 0x000fc800078e00ff */
[----:B------:R-:W-:Y:S01]  /*0680*/  IMAD R6, R13, R9, R11 ;  /* 0x000000090d067224 */ /* 0x000fe200078e020b */
[----:B------:R-:W-:-:S03]  /*0690*/  IADD3 R11, P0, PT, RZ, -R10, RZ ;  /* 0x8000000aff0b7210 */ /* 0x000fc60007f1e0ff */
[----:B------:R-:W-:Y:S02]  /*06a0*/  IMAD R6, R15, R8, R6 ;  /* 0x000000080f067224 */ /* 0x000fe400078e0206 */
[----:B------:R-:W-:-:S04]  /*06b0*/  IMAD.HI.U32 R12, R13, R11, RZ ;  /* 0x0000000b0d0c7227 */ /* 0x000fc800078e00ff */
[----:B------:R-:W-:-:S04]  /*06c0*/  IMAD.X R6, RZ, RZ, ~R6, P0 ;  /* 0x000000ffff067224 */ /* 0x000fc800000e0e06 */
[----:B------:R-:W-:-:S04]  /*06d0*/  IMAD.WIDE.U32 R12, P0, R13, R6, R12 ;  /* 0x000000060d0c7225 */ /* 0x000fc8000780000c */
[C---:B------:R-:W-:Y:S02]  /*06e0*/  IMAD R10, R15.reuse, R6, RZ ;  /* 0x000000060f0a7224 */ /* 0x040fe400078e02ff */
[----:B------:R-:W-:Y:S01]  /*06f0*/  IMAD.HI.U32 R13, P1, R15, R11, R12 ;  /* 0x0000000b0f0d7227 */ /* 0x000fe2000782000c */
[----:B------:R-:W-:-:S03]  /*0700*/  MOV R11, RZ ;  /* 0x000000ff000b7202 */ /* 0x000fc60000000f00 */
        /* <DEDUP_REMOVED lines=11> */
[----:B------:R-:W-:-:S04]  /*07c0*/  IMAD.WIDE.U32 R10, R13, R8, RZ ;  /* 0x000000080d0a7225 */ /* 0x000fc800078e00ff */
[----:B------:R-:W-:Y:S01]  /*07d0*/  IMAD.X R15, RZ, RZ, R6, P1 ;  /* 0x000000ffff0f7224 */ /* 0x000fe200008e0606 */
[----:B------:R-:W-:Y:S01]  /*07e0*/  IADD3 R17, P1, PT, -R10, R2, RZ ;  /* 0x000000020a117210 */ /* 0x000fe20007f3e1ff */
[----:B------:R-:W-:-:S03]  /*07f0*/  IMAD R6, R13, R9, R11 ;  /* 0x000000090d067224 */ /* 0x000fc600078e020b */
[-C--:B------:R-:W-:Y:S01]  /*0800*/  ISETP.GE.U32.AND P0, PT, R17, R8.reuse, PT ;  /* 0x000000081100720c */ /* 0x080fe20003f06070 */
[----:B------:R-:W-:-:S05]  /*0810*/  IMAD R11, R15, R8, R6 ;  /* 0x000000080f0b7224 */ /* 0x000fca00078e0206 */
[----:B------:R-:W-:Y:S02]  /*0820*/  IADD3.X R14, PT, PT, ~R11, R3, RZ, P1, !PT ;  /* 0x000000030b0e7210 */ /* 0x000fe40000ffe5ff */
[----:B------:R-:W-:Y:S02]  /*0830*/  IADD3 R11, P2, PT, R17, -R8, RZ ;  /* 0x80000008110b7210 */ /* 0x000fe40007f5e0ff */
[----:B------:R-:W-:Y:S02]  /*0840*/  IADD3 R6, P1, PT, R13, 0x1, RZ ;  /* 0x000000010d067810 */ /* 0x000fe40007f3e0ff */
[C---:B------:R-:W-:Y:S01]  /*0850*/  ISETP.GE.U32.AND.EX P0, PT, R14.reuse, R9, PT, P0 ;  /* 0x000000090e00720c */ /* 0x040fe20003f06100 */
[----:B------:R-:W-:Y:S02]  /*0860*/  IMAD.X R12, R14, 0x1, ~R9, P2 ;  /* 0x000000010e0c7824 */ /* 0x000fe400010e0e09 */
[----:B------:R-:W-:Y:S01]  /*0870*/  IMAD.X R10, RZ, RZ, R15, P1 ;  /* 0x000000ffff0a7224 */ /* 0x000fe200008e060f */
[----:B------:R-:W-:-:S02]  /*0880*/  SEL R11, R11, R17, P0 ;  /* 0x000000110b0b7207 */ /* 0x000fc40000000000 */
[----:B------:R-:W-:Y:S02]  /*0890*/  SEL R13, R6, R13, P0 ;  /* 0x0000000d060d7207 */ /* 0x000fe40000000000 */
[----:B------:R-:W-:Y:S02]  /*08a0*/  SEL R12, R12, R14, P0 ;  /* 0x0000000e0c0c7207 */ /* 0x000fe40000000000 */
[----:B------:R-:W-:Y:S02]  /*08b0*/  SEL R10, R10, R15, P0 ;  /* 0x0000000f0a0a7207 */ /* 0x000fe40000000000 */
[----:B------:R-:W-:Y:S02]  /*08c0*/  ISETP.GE.U32.AND P0, PT, R11, R8, PT ;  /* 0x000000080b00720c */ /* 0x000fe40003f06070 */
[----:B------:R-:W-:Y:S01]  /*08d0*/  ISETP.NE.U32.AND P1, PT, R8, RZ, PT ;  /* 0x000000ff0800720c */ /* 0x000fe20003f25070 */
[----:B------:R-:W-:Y:S01]  /*08e0*/  IMAD.MOV.U32 R8, RZ, RZ, R4 ;  /* 0x000000ffff087224 */ /* 0x000fe200078e0004 */
[----:B------:R-:W-:-:S02]  /*08f0*/  IADD3 R6, P2, PT, R13, 0x1, RZ ;  /* 0x000000010d067810 */ /* 0x000fc40007f5e0ff */
[----:B------:R-:W-:Y:S02]  /*0900*/  ISETP.GE.U32.AND.EX P0, PT, R12, R9, PT, P0 ;  /* 0x000000090c00720c */ /* 0x000fe40003f06100 */
[----:B------:R-:W-:Y:S01]  /*0910*/  ISETP.NE.AND.EX P1, PT, R9, RZ, PT, P1 ;  /* 0x000000ff0900720c */ /* 0x000fe20003f25310 */
[----:B------:R-:W-:Y:S01]  /*0920*/  HFMA2 R9, -RZ, RZ, 0, 0 ;  /* 0x00000000ff097431 */ /* 0x000fe200000001ff */
[-C--:B------:R-:W-:Y:S02]  /*0930*/  IADD3.X R11, PT, PT, RZ, R10.reuse, RZ, P2, !PT ;  /* 0x0000000aff0b7210 */ /* 0x080fe400017fe4ff */
[----:B------:R-:W-:Y:S02]  /*0940*/  SEL R6, R6, R13, P0 ;  /* 0x0000000d06067207 */ /* 0x000fe40000000000 */
[----:B------:R-:W-:Y:S02]  /*0950*/  SEL R11, R11, R10, P0 ;  /* 0x0000000a0b0b7207 */ /* 0x000fe40000000000 */
[----:B------:R-:W-:-:S02]  /*0960*/  SEL R6, R6, 0xffffffff, P1 ;  /* 0xffffffff06067807 */ /* 0x000fc40000800000 */
[----:B------:R-:W-:Y:S01]  /*0970*/  SEL R11, R11, 0xffffffff, P1 ;  /* 0xffffffff0b0b7807 */ /* 0x000fe20000800000 */
[----:B------:R-:W-:Y:S06]  /*0980*/  RET.REL.NODEC R8 `(_Z17index_rows_kernelIdiEvPT_PT0_S1_mmm) ;  /* 0xfffffff4089c7950 */ /* 0x000fec0003c3ffff */
.L_x_37:
        /* <DEDUP_REMOVED lines=15> */
.L_x_361:


//--------------------- .text._Z17index_rows_kernelIfiEvPT_PT0_S1_mmm --------------------------
	.section	.text._Z17index_rows_kernelIfiEvPT_PT0_S1_mmm,"ax",@progbits
	.align	128
        .global         _Z17index_rows_kernelIfiEvPT_PT0_S1_mmm
        .type           _Z17index_rows_kernelIfiEvPT_PT0_S1_mmm,@function
        .size           _Z17index_rows_kernelIfiEvPT_PT0_S1_mmm,(.L_x_362 - _Z17index_rows_kernelIfiEvPT_PT0_S1_mmm)
        .other          _Z17index_rows_kernelIfiEvPT_PT0_S1_mmm,@"STO_CUDA_ENTRY STV_DEFAULT"
_Z17index_rows_kernelIfiEvPT_PT0_S1_mmm:
.text._Z17index_rows_kernelIfiEvPT_PT0_S1_mmm:
        /* <DEDUP_REMOVED lines=22> */
.L_x_42:
[C---:B------:R-:W-:Y:S01]  /*0160*/  IMAD.SHL.U32 R6, R0.reuse, 0x4, RZ ;  /* 0x0000000400067824 */ /* 0x040fe200078e00ff */
[----:B------:R-:W-:-:S04]  /*0170*/  SHF.L.U64.HI R14, R0, 0x2, R7 ;  /* 0x00000002000e7819 */ /* 0x000fc80000010207 */
[----:B----4-:R-:W-:-:S04]  /*0180*/  IADD3 R4, P0, PT, R6, UR8, RZ ;  /* 0x0000000806047c10 */ /* 0x010fc8000ff1e0ff */
[----:B------:R-:W-:-:S05]  /*0190*/  IADD3.X R5, PT, PT, R14, UR9, RZ, P0, !PT ;  /* 0x000000090e057c10 */ /* 0x000fca00087fe4ff */
        /* <DEDUP_REMOVED lines=9> */
[----:B-1----:R-:W-:-:S06]  /*0230*/  IADD3 R4, PT, PT, R8, 0xffffffe, RZ ;  /* 0x0ffffffe08047810 */ /* 0x002fcc0007ffe0ff */
[----:B------:R1:W2:Y:S02]  /*0240*/  F2I.FTZ.U32.TRUNC.NTZ R5, R4 ;  /* 0x0000000400057305 */ /* 0x0002a4000021f000 */
[----:B-1----:R-:W-:Y:S02]  /*0250*/  IMAD.MOV.U32 R4, RZ, RZ, RZ ;  /* 0x000000ffff047224 */ /* 0x002fe400078e00ff */
[----:B--2---:R-:W-:-:S04]  /*0260*/  IMAD.MOV R11, RZ, RZ, -R5 ;  /* 0x000000ffff0b7224 */ /* 0x004fc800078e0a05 */
[----:B------:R-:W-:-:S04]  /*0270*/  IMAD R11, R11, UR15, RZ ;  /* 0x0000000f0b0b7c24 */ /* 0x000fc8000f8e02ff */
[----:B------:R-:W-:-:S06]  /*0280*/  IMAD.HI.U32 R5, R5, R11, R4 ;  /* 0x0000000b05057227 */ /* 0x000fcc00078e0004 */
[----:B------:R-:W-:-:S05]  /*0290*/  IMAD.HI.U32 R4, R5, R2, RZ ;  /* 0x0000000205047227 */ /* 0x000fca00078e00ff */
[----:B------:R-:W-:-:S05]  /*02a0*/  IADD3 R5, PT, PT, -R4, RZ, RZ ;  /* 0x000000ff04057210 */ /* 0x000fca0007ffe1ff */
[----:B------:R-:W-:-:S05]  /*02b0*/  IMAD R5, R5, UR15, R2 ;  /* 0x0000000f05057c24 */ /* 0x000fca000f8e0202 */
[----:B------:R-:W-:-:S13]  /*02c0*/  ISETP.GE.U32.AND P0, PT, R5, UR15, PT ;  /* 0x0000000f05007c0c */ /* 0x000fda000bf06070 */
[----:B------:R-:W-:Y:S02]  /*02d0*/  @P0 VIADD R5, R5, -UR15 ;  /* 0x8000000f05050c36 */ /* 0x000fe40008000000 */
[----:B------:R-:W-:-:S03]  /*02e0*/  @P0 VIADD R4, R4, 0x1 ;  /* 0x0000000104040836 */ /* 0x000fc60000000000 */
[----:B------:R-:W-:Y:S01]  /*02f0*/  ISETP.GE.U32.AND P1, PT, R5, UR15, PT ;  /* 0x0000000f05007c0c */ /* 0x000fe2000bf26070 */
[----:B------:R-:W-:-:S12]  /*0300*/  IMAD.MOV.U32 R5, RZ, RZ, RZ ;  /* 0x000000ffff057224 */ /* 0x000fd800078e00ff */
[----:B------:R-:W-:Y:S02]  /*0310*/  @P1 IADD3 R4, PT, PT, R4, 0x1, RZ ;  /* 0x0000000104041810 */ /* 0x000fe40007ffe0ff */
[----:B------:R-:W-:Y:S01]  /*0320*/  @!P2 LOP3.LUT R4, RZ, UR15, RZ, 0x33, !PT ;  /* 0x0000000fff04ac12 */ /* 0x000fe2000f8e33ff */
[----:B------:R-:W-:Y:S06]  /*0330*/  BRA `(.L_x_41) ;  /* 0x0000000000107947 */ /* 0x000fec0003800000 */
.L_x_40:
[----:B------:R-:W-:-:S07]  /*0340*/  MOV R8, 0x360 ;  /* 0x0000036000087802 */ /* 0x000fce0000000f00 */
[----:B0--3--:R-:W-:Y:S05]  /*0350*/  CALL.REL.NOINC `($__internal_3_$__cuda_sm20_div_u64) ;  /* 0x00000000007c7944 */ /* 0x009fea0003c00000 */
[----:B------:R-:W-:Y:S01]  /*0360*/  IMAD.MOV.U32 R4, RZ, RZ, R10 ;  /* 0x000000ffff047224 */ /* 0x000fe200078e000a */
[----:B------:R-:W-:-:S07]  /*0370*/  MOV R5, R11 ;  /* 0x0000000b00057202 */ /* 0x000fce0000000f00 */
.L_x_41:
[----:B0-----:R-:W-:Y:S05]  /*0380*/  BSYNC.RECONVERGENT B1 ;  /* 0x0000000000017941 */ /* 0x001fea0003800200 */
.L_x_39:
        /* <DEDUP_REMOVED lines=9> */
[----:B-1----:R-:W-:Y:S01]  /*0420*/  @!P0 LEA R4, P1, R2, R4, 0x2 ;  /* 0x0000000402048211 */ /* 0x002fe200078210ff */
[----:B------:R-:W-:Y:S02]  /*0430*/  IMAD.MOV.U32 R13, RZ, RZ, RZ ;  /* 0x000000ffff0d7224 */ /* 0x000fe400078e00ff */
[----:B------:R-:W-:-:S05]  /*0440*/  @!P0 IMAD.IADD R3, R3, 0x1, R11 ;  /* 0x0000000103038824 */ /* 0x000fca00078e020b */
[----:B------:R-:W-:-:S05]  /*0450*/  @!P0 LEA.HI.X R5, R2, R5, R3, 0x2, P1 ;  /* 0x0000000502058211 */ /* 0x000fca00008f1403 */
[----:B------:R-:W2:Y:S01]  /*0460*/  @!P0 LDG.E R13, desc[UR6][R4.64] ;  /* 0x00000006040d8981 */ /* 0x000ea2000c1e1900 */
[----:B------:R-:W-:Y:S02]  /*0470*/  IADD3 R0, P1, PT, R9, R0, RZ ;  /* 0x0000000009007210 */ /* 0x000fe40007f3e0ff */
[----:B------:R-:W-:Y:S02]  /*0480*/  IADD3 R2, P0, PT, R6, UR12, RZ ;  /* 0x0000000c06027c10 */ /* 0x000fe4000ff1e0ff */
[----:B------:R-:W-:Y:S01]  /*0490*/  IADD3.X R7, PT, PT, RZ, R7, RZ, P1, !PT ;  /* 0x00000007ff077210 */ /* 0x000fe20000ffe4ff */
[----:B------:R-:W-:Y:S01]  /*04a0*/  IMAD.WIDE.U32 R10, R0, UR18, RZ ;  /* 0x00000012000a7c25 */ /* 0x000fe2000f8e00ff */
[----:B------:R-:W-:-:S03]  /*04b0*/  IADD3.X R3, PT, PT, R14, UR13, RZ, P0, !PT ;  /* 0x0000000d0e037c10 */ /* 0x000fc600087fe4ff */
[----:B------:R-:W-:Y:S01]  /*04c0*/  IMAD R15, R7, UR18, RZ ;  /* 0x00000012070f7c24 */ /* 0x000fe2000f8e02ff */
[----:B------:R-:W-:-:S03]  /*04d0*/  ISETP.GE.U32.AND P0, PT, R10, UR16, PT ;  /* 0x000000100a007c0c */ /* 0x000fc6000bf06070 */
[----:B------:R-:W-:-:S04]  /*04e0*/  IMAD R15, R0, UR19, R15 ;  /* 0x00000013000f7c24 */ /* 0x000fc8000f8e020f */
[----:B------:R-:W-:-:S05]  /*04f0*/  IMAD.IADD R10, R11, 0x1, R15 ;  /* 0x000000010b0a7824 */ /* 0x000fca00078e020f */
[----:B------:R-:W-:Y:S01]  /*0500*/  ISETP.GE.U32.AND.EX P0, PT, R10, UR17, PT, P0 ;  /* 0x000000110a007c0c */ /* 0x000fe2000bf06100 */
[----:B--2---:R1:W-:-:S12]  /*0510*/  STG.E desc[UR6][R2.64], R13 ;  /* 0x0000000d02007986 */ /* 0x0043d8000c101906 */
[----:B------:R-:W-:Y:S05]  /*0520*/  @!P0 BRA `(.L_x_42) ;  /* 0xfffffffc000c8947 */ /* 0x000fea000383ffff */
[----:B------:R-:W-:Y:S05]  /*0530*/  BSYNC.RECONVERGENT B0 ;  /* 0x0000000000007941 */ /* 0x000fea0003800200 */
.L_x_38:
[----:B------:R-:W-:Y:S05]  /*0540*/  EXIT ;  /* 0x000000000000794d */ /* 0x000fea0003800000 */
        .weak           $__internal_3_$__cuda_sm20_div_u64
        .type           $__internal_3_$__cuda_sm20_div_u64,@function
        .size           $__internal_3_$__cuda_sm20_div_u64,(.L_x_362 - $__internal_3_$__cuda_sm20_div_u64)
$__internal_3_$__cuda_sm20_div_u64:
[----:B------:R-:W0:Y:S01]  /*0550*/  LDCU.64 UR4, c[0x0][0x3a8] ;  /* 0x00007500ff0477ac */ /* 0x000e220008000a00 */
[----:B------:R-:W1:Y:S01]  /*0560*/  LDC.64 R4, c[0x0][0x3a8] ;  /* 0x0000ea00ff047b82 */ /* 0x000e620000000a00 */
[----:B0-----:R-:W0:Y:S08]  /*0570*/  I2F.U64.RP R15, UR4 ;  /* 0x00000004000f7d12 */ /* 0x001e300008309000 */
[----:B0-----:R-:W0:Y:S02]  /*0580*/  MUFU.RCP R15, R15 ;  /* 0x0000000f000f7308 */ /* 0x001e240000001000 */
[----:B0-----:R-:W-:-:S06]  /*0590*/  VIADD R10, R15, 0x1ffffffe ;  /* 0x1ffffffe0f0a7836 */ /* 0x001fcc0000000000 */
[----:B------:R-:W1:Y:S02]  /*05a0*/  F2I.U64.TRUNC R10, R10 ;  /* 0x0000000a000a7311 */ /* 0x000e64000020d800 */
[----:B-1----:R-:W-:-:S04]  /*05b0*/  IMAD.WIDE.U32 R12, R10, R4, RZ ;  /* 0x000000040a0c7225 */ /* 0x002fc800078e00ff */
[----:B------:R-:W-:Y:S01]  /*05c0*/  IMAD R13, R10, R5, R13 ;  /* 0x000000050a0d7224 */ /* 0x000fe200078e020d */
[----:B------:R-:W-:-:S03]  /*05d0*/  IADD3 R17, P0, PT, RZ, -R12, RZ ;  /* 0x8000000cff117210 */ /* 0x000fc60007f1e0ff */
[----:B------:R-:W-:Y:S02]  /*05e0*/  IMAD R13, R11, R4, R13 ;  /* 0x000000040b0d7224 */ /* 0x000fe400078e020d */
[----:B------:R-:W-:-:S03]  /*05f0*/  IMAD.HI.U32 R12, R10, R17, RZ ;  /* 0x000000110a0c7227 */ /* 0x000fc600078e00ff */
[----:B------:R-:W-:Y:S01]  /*0600*/  IADD3.X R19, PT, PT, RZ, ~R13, RZ, P0, !PT ;  /* 0x8000000dff137210 */ /* 0x000fe200007fe4ff */
[----:B------:R-:W-:-:S04]  /*0610*/  IMAD.MOV.U32 R13, RZ, RZ, R10 ;  /* 0x000000ffff0d7224 */ /* 0x000fc800078e000a */
[----:B------:R-:W-:-:S04]  /*0620*/  IMAD.WIDE.U32 R12, P0, R10, R19, R12 ;  /* 0x000000130a0c7225 */ /* 0x000fc8000780000c */
[C---:B------:R-:W-:Y:S02]  /*0630*/  IMAD R15, R11.reuse, R19, RZ ;  /* 0x000000130b0f7224 */ /* 0x040fe400078e02ff */
[----:B------:R-:W-:-:S04]  /*0640*/  IMAD.HI.U32 R12, P1, R11, R17, R12 ;  /* 0x000000110b0c7227 */ /* 0x000fc8000782000c */
[----:B------:R-:W-:Y:S01]  /*0650*/  IMAD.HI.U32 R19, R11, R19, RZ ;  /* 0x000000130b137227 */ /* 0x000fe200078e00ff */
[----:B------:R-:W-:-:S03]  /*0660*/  IADD3 R13, P2, PT, R15, R12, RZ ;  /* 0x0000000c0f0d7210 */ /* 0x000fc60007f5e0ff */
[----:B------:R-:W-:Y:S02]  /*0670*/  IMAD.X R12, R19, 0x1, R11, P0 ;  /* 0x00000001130c7824 */ /* 0x000fe400000e060b */
[----:B------:R-:W-:-:S03]  /*0680*/  IMAD.WIDE.U32 R10, R13, R4, RZ ;  /* 0x000000040d0a7225 */ /* 0x000fc600078e00ff */
[----:B------:R-:W-:Y:S01]  /*0690*/  IADD3.X R15, PT, PT, RZ, RZ, R12, P2, P1 ;  /* 0x000000ffff0f7210 */ /* 0x000fe200017e240c */
[----:B------:R-:W-:Y:S01]  /*06a0*/  IMAD R11, R13, R5, R11 ;  /* 0x000000050d0b7224 */ /* 0x000fe200078e020b */
[----:B------:R-:W-:-:S03]  /*06b0*/  IADD3 R17, P0, PT, RZ, -R10, RZ ;  /* 0x8000000aff117210 */ /* 0x000fc60007f1e0ff */
[----:B------:R-:W-:Y:S02]  /*06c0*/  IMAD R11, R15, R4, R11 ;  /* 0x000000040f0b7224 */ /* 0x000fe400078e020b */
[----:B------:R-:W-:-:S03]  /*06d0*/  IMAD.HI.U32 R12, R13, R17, RZ ;  /* 0x000000110d0c7227 */ /* 0x000fc600078e00ff */
[----:B------:R-:W-:Y:S01]  /*06e0*/  IADD3.X R10, PT, PT, RZ, ~R11, RZ, P0, !PT ;  /* 0x8000000bff0a7210 */ /* 0x000fe200007fe4ff */
[----:B------:R-:W-:-:S04]  /*06f0*/  IMAD.MOV.U32 R11, RZ, RZ, RZ ;  /* 0x000000ffff0b7224 */ /* 0x000fc800078e00ff */
        /* <DEDUP_REMOVED lines=12> */
[----:B------:R-:W-:-:S04]  /*07c0*/  IADD3 R13, P1, PT, R13, R10, RZ ;  /* 0x0000000a0d0d7210 */ /* 0x000fc80007f3e0ff */
[----:B------:R-:W-:Y:S01]  /*07d0*/  IADD3.X R12, PT, PT, R12, RZ, RZ, P0, !PT ;  /* 0x000000ff0c0c7210 */ /* 0x000fe200007fe4ff */
[----:B------:R-:W-:-:S04]  /*07e0*/  IMAD.WIDE.U32 R10, R13, R4, RZ ;  /* 0x000000040d0a7225 */ /* 0x000fc800078e00ff */
[----:B------:R-:W-:Y:S01]  /*07f0*/  IMAD.X R15, RZ, RZ, R12, P1 ;  /* 0x000000ffff0f7224 */ /* 0x000fe200008e060c */
[----:B------:R-:W-:Y:S01]  /*0800*/  IADD3 R17, P1, PT, -R10, R2, RZ ;  /* 0x000000020a117210 */ /* 0x000fe20007f3e1ff */
[----:B------:R-:W-:-:S03]  /*0810*/  IMAD R11, R13, R5, R11 ;  /* 0x000000050d0b7224 */ /* 0x000fc600078e020b */
[-C--:B------:R-:W-:Y:S01]  /*0820*/  ISETP.GE.U32.AND P0, PT, R17, R4.reuse, PT ;  /* 0x000000041100720c */ /* 0x080fe20003f06070 */
[----:B------:R-:W-:-:S04]  /*0830*/  IMAD R11, R15, R4, R11 ;  /* 0x000000040f0b7224 */ /* 0x000fc800078e020b */
[----:B------:R-:W-:Y:S01]  /*0840*/  IMAD.X R18, R3, 0x1, ~R11, P1 ;  /* 0x0000000103127824 */ /* 0x000fe200008e0e0b */
[----:B------:R-:W-:Y:S02]  /*0850*/  IADD3 R10, P1, PT, R13, 0x1, RZ ;  /* 0x000000010d0a7810 */ /* 0x000fe40007f3e0ff */
[----:B------:R-:W-:Y:S02]  /*0860*/  IADD3 R11, P2, PT, R17, -R4, RZ ;  /* 0x80000004110b7210 */ /* 0x000fe40007f5e0ff */
[CC--:B------:R-:W-:Y:S01]  /*0870*/  ISETP.GE.U32.AND.EX P0, PT, R18.reuse, R5.reuse, PT, P0 ;  /* 0x000000051200720c */ /* 0x0c0fe20003f06100 */
[----:B------:R-:W-:Y:S01]  /*0880*/  IMAD.X R12, RZ, RZ, R15, P1 ;  /* 0x000000ffff0c7224 */ /* 0x000fe200008e060f */
[----:B------:R-:W-:Y:S02]  /*0890*/  IADD3.X R16, PT, PT, R18, ~R5, RZ, P2, !PT ;  /* 0x8000000512107210 */ /* 0x000fe400017fe4ff */
[----:B------:R-:W-:Y:S02]  /*08a0*/  SEL R11, R11, R17, P0 ;  /* 0x000000110b0b7207 */ /* 0x000fe40000000000 */
[----:B------:R-:W-:-:S02]  /*08b0*/  SEL R13, R10, R13, P0 ;  /* 0x0000000d0a0d7207 */ /* 0x000fc40000000000 */
[----:B------:R-:W-:Y:S02]  /*08c0*/  SEL R16, R16, R18, P0 ;  /* 0x0000001210107207 */ /* 0x000fe40000000000 */
[----:B------:R-:W-:Y:S02]  /*08d0*/  SEL R12, R12, R15, P0 ;  /* 0x0000000f0c0c7207 */ /* 0x000fe40000000000 */
[----:B------:R-:W-:Y:S02]  /*08e0*/  ISETP.GE.U32.AND P0, PT, R11, R4, PT ;  /* 0x000000040b00720c */ /* 0x000fe40003f06070 */
[----:B------:R-:W-:Y:S01]  /*08f0*/  ISETP.NE.U32.AND P1, PT, R4, RZ, PT ;  /* 0x000000ff0400720c */ /* 0x000fe20003f25070 */
[----:B------:R-:W-:Y:S01]  /*0900*/  IMAD.MOV.U32 R4, RZ, RZ, R8 ;  /* 0x000000ffff047224 */ /* 0x000fe200078e0008 */
[----:B------:R-:W-:Y:S02]  /*0910*/  IADD3 R10, P2, PT, R13, 0x1, RZ ;  /* 0x000000010d0a7810 */ /* 0x000fe40007f5e0ff */
[----:B------:R-:W-:-:S02]  /*0920*/  ISETP.GE.U32.AND.EX P0, PT, R16, R5, PT, P0 ;  /* 0x000000051000720c */ /* 0x000fc40003f06100 */
[----:B------:R-:W-:Y:S01]  /*0930*/  ISETP.NE.AND.EX P1, PT, R5, RZ, PT, P1 ;  /* 0x000000ff0500720c */ /* 0x000fe20003f25310 */
[----:B------:R-:W-:Y:S01]  /*0940*/  HFMA2 R5, -RZ, RZ, 0, 0 ;  /* 0x00000000ff057431 */ /* 0x000fe200000001ff */
[-C--:B------:R-:W-:Y:S02]  /*0950*/  IADD3.X R11, PT, PT, RZ, R12.reuse, RZ, P2, !PT ;  /* 0x0000000cff0b7210 */ /* 0x080fe400017fe4ff */
[----:B------:R-:W-:Y:S02]  /*0960*/  SEL R10, R10, R13, P0 ;  /* 0x0000000d0a0a7207 */ /* 0x000fe40000000000 */
[----:B------:R-:W-:Y:S02]  /*0970*/  SEL R11, R11, R12, P0 ;  /* 0x0000000c0b0b7207 */ /* 0x000fe40000000000 */
[----:B------:R-:W-:Y:S02]  /*0980*/  SEL R10, R10, 0xffffffff, P1 ;  /* 0xffffffff0a0a7807 */ /* 0x000fe40000800000 */
[----:B------:R-:W-:Y:S01]  /*0990*/  SEL R11, R11, 0xffffffff, P1 ;  /* 0xffffffff0b0b7807 */ /* 0x000fe20000800000 */
[----:B------:R-:W-:Y:S06]  /*09a0*/  RET.REL.NODEC R4 `(_Z17index_rows_kernelIfiEvPT_PT0_S1_mmm) ;  /* 0xfffffff404947950 */ /* 0x000fec0003c3ffff */
.L_x_43:
        /* <DEDUP_REMOVED lines=13> */
.L_x_362:


//--------------------- .text._Z21index_log_rows_kernelIdiEvPT_PT0_S1_mm --------------------------
	.section	.text._Z21index_log_rows_kernelIdiEvPT_PT0_S1_mm,"ax",@progbits
	.align	128
        .global         _Z21index_log_rows_kernelIdiEvPT_PT0_S1_mm
        .type           _Z21index_log_rows_kernelIdiEvPT_PT0_S1_mm,@function
        .size           _Z21index_log_rows_kernelIdiEvPT_PT0_S1_mm,(.L_x_391 - _Z21index_log_rows_kernelIdiEvPT_PT0_S1_mm)
        .other          _Z21index_log_rows_kernelIdiEvPT_PT0_S1_mm,@"STO_CUDA_ENTRY STV_DEFAULT"
_Z21index_log_rows_kernelIdiEvPT_PT0_S1_mm:
.text._Z21index_log_rows_kernelIdiEvPT_PT0_S1_mm:
[----:B------:R-:W-:Y:S01]  /*0000*/  LDC R1, c[0x0][0x37c] ;  /* 0x0000df00ff017b82 */ /* 0x000fe20000000800 */
[----:B------:R-:W0:Y:S07]  /*0010*/  S2R R0, SR_TID.X ;  /* 0x0000000000007919 */ /* 0x000e2e0000002100 */
[----:B------:R-:W0:Y:S01]  /*0020*/  S2UR UR4, SR_CTAID.X ;  /* 0x00000000000479c3 */ /* 0x000e220000002500 */
[----:B------:R-:W1:Y:S01]  /*0030*/  LDCU.64 UR8, c[0x0][0x3a0] ;  /* 0x00007400ff0877ac */ /* 0x000e620008000a00 */
[----:B------:R-:W-:Y:S01]  /*0040*/  BSSY.RECONVERGENT B0, `(.L_x_44) ;  /* 0x000001a000007945 */ /* 0x000fe20003800200 */
[----:B------:R-:W2:Y:S05]  /*0050*/  LDCU.64 UR10, c[0x0][0x398] ;  /* 0x00007300ff0a77ac */ /* 0x000eaa0008000a00 */
[----:B------:R-:W0:Y:S02]  /*0060*/  LDC R7, c[0x0][0x360] ;  /* 0x0000d800ff077b82 */ /* 0x000e240000000800 */
[----:B0-----:R-:W-:Y:S01]  /*0070*/  IMAD R0, R7, UR4, R0 ;  /* 0x0000000407007c24 */ /* 0x001fe2000f8e0200 */
[----:B------:R-:W0:Y:S03]  /*0080*/  LDCU.64 UR4, c[0x0][0x358] ;  /* 0x00006b00ff0477ac */ /* 0x000e260008000a00 */
[----:B-1----:R-:W-:-:S04]  /*0090*/  IMAD.WIDE.U32 R2, R0, UR8, RZ ;  /* 0x0000000800027c25 */ /* 0x002fc8000f8e00ff */
[----:B------:R-:W-:Y:S01]  /*00a0*/  IMAD R5, R0, UR9, R3 ;  /* 0x0000000900057c24 */ /* 0x000fe2000f8e0203 */
[----:B--2---:R-:W-:Y:S01]  /*00b0*/  ISETP.GE.U32.AND P0, PT, R2, UR10, PT ;  /* 0x0000000a02007c0c */ /* 0x004fe2000bf06070 */
[----:B------:R-:W-:Y:S02]  /*00c0*/  IMAD.MOV.U32 R4, RZ, RZ, R2 ;  /* 0x000000ffff047224 */ /* 0x000fe400078e0002 */
[----:B------:R-:W-:Y:S01]  /*00d0*/  IMAD.MOV.U32 R3, RZ, RZ, RZ ;  /* 0x000000ffff037224 */ /* 0x000fe200078e00ff */
[----:B------:R-:W-:-:S13]  /*00e0*/  ISETP.GE.U32.AND.EX P0, PT, R5, UR11, PT, P0 ;  /* 0x0000000b05007c0c */ /* 0x000fda000bf06100 */
[----:B0-----:R-:W-:Y:S05]  /*00f0*/  @P0 BRA `(.L_x_45) ;  /* 0x0000000000380947 */ /* 0x001fea0003800000 */
[----:B------:R-:W0:Y:S01]  /*0100*/  LDCU UR6, c[0x0][0x370] ;  /* 0x00006e00ff0677ac */ /* 0x000e220008000800 */
[----:B------:R-:W-:Y:S01]  /*0110*/  BSSY.RECONVERGENT B1, `(.L_x_46) ;  /* 0x000000b000017945 */ /* 0x000fe20003800200 */
[----:B0-----:R-:W-:-:S07]  /*0120*/  IMAD R7, R7, UR6, RZ ;  /* 0x0000000607077c24 */ /* 0x001fce000f8e02ff */
.L_x_47:
[----:B------:R-:W-:-:S05]  /*0130*/  IADD3 R0, P0, PT, R7, R0, RZ ;  /* 0x0000000007007210 */ /* 0x000fca0007f1e0ff */
[----:B------:R-:W-:Y:S02]  /*0140*/  IMAD.X R3, RZ, RZ, R3, P0 ;  /* 0x000000ffff037224 */ /* 0x000fe400000e0603 */
[----:B------:R-:W-:-:S04]  /*0150*/  IMAD.WIDE.U32 R4, R0, UR8, RZ ;  /* 0x0000000800047c25 */ /* 0x000fc8000f8e00ff */
[----:B------:R-:W-:Y:S01]  /*0160*/  IMAD R9, R3, UR8, RZ ;  /* 0x0000000803097c24 */ /* 0x000fe2000f8e02ff */
[----:B------:R-:W-:-:S03]  /*0170*/  ISETP.GE.U32.AND P0, PT, R4, UR10, PT ;  /* 0x0000000a04007c0c */ /* 0x000fc6000bf06070 */
[----:B------:R-:W-:-:S04]  /*0180*/  IMAD R9, R0, UR9, R9 ;  /* 0x0000000900097c24 */ /* 0x000fc8000f8e0209 */
[----:B------:R-:W-:-:S05]  /*0190*/  IMAD.IADD R2, R5, 0x1, R9 ;  /* 0x0000000105027824 */ /* 0x000fca00078e0209 */
[----:B------:R-:W-:-:S13]  /*01a0*/  ISETP.GE.U32.AND.EX P0, PT, R2, UR11, PT, P0 ;  /* 0x0000000b02007c0c */ /* 0x000fda000bf06100 */
[----:B------:R-:W-:Y:S05]  /*01b0*/  @!P0 BRA `(.L_x_47) ;  /* 0xfffffffc00dc8947 */ /* 0x000fea000383ffff */
[----:B------:R-:W-:Y:S05]  /*01c0*/  BSYNC.RECONVERGENT B1 ;  /* 0x0000000000017941 */ /* 0x000fea0003800200 */
.L_x_46:
[----:B------:R-:W-:-:S07]  /*01d0*/  IMAD.MOV.U32 R5, RZ, RZ, R2 ;  /* 0x000000ffff057224 */ /* 0x000fce00078e0002 */
.L_x_45:
[----:B------:R-:W-:Y:S05]  /*01e0*/  BSYNC.RECONVERGENT B0 ;  /* 0x0000000000007941 */ /* 0x000fea0003800200 */
.L_x_44:
[----:B------:R-:W0:Y:S02]  /*01f0*/  LDCU.128 UR8, c[0x0][0x380] ;  /* 0x00007000ff0877ac */ /* 0x000e240008000c00 */
[----:B0-----:R-:W-:-:S04]  /*0200*/  LEA R8, P0, R0, UR10, 0x2 ;  /* 0x0000000a00087c11 */ /* 0x001fc8000f8010ff */
[----:B------:R-:W-:-:S05]  /*0210*/  LEA.HI.X R9, R0, UR11, R3, 0x2, P0 ;  /* 0x0000000b00097c11 */ /* 0x000fca00080f1403 */
[----:B------:R-:W2:Y:S02]  /*0220*/  LDG.E R8, desc[UR4][R8.64] ;  /* 0x0000000408087981 */ /* 0x000ea4000c1e1900 */
[----:B--2---:R-:W-:-:S04]  /*0230*/  IADD3 R2, P0, PT, R8, R4, RZ ;  /* 0x0000000408027210 */ /* 0x004fc80007f1e0ff */
[----:B------:R-:W-:Y:S02]  /*0240*/  LEA.HI.X.SX32 R5, R8, R5, 0x1, P0 ;  /* 0x0000000508057211 */ /* 0x000fe400000f0eff */
[----:B------:R-:W-:-:S04]  /*0250*/  LEA R10, P0, R2, UR8, 0x3 ;  /* 0x00000008020a7c11 */ /* 0x000fc8000f8018ff */
[----:B------:R-:W-:-:S05]  /*0260*/  LEA.HI.X R11, R2, UR9, R5, 0x3, P0 ;  /* 0x00000009020b7c11 */ /* 0x000fca00080f1c05 */
[----:B------:R-:W2:Y:S01]  /*0270*/  LDG.E.64 R4, desc[UR4][R10.64] ;  /* 0x000000040a047981 */ /* 0x000ea2000c1e1b00 */
[----:B------:R-:W-:Y:S01]  /*0280*/  BSSY.RECONVERGENT B0, `(.L_x_48) ;  /* 0x0000053000007945 */ /* 0x000fe20003800200 */
[----:B--2---:R-:W-:Y:S01]  /*0290*/  ISETP.GT.AND P0, PT, R5, 0xfffff, PT ;  /* 0x000fffff0500780c */ /* 0x004fe20003f04270 */
[----:B------:R-:W-:Y:S01]  /*02a0*/  IMAD.MOV.U32 R7, RZ, RZ, R5 ;  /* 0x000000ffff077224 */ /* 0x000fe200078e0005 */
[----:B------:R-:W-:-:S11]  /*02b0*/  MOV R6, R4 ;  /* 0x0000000400067202 */ /* 0x000fd60000000f00 */
[----:B------:R-:W-:-:S10]  /*02c0*/  @!P0 DMUL R6, R6, 1.80143985094819840000e+16 ;  /* 0x4350000006068828 */ /* 0x000fd40000000000 */
[----:B------:R-:W-:Y:S02]  /*02d0*/  @!P0 IMAD.MOV.U32 R5, RZ, RZ, R7 ;  /* 0x000000ffff058224 */ /* 0x000fe400078e0007 */
[----:B------:R-:W-:Y:S02]  /*02e0*/  @!P0 IMAD.MOV.U32 R4, RZ, RZ, R6 ;  /* 0x000000ffff048224 */ /* 0x000fe400078e0006 */
[----:B------:R-:W-:-:S05]  /*02f0*/  VIADD R2, R5, 0xffffffff ;  /* 0xffffffff05027836 */ /* 0x000fca0000000000 */
[----:B------:R-:W-:Y:S01]  /*0300*/  ISETP.GT.U32.AND P1, PT, R2, 0x7feffffe, PT ;  /* 0x7feffffe0200780c */ /* 0x000fe20003f24070 */
[----:B------:R-:W-:Y:S01]  /*0310*/  IMAD.MOV.U32 R2, RZ, RZ, -0x3ff ;  /* 0xfffffc01ff027424 */ /* 0x000fe200078e00ff */
[----:B------:R-:W-:-:S11]  /*0320*/  @!P0 MOV R2, 0xfffffbcb ;  /* 0xfffffbcb00028802 */ /* 0x000fd60000000f00 */
[----:B------:R-:W-:Y:S05]  /*0330*/  @P1 BRA `(.L_x_49) ;  /* 0x0000000400041947 */ /* 0x000fea0003800000 */
[----:B------:R-:W-:Y:S01]  /*0340*/  LOP3.LUT R6, R5, 0xfffff, RZ, 0xc0, !PT ;  /* 0x000fffff05067812 */ /* 0x000fe200078ec0ff */
[----:B------:R-:W-:Y:S01]  /*0350*/  IMAD.MOV.U32 R16, RZ, RZ, -0x748574fc ;  /* 0x8b7a8b04ff107424 */ /* 0x000fe200078e00ff */
[----:B------:R-:W-:Y:S01]  /*0360*/  MOV R8, RZ ;  /* 0x000000ff00087202 */ /* 0x000fe20000000f00 */
[----:B------:R-:W-:Y:S01]  /*0370*/  IMAD.MOV.U32 R17, RZ, RZ, 0x3ed0ee25 ;  /* 0x3ed0ee25ff117424 */ /* 0x000fe200078e00ff */
[----:B------:R-:W-:Y:S01]  /*0380*/  LOP3.LUT R7, R6, 0x3ff00000, RZ, 0xfc, !PT ;  /* 0x3ff0000006077812 */ /* 0x000fe200078efcff */
[----:B------:R-:W-:Y:S01]  /*0390*/  IMAD.MOV.U32 R6, RZ, RZ, R4 ;  /* 0x000000ffff067224 */ /* 0x000fe200078e0004 */
[----:B------:R-:W-:Y:S01]  /*03a0*/  UMOV UR6, 0x3ae80f1e ;  /* 0x3ae80f1e00067882 */ /* 0x000fe20000000000 */
[----:B------:R-:W-:Y:S01]  /*03b0*/  UMOV UR7, 0x3eb1380b ;  /* 0x3eb1380b00077882 */ /* 0x000fe20000000000 */
[----:B------:R-:W-:Y:S01]  /*03c0*/  ISETP.GE.U32.AND P0, PT, R7, 0x3ff6a09f, PT ;  /* 0x3ff6a09f0700780c */ /* 0x000fe20003f06070 */
[----:B------:R-:W-:Y:S01]  /*03d0*/  UMOV UR8, 0x80000000 ;  /* 0x8000000000087882 */ /* 0x000fe20000000000 */
[----:B------:R-:W-:Y:S01]  /*03e0*/  LEA.HI R2, R5, R2, RZ, 0xc ;  /* 0x0000000205027211 */ /* 0x000fe200078f60ff */
[----:B------:R-:W-:Y:S01]  /*03f0*/  UMOV UR9, 0x43300000 ;  /* 0x4330000000097882 */ /* 0x000fe20000000000 */
[----:B------:R-:W-:-:S09]  /*0400*/  MOV R19, 0x43300000 ;  /* 0x4330000000137802 */ /* 0x000fd20000000f00 */
[----:B------:R-:W-:Y:S02]  /*0410*/  @P0 VIADD R9, R7, 0xfff00000 ;  /* 0xfff0000007090836 */ /* 0x000fe40000000000 */
[----:B------:R-:W-:Y:S02]  /*0420*/  @P0 VIADD R2, R2, 0x1 ;  /* 0x0000000102020836 */ /* 0x000fe40000000000 */
[----:B------:R-:W-:-:S03]  /*0430*/  @P0 IMAD.MOV.U32 R7, RZ, RZ, R9 ;  /* 0x000000ffff070224 */ /* 0x000fc600078e0009 */
[----:B------:R-:W-:-:S03]  /*0440*/  LOP3.LUT R18, R2, 0x80000000, RZ, 0x3c, !PT ;  /* 0x8000000002127812 */ /* 0x000fc600078e3cff */
[C---:B------:R-:W-:Y:S02]  /*0450*/  DADD R14, R6.reuse, 1 ;  /* 0x3ff00000060e7429 */ /* 0x040fe40000000000 */
[----:B------:R-:W-:-:S04]  /*0460*/  DADD R6, R6, -1 ;  /* 0xbff0000006067429 */ /* 0x000fc80000000000 */
[----:B------:R-:W0:Y:S02]  /*0470*/  MUFU.RCP64H R9, R15 ;  /* 0x0000000f00097308 */ /* 0x000e240000001800 */
[----:B0-----:R-:W-:-:S08]  /*0480*/  DFMA R10, -R14, R8, 1 ;  /* 0x3ff000000e0a742b */ /* 0x001fd00000000108 */
[----:B------:R-:W-:-:S08]  /*0490*/  DFMA R10, R10, R10, R10 ;  /* 0x0000000a0a0a722b */ /* 0x000fd0000000000a */
[----:B------:R-:W-:-:S08]  /*04a0*/  DFMA R8, R8, R10, R8 ;  /* 0x0000000a0808722b */ /* 0x000fd00000000008 */
[----:B------:R-:W-:-:S08]  /*04b0*/  DMUL R10, R6, R8 ;  /* 0x00000008060a7228 */ /* 0x000fd00000000000 */
[----:B------:R-:W-:-:S08]  /*04c0*/  DFMA R10, R6, R8, R10 ;  /* 0x00000008060a722b */ /* 0x000fd0000000000a */
[----:B------:R-:W-:Y:S02]  /*04d0*/  DMUL R12, R10, R10 ;  /* 0x0000000a0a0c7228 */ /* 0x000fe40000000000 */
[----:B------:R-:W-:-:S06]  /*04e0*/  DADD R4, R6, -R10 ;  /* 0x0000000006047229 */ /* 0x000fcc000000080a */
[----:B------:R-:W-:Y:S01]  /*04f0*/  DFMA R14, R12, UR6, R16 ;  /* 0x000000060c0e7c2b */ /* 0x000fe20008000010 */
[----:B------:R-:W-:Y:S01]  /*0500*/  UMOV UR6, 0x9f02676f ;  /* 0x9f02676f00067882 */ /* 0x000fe20000000000 */
[----:B------:R-:W-:Y:S01]  /*0510*/  UMOV UR7, 0x3ef3b266 ;  /* 0x3ef3b26600077882 */ /* 0x000fe20000000000 */
[----:B------:R-:W-:Y:S02]  /*0520*/  DADD R16, R4, R4 ;  /* 0x0000000004107229 */ /* 0x000fe40000000004 */
[----:B------:R-:W-:Y:S01]  /*0530*/  DADD R4, R18, -UR8 ;  /* 0x8000000812047e29 */ /* 0x000fe20008000000 */
[----:B------:R-:W-:Y:S01]  /*0540*/  UMOV UR8, 0xfefa39ef ;  /* 0xfefa39ef00087882 */ /* 0x000fe20000000000 */
[----:B------:R-:W-:Y:S01]  /*0550*/  UMOV UR9, 0x3fe62e42 ;  /* 0x3fe62e4200097882 */ /* 0x000fe20000000000 */
[----:B------:R-:W-:Y:S01]  /*0560*/  DFMA R14, R12, R14, UR6 ;  /* 0x000000060c0e7e2b */ /* 0x000fe2000800000e */
[----:B------:R-:W-:Y:S01]  /*0570*/  UMOV UR6, 0xa9ab0956 ;  /* 0xa9ab095600067882 */ /* 0x000fe20000000000 */
[----:B------:R-:W-:Y:S01]  /*0580*/  UMOV UR7, 0x3f1745cb ;  /* 0x3f1745cb00077882 */ /* 0x000fe20000000000 */
[----:B------:R-:W-:-:S02]  /*0590*/  DFMA R16, R6, -R10, R16 ;  /* 0x8000000a0610722b */ /* 0x000fc40000000010 */
[----:B------:R-:W-:-:S03]  /*05a0*/  DFMA R6, R4, UR8, R10 ;  /* 0x0000000804067c2b */ /* 0x000fc6000800000a */
[----:B------:R-:W-:Y:S01]  /*05b0*/  DFMA R14, R12, R14, UR6 ;  /* 0x000000060c0e7e2b */ /* 0x000fe2000800000e */
[----:B------:R-:W-:Y:S01]  /*05c0*/  UMOV UR6, 0x2d1b5154 ;  /* 0x2d1b515400067882 */ /* 0x000fe20000000000 */
[----:B------:R-:W-:Y:S01]  /*05d0*/  UMOV UR7, 0x3f3c71c7 ;  /* 0x3f3c71c700077882 */ /* 0x000fe20000000000 */
[----:B------:R-:W-:-:S05]  /*05e0*/  DMUL R16, R8, R16 ;  /* 0x0000001008107228 */ /* 0x000fca0000000000 */
[----:B------:R-:W-:Y:S01]  /*05f0*/  DFMA R14, R12, R14, UR6 ;  /* 0x000000060c0e7e2b */ /* 0x000fe2000800000e */
[----:B------:R-:W-:Y:S01]  /*0600*/  UMOV UR6, 0x923be72d ;  /* 0x923be72d00067882 */ /* 0x000fe20000000000 */
[----:B------:R-:W-:-:S06]  /*0610*/  UMOV UR7, 0x3f624924 ;  /* 0x3f62492400077882 */ /* 0x000fcc0000000000 */
        /* <DEDUP_REMOVED lines=8> */
[----:B------:R-:W-:Y:S02]  /*06a0*/  UMOV UR7, 0x3fe62e42 ;  /* 0x3fe62e4200077882 */ /* 0x000fe40000000000 */
[----:B------:R-:W-:Y:S01]  /*06b0*/  DFMA R18, R4, -UR6, R6 ;  /* 0x8000000604127c2b */ /* 0x000fe20008000006 */
[----:B------:R-:W-:Y:S01]  /*06c0*/  UMOV UR6, 0x3b39803f ;  /* 0x3b39803f00067882 */ /* 0x000fe20000000000 */
[----:B------:R-:W-:Y:S02]  /*06d0*/  UMOV UR7, 0x3c7abc9e ;  /* 0x3c7abc9e00077882 */ /* 0x000fe40000000000 */
[----:B------:R-:W-:-:S04]  /*06e0*/  DMUL R14, R12, R14 ;  /* 0x0000000e0c0e7228 */ /* 0x000fc80000000000 */
[----:B------:R-:W-:-:S04]  /*06f0*/  DADD R18, -R10, R18 ;  /* 0x000000000a127229 */ /* 0x000fc80000000112 */
[----:B------:R-:W-:-:S08]  /*0700*/  DFMA R14, R10, R14, R16 ;  /* 0x0000000e0a0e722b */ /* 0x000fd00000000010 */
[----:B------:R-:W-:-:S08]  /*0710*/  DADD R14, R14, -R18 ;  /* 0x000000000e0e7229 */ /* 0x000fd00000000812 */
[----:B------:R-:W-:-:S08]  /*0720*/  DFMA R14, R4, UR6, R14 ;  /* 0x00000006040e7c2b */ /* 0x000fd0000800000e */
[----:B------:R-:W-:Y:S01]  /*0730*/  DADD R6, R6, R14 ;  /* 0x0000000006067229 */ /* 0x000fe2000000000e */
[----:B------:R-:W-:Y:S10]  /*0740*/  BRA `(.L_x_50) ;  /* 0x0000000000187947 */ /* 0x000ff40003800000 */
.L_x_49:
[----:B------:R-:W-:Y:S01]  /*0750*/  IMAD.MOV.U32 R4, RZ, RZ, 0x0 ;  /* 0x00000000ff047424 */ /* 0x000fe200078e00ff */
[----:B------:R-:W-:Y:S01]  /*0760*/  LOP3.LUT P0, RZ, R7, 0x7fffffff, RZ, 0xc0, !PT ;  /* 0x7fffffff07ff7812 */ /* 0x000fe2000780c0ff */
[----:B------:R-:W-:-:S06]  /*0770*/  IMAD.MOV.U32 R5, RZ, RZ, 0x7ff00000 ;  /* 0x7ff00000ff057424 */ /* 0x000fcc00078e00ff */
[----:B------:R-:W-:-:S10]  /*0780*/  DFMA R4, R6, R4, +INF ;  /* 0x7ff000000604742b */ /* 0x000fd40000000004 */
[----:B------:R-:W-:Y:S02]  /*0790*/  FSEL R6, R4, RZ, P0 ;  /* 0x000000ff04067208 */ /* 0x000fe40000000000 */
[----:B------:R-:W-:-:S07]  /*07a0*/  FSEL R7, R5, -QNAN , P0 ;  /* 0xfff0000005077808 */ /* 0x000fce0000000000 */
.L_x_50:
[----:B------:R-:W-:Y:S05]  /*07b0*/  BSYNC.RECONVERGENT B0 ;  /* 0x0000000000007941 */ /* 0x000fea0003800200 */
.L_x_48:
[----:B------:R-:W0:Y:S02]  /*07c0*/  LDCU.64 UR6, c[0x0][0x390] ;  /* 0x00007200ff0677ac */ /* 0x000e240008000a00 */
[----:B0-----:R-:W-:-:S04]  /*07d0*/  LEA R2, P0, R0, UR6, 0x3 ;  /* 0x0000000600027c11 */ /* 0x001fc8000f8018ff */
[----:B------:R-:W-:-:S05]  /*07e0*/  LEA.HI.X R3, R0, UR7, R3, 0x3, P0 ;  /* 0x0000000700037c11 */ /* 0x000fca00080f1c03 */
[----:B------:R-:W-:Y:S01]  /*07f0*/  STG.E.64 desc[UR4][R2.64], R6 ;  /* 0x0000000602007986 */ /* 0x000fe2000c101b04 */
[----:B------:R-:W-:Y:S05]  /*0800*/  EXIT ;  /* 0x000000000000794d */ /* 0x000fea0003800000 */
.L_x_51:
        /* <DEDUP_REMOVED lines=15> */
.L_x_391:


//--------------------- .text._Z21index_log_rows_kernelIfiEvPT_PT0_S1_mm --------------------------
	.section	.text._Z21index_log_rows_kernelIfiEvPT_PT0_S1_mm,"ax",@progbits
	.align	128
        .global         _Z21index_log_rows_kernelIfiEvPT_PT0_S1_mm
        .type           _Z21index_log_rows_kernelIfiEvPT_PT0_S1_mm,@function
        .size           _Z21index_log_rows_kernelIfiEvPT_PT0_S1_mm,(.L_x_392 - _Z21index_log_rows_kernelIfiEvPT_PT0_S1_mm)
        .other          _Z21index_log_rows_kernelIfiEvPT_PT0_S1_mm,@"STO_CUDA_ENTRY STV_DEFAULT"
_Z21index_log_rows_kernelIfiEvPT_PT0_S1_mm:
.text._Z21index_log_rows_kernelIfiEvPT_PT0_S1_mm:
[----:B------:R-:W-:Y:S01]  /*0000*/  LDC R1, c[0x0][0x37c] ;  /* 0x0000df00ff017b82 */ /* 0x000fe20000000800 */
[----:B------:R-:W0:Y:S07]  /*0010*/  S2R R5, SR_TID.X ;  /* 0x0000000000057919 */ /* 0x000e2e0000002100 */
[----:B------:R-:W0:Y:S01]  /*0020*/  S2UR UR4, SR_CTAID.X ;  /* 0x00000000000479c3 */ /* 0x000e220000002500 */
[----:B------:R-:W1:Y:S01]  /*0030*/  LDCU.64 UR8, c[0x0][0x3a0] ;  /* 0x00007400ff0877ac */ /* 0x000e620008000a00 */
[----:B------:R-:W2:Y:S06]  /*0040*/  LDCU.64 UR10, c[0x0][0x398] ;  /* 0x00007300ff0a77ac */ /* 0x000eac0008000a00 */
[----:B------:R-:W0:Y:S02]  /*0050*/  LDC R0, c[0x0][0x360] ;  /* 0x0000d800ff007b82 */ /* 0x000e240000000800 */
[----:B0-----:R-:W-:-:S04]  /*0060*/  IMAD R5, R0, UR4, R5 ;  /* 0x0000000400057c24 */ /* 0x001fc8000f8e0205 */
[----:B-1----:R-:W-:-:S04]  /*0070*/  IMAD.WIDE.U32 R2, R5, UR8, RZ ;  /* 0x0000000805027c25 */ /* 0x002fc8000f8e00ff */
[----:B------:R-:W-:Y:S01]  /*0080*/  IMAD R13, R5, UR9, R3 ;  /* 0x00000009050d7c24 */ /* 0x000fe2000f8e0203 */
[----:B--2---:R-:W-:-:S04]  /*0090*/  ISETP.GE.U32.AND P0, PT, R2, UR10, PT ;  /* 0x0000000a02007c0c */ /* 0x004fc8000bf06070 */
[----:B------:R-:W-:-:S13]  /*00a0*/  ISETP.GE.U32.AND.EX P0, PT, R13, UR11, PT, P0 ;  /* 0x0000000b0d007c0c */ /* 0x000fda000bf06100 */
[----:B------:R-:W-:Y:S05]  /*00b0*/  @P0 EXIT ;  /* 0x000000000000094d */ /* 0x000fea0003800000 */
[----:B------:R-:W0:Y:S01]  /*00c0*/  LDCU UR4, c[0x0][0x370] ;  /* 0x00006e00ff0477ac */ /* 0x000e220008000800 */
[----:B------:R-:W-:Y:S01]  /*00d0*/  BSSY.RECONVERGENT B0, `(.L_x_52) ;  /* 0x0000039000007945 */ /* 0x000fe20003800200 */
[----:B------:R-:W-:Y:S01]  /*00e0*/  MOV R11, R2 ;  /* 0x00000002000b7202 */ /* 0x000fe20000000f00 */
[----:B------:R-:W-:Y:S01]  /*00f0*/  IMAD.MOV.U32 R2, RZ, RZ, RZ ;  /* 0x000000ffff027224 */ /* 0x000fe200078e00ff */
[----:B------:R-:W-:Y:S01]  /*0100*/  MOV R3, R5 ;  /* 0x0000000500037202 */ /* 0x000fe20000000f00 */
[----:B------:R-:W1:Y:S01]  /*0110*/  LDCU.64 UR6, c[0x0][0x358] ;  /* 0x00006b00ff0677ac */ /* 0x000e620008000a00 */
[----:B------:R-:W2:Y:S01]  /*0120*/  LDCU.64 UR16, c[0x0][0x390] ;  /* 0x00007200ff1077ac */ /* 0x000ea20008000a00 */
[----:B------:R-:W3:Y:S01]  /*0130*/  LDCU.128 UR12, c[0x0][0x380] ;  /* 0x00007000ff0c77ac */ /* 0x000ee20008000c00 */
[----:B0-----:R-:W-:-:S07]  /*0140*/  IMAD R0, R0, UR4, RZ ;  /* 0x0000000400007c24 */ /* 0x001fce000f8e02ff */
.L_x_53:
[C---:B------:R-:W-:Y:S02]  /*0150*/  SHF.L.U32 R4, R3.reuse, 0x2, RZ ;  /* 0x0000000203047819 */ /* 0x040fe400000006ff */
[----:B------:R-:W-:Y:S02]  /*0160*/  SHF.L.U64.HI R12, R3, 0x2, R2 ;  /* 0x00000002030c7819 */ /* 0x000fe40000010202 */
[----:B---3--:R-:W-:-:S04]  /*0170*/  IADD3 R6, P0, PT, R4, UR14, RZ ;  /* 0x0000000e04067c10 */ /* 0x008fc8000ff1e0ff */
[----:B------:R-:W-:-:S05]  /*0180*/  IADD3.X R7, PT, PT, R12, UR15, RZ, P0, !PT ;  /* 0x0000000f0c077c10 */ /* 0x000fca00087fe4ff */
[----:B-1----:R-:W3:Y:S02]  /*0190*/  LDG.E R6, desc[UR6][R6.64] ;  /* 0x0000000606067981 */ /* 0x002ee4000c1e1900 */
[----:B---3--:R-:W-:-:S04]  /*01a0*/  IADD3 R5, P0, PT, R6, R11, RZ ;  /* 0x0000000b06057210 */ /* 0x008fc80007f1e0ff */
[----:B------:R-:W-:Y:S02]  /*01b0*/  LEA.HI.X.SX32 R10, R6, R13, 0x1, P0 ;  /* 0x0000000d060a7211 */ /* 0x000fe400000f0eff */
[----:B------:R-:W-:-:S04]  /*01c0*/  LEA R8, P0, R5, UR12, 0x2 ;  /* 0x0000000c05087c11 */ /* 0x000fc8000f8010ff */
[----:B------:R-:W-:-:S05]  /*01d0*/  LEA.HI.X R9, R5, UR13, R10, 0x2, P0 ;  /* 0x0000000d05097c11 */ /* 0x000fca00080f140a */
[----:B------:R-:W3:Y:S01]  /*01e0*/  LDG.E R5, desc[UR6][R8.64] ;  /* 0x0000000608057981 */ /* 0x000ee2000c1e1900 */
[----:B------:R-:W-:Y:S01]  /*01f0*/  IMAD.MOV.U32 R6, RZ, RZ, 0x3e055027 ;  /* 0x3e055027ff067424 */ /* 0x000fe200078e00ff */
[----:B------:R-:W-:-:S05]  /*0200*/  IADD3 R3, P1, PT, R0, R3, RZ ;  /* 0x0000000300037210 */ /* 0x000fca0007f3e0ff */
[----:B------:R-:W-:Y:S01]  /*0210*/  IMAD.X R2, RZ, RZ, R2, P1 ;  /* 0x000000ffff027224 */ /* 0x000fe200008e0602 */
[----:B---3--:R-:W-:-:S13]  /*0220*/  FSETP.GEU.AND P0, PT, R5, 1.175494350822287508e-38, PT ;  /* 0x008000000500780b */ /* 0x008fda0003f0e000 */
[----:B------:R-:W-:-:S04]  /*0230*/  @!P0 FMUL R5, R5, 8388608 ;  /* 0x4b00000005058820 */ /* 0x000fc80000400000 */
[C---:B------:R-:W-:Y:S01]  /*0240*/  VIADD R10, R5.reuse, 0xc0d55555 ;  /* 0xc0d55555050a7836 */ /* 0x040fe20000000000 */
[----:B------:R-:W-:-:S04]  /*0250*/  ISETP.GT.U32.AND P2, PT, R5, 0x7f7fffff, PT ;  /* 0x7f7fffff0500780c */ /* 0x000fc80003f44070 */
[----:B------:R-:W-:-:S04]  /*0260*/  LOP3.LUT R10, R10, 0xff800000, RZ, 0xc0, !PT ;  /* 0xff8000000a0a7812 */ /* 0x000fc800078ec0ff */
[-C--:B------:R-:W-:Y:S02]  /*0270*/  IADD3 R11, PT, PT, R5, -R10.reuse, RZ ;  /* 0x8000000a050b7210 */ /* 0x080fe40007ffe0ff */
[----:B------:R-:W-:-:S03]  /*0280*/  I2FP.F32.S32 R7, R10 ;  /* 0x0000000a00077245 */ /* 0x000fc60000201400 */
[----:B------:R-:W-:-:S04]  /*0290*/  FADD R11, R11, -1 ;  /* 0xbf8000000b0b7421 */ /* 0x000fc80000000000 */
[----:B------:R-:W-:-:S04]  /*02a0*/  FFMA R6, R11, -R6, 0.14084610342979431152 ;  /* 0x3e1039f60b067423 */ /* 0x000fc80000000806 */
[----:B------:R-:W-:-:S04]  /*02b0*/  FFMA R6, R11, R6, -0.12148627638816833496 ;  /* 0xbdf8cdcc0b067423 */ /* 0x000fc80000000006 */
[----:B------:R-:W-:-:S04]  /*02c0*/  FFMA R6, R11, R6, 0.13980610668659210205 ;  /* 0x3e0f29550b067423 */ /* 0x000fc80000000006 */
[----:B------:R-:W-:-:S04]  /*02d0*/  FFMA R6, R11, R6, -0.16684235632419586182 ;  /* 0xbe2ad8b90b067423 */ /* 0x000fc80000000006 */
[----:B------:R-:W-:-:S04]  /*02e0*/  FFMA R6, R11, R6, 0.20012299716472625732 ;  /* 0x3e4ced0b0b067423 */ /* 0x000fc80000000006 */
[----:B------:R-:W-:-:S04]  /*02f0*/  FFMA R6, R11, R6, -0.24999669194221496582 ;  /* 0xbe7fff220b067423 */ /* 0x000fc80000000006 */
[----:B------:R-:W-:-:S04]  /*0300*/  FFMA R6, R11, R6, 0.33333182334899902344 ;  /* 0x3eaaaa780b067423 */ /* 0x000fc80000000006 */
[C---:B------:R-:W-:Y:S01]  /*0310*/  FFMA R8, R11.reuse, R6, -0.5 ;  /* 0xbf0000000b087423 */ /* 0x040fe20000000006 */
[----:B------:R-:W-:Y:S02]  /*0320*/  FSEL R6, RZ, -23, P0 ;  /* 0xc1b80000ff067808 */ /* 0x000fe40000000000 */
[----:B--2---:R-:W-:Y:S01]  /*0330*/  IADD3 R4, P0, PT, R4, UR16, RZ ;  /* 0x0000001004047c10 */ /* 0x004fe2000ff1e0ff */
[----:B------:R-:W-:Y:S02]  /*0340*/  FMUL R8, R11, R8 ;  /* 0x000000080b087220 */ /* 0x000fe40000400000 */
[----:B------:R-:W-:Y:S02]  /*0350*/  FFMA R6, R7, 1.1920928955078125e-07, R6 ;  /* 0x3400000007067823 */ /* 0x000fe40000000006 */
[----:B------:R-:W-:Y:S01]  /*0360*/  FFMA R11, R11, R8, R11 ;  /* 0x000000080b0b7223 */ /* 0x000fe2000000000b */
[----:B------:R-:W-:-:S03]  /*0370*/  MOV R8, 0x7f800000 ;  /* 0x7f80000000087802 */ /* 0x000fc60000000f00 */
[----:B------:R-:W-:Y:S02]  /*0380*/  FFMA R6, R6, 0.69314718246459960938, R11 ;  /* 0x3f31721806067823 */ /* 0x000fe4000000000b */
[C---:B------:R-:W-:Y:S01]  /*0390*/  @P2 FFMA R6, R5.reuse, R8, +INF ;  /* 0x7f80000005062423 */ /* 0x040fe20000000008 */
[----:B------:R-:W-:Y:S01]  /*03a0*/  FSETP.NEU.AND P2, PT, R5, RZ, PT ;  /* 0x000000ff0500720b */ /* 0x000fe20003f4d000 */
[----:B------:R-:W-:Y:S01]  /*03b0*/  IMAD R8, R2, UR8, RZ ;  /* 0x0000000802087c24 */ /* 0x000fe2000f8e02ff */
[----:B------:R-:W-:Y:S02]  /*03c0*/  IADD3.X R5, PT, PT, R12, UR17, RZ, P0, !PT ;  /* 0x000000110c057c10 */ /* 0x000fe400087fe4ff */
[----:B------:R-:W-:Y:S01]  /*03d0*/  FSEL R9, R6, -INF , P2 ;  /* 0xff80000006097808 */ /* 0x000fe20001000000 */
[----:B------:R-:W-:-:S04]  /*03e0*/  IMAD.WIDE.U32 R6, R3, UR8, RZ ;  /* 0x0000000803067c25 */ /* 0x000fc8000f8e00ff */
[----:B------:R-:W-:Y:S01]  /*03f0*/  IMAD R13, R3, UR9, R8 ;  /* 0x00000009030d7c24 */ /* 0x000fe2000f8e0208 */
[----:B------:R0:W-:Y:S01]  /*0400*/  STG.E desc[UR6][R4.64], R9 ;  /* 0x0000000904007986 */ /* 0x0001e2000c101906 */
[----:B------:R-:W-:Y:S01]  /*0410*/  ISETP.GE.U32.AND P0, PT, R6, UR10, PT ;  /* 0x0000000a06007c0c */ /* 0x000fe2000bf06070 */
[----:B------:R-:W-:Y:S02]  /*0420*/  IMAD.MOV.U32 R11, RZ, RZ, R6 ;  /* 0x000000ffff0b7224 */ /* 0x000fe400078e0006 */
[----:B------:R-:W-:-:S04]  /*0430*/  IADD3 R13, PT, PT, R7, R13, RZ ;  /* 0x0000000d070d7210 */ /* 0x000fc80007ffe0ff */
[----:B------:R-:W-:-:S13]  /*0440*/  ISETP.GE.U32.AND.EX P0, PT, R13, UR11, PT, P0 ;  /* 0x0000000b0d007c0c */ /* 0x000fda000bf06100 */
[----:B0-----:R-:W-:Y:S05]  /*0450*/  @!P0 BRA `(.L_x_53) ;  /* 0xfffffffc003c8947 */ /* 0x001fea000383ffff */
[----:B------:R-:W-:Y:S05]  /*0460*/  BSYNC.RECONVERGENT B0 ;  /* 0x0000000000007941 */ /* 0x000fea0003800200 */
.L_x_52:
[----:B------:R-:W-:Y:S05]  /*0470*/  EXIT ;  /* 0x000000000000794d */ /* 0x000fea0003800000 */
.L_x_54:
        /* <DEDUP_REMOVED lines=16> */
.L_x_392:


//--------------------- .text._Z17index_rows_kernelIdiEvPT_PT0_S1_mm --------------------------
	.section	.text._Z17index_rows_kernelIdiEvPT_PT0_S1_mm,"ax",@progbits
	.align	128
        .global         _Z17index_rows_kernelIdiEvPT_PT0_S1_mm
        .type           _Z17index_rows_kernelIdiEvPT_PT0_S1_mm,@function
        .size           _Z17index_rows_kernelIdiEvPT_PT0_S1_mm,(.L_x_393 - _Z17index_rows_kernelIdiEvPT_PT0_S1_mm)
        .other          _Z17index_rows_kernelIdiEvPT_PT0_S1_mm,@"STO_CUDA_ENTRY STV_DEFAULT"
_Z17index_rows_kernelIdiEvPT_PT0_S1_mm:
.text._Z17index_rows_kernelIdiEvPT_PT0_S1_mm:
        /* <DEDUP_REMOVED lines=14> */
[----:B------:R-:W-:Y:S02]  /*00e0*/  IMAD.MOV.U32 R9, RZ, RZ, R2 ;  /* 0x000000ffff097224 */ /* 0x000fe400078e0002 */
[----:B------:R-:W-:Y:S01]  /*00f0*/  IMAD.MOV.U32 R13, RZ, RZ, R5 ;  /* 0x000000ffff0d7224 */ /* 0x000fe200078e0005 */
[----:B------:R-:W1:Y:S01]  /*0100*/  LDCU.64 UR6, c[0x0][0x358] ;  /* 0x00006b00ff0677ac */ /* 0x000e620008000a00 */
[----:B------:R-:W-:Y:S01]  /*0110*/  IMAD.MOV.U32 R8, RZ, RZ, RZ ;  /* 0x000000ffff087224 */ /* 0x000fe200078e00ff */
[----:B------:R-:W2:Y:S01]  /*0120*/  LDCU.64 UR16, c[0x0][0x390] ;  /* 0x00007200ff1077ac */ /* 0x000ea20008000a00 */
[----:B------:R-:W3:Y:S01]  /*0130*/  LDCU.128 UR12, c[0x0][0x380] ;  /* 0x00007000ff0c77ac */ /* 0x000ee20008000c00 */
[----:B0-----:R-:W-:-:S07]  /*0140*/  IMAD R0, R0, UR4, RZ ;  /* 0x0000000400007c24 */ /* 0x001fce000f8e02ff */
.L_x_56:
[----:B---3--:R-:W-:-:S04]  /*0150*/  LEA R4, P0, R13, UR14, 0x2 ;  /* 0x0000000e0d047c11 */ /* 0x008fc8000f8010ff */
[----:B------:R-:W-:-:S05]  /*0160*/  LEA.HI.X R5, R13, UR15, R8, 0x2, P0 ;  /* 0x0000000f0d057c11 */ /* 0x000fca00080f1408 */
[----:B-1----:R-:W3:Y:S02]  /*0170*/  LDG.E R4, desc[UR6][R4.64] ;  /* 0x0000000604047981 */ /* 0x002ee4000c1e1900 */
[----:B0--3--:R-:W-:-:S04]  /*0180*/  IADD3 R3, P0, PT, R4, R9, RZ ;  /* 0x0000000904037210 */ /* 0x009fc80007f1e0ff */
[----:B------:R-:W-:Y:S02]  /*0190*/  LEA.HI.X.SX32 R6, R4, R11, 0x1, P0 ;  /* 0x0000000b04067211 */ /* 0x000fe400000f0eff */
[----:B------:R-:W-:-:S04]  /*01a0*/  LEA R2, P0, R3, UR12, 0x3 ;  /* 0x0000000c03027c11 */ /* 0x000fc8000f8018ff */
[----:B------:R-:W-:-:S06]  /*01b0*/  LEA.HI.X R3, R3, UR13, R6, 0x3, P0 ;  /* 0x0000000d03037c11 */ /* 0x000fcc00080f1c06 */
[----:B------:R-:W3:Y:S01]  /*01c0*/  LDG.E.64 R2, desc[UR6][R2.64] ;  /* 0x0000000602027981 */ /* 0x000ee2000c1e1b00 */
[----:B--2---:R-:W-:-:S04]  /*01d0*/  LEA R6, P0, R13, UR16, 0x3 ;  /* 0x000000100d067c11 */ /* 0x004fc8000f8018ff */
[----:B------:R-:W-:Y:S02]  /*01e0*/  LEA.HI.X R7, R13, UR17, R8, 0x3, P0 ;  /* 0x000000110d077c11 */ /* 0x000fe400080f1c08 */
[----:B------:R-:W-:-:S05]  /*01f0*/  IADD3 R13, P0, PT, R0, R13, RZ ;  /* 0x0000000d000d7210 */ /* 0x000fca0007f1e0ff */
[----:B------:R-:W-:Y:S02]  /*0200*/  IMAD.X R8, RZ, RZ, R8, P0 ;  /* 0x000000ffff087224 */ /* 0x000fe400000e0608 */
[----:B------:R-:W-:-:S04]  /*0210*/  IMAD.WIDE.U32 R4, R13, UR8, RZ ;  /* 0x000000080d047c25 */ /* 0x000fc8000f8e00ff */
[----:B------:R-:W-:Y:S01]  /*0220*/  IMAD R10, R8, UR8, RZ ;  /* 0x00000008080a7c24 */ /* 0x000fe2000f8e02ff */
[----:B------:R-:W-:Y:S01]  /*0230*/  ISETP.GE.U32.AND P0, PT, R4, UR10, PT ;  /* 0x0000000a04007c0c */ /* 0x000fe2000bf06070 */
[----:B------:R-:W-:Y:S02]  /*0240*/  IMAD.MOV.U32 R9, RZ, RZ, R4 ;  /* 0x000000ffff097224 */ /* 0x000fe400078e0004 */
[----:B------:R-:W-:-:S04]  /*0250*/  IMAD R11, R13, UR9, R10 ;  /* 0x000000090d0b7c24 */ /* 0x000fc8000f8e020a */
[----:B------:R-:W-:-:S05]  /*0260*/  IMAD.IADD R11, R5, 0x1, R11 ;  /* 0x00000001050b7824 */ /* 0x000fca00078e020b */
[----:B------:R-:W-:Y:S01]  /*0270*/  ISETP.GE.U32.AND.EX P0, PT, R11, UR11, PT, P0 ;  /* 0x0000000b0b007c0c */ /* 0x000fe2000bf06100 */
[----:B---3--:R0:W-:-:S12]  /*0280*/  STG.E.64 desc[UR6][R6.64], R2 ;  /* 0x0000000206007986 */ /* 0x0081d8000c101b06 */
[----:B------:R-:W-:Y:S05]  /*0290*/  @!P0 BRA `(.L_x_56) ;  /* 0xfffffffc00ac8947 */ /* 0x000fea000383ffff */
[----:B------:R-:W-:Y:S05]  /*02a0*/  BSYNC.RECONVERGENT B0 ;  /* 0x0000000000007941 */ /* 0x000fea0003800200 */
.L_x_55:
[----:B------:R-:W-:Y:S05]  /*02b0*/  EXIT ;  /* 0x000000000000794d */ /* 0x000fea0003800000 */
.L_x_57:
        /* <DEDUP_REMOVED lines=12> */
.L_x_393:


//--------------------- .text._Z17index_rows_kernelIfiEvPT_PT0_S1_mm --------------------------
	.section	.text._Z17index_rows_kernelIfiEvPT_PT0_S1_mm,"ax",@progbits
	.align	128
        .global         _Z17index_rows_kernelIfiEvPT_PT0_S1_mm
        .type           _Z17index_rows_kernelIfiEvPT_PT0_S1_mm,@function
        .size           _Z17index_rows_kernelIfiEvPT_PT0_S1_mm,(.L_x_394 - _Z17index_rows_kernelIfiEvPT_PT0_S1_mm)
        .other          _Z17index_rows_kernelIfiEvPT_PT0_S1_mm,@"STO_CUDA_ENTRY STV_DEFAULT"
_Z17index_rows_kernelIfiEvPT_PT0_S1_mm:
.text._Z17index_rows_kernelIfiEvPT_PT0_S1_mm:
        /* <DEDUP_REMOVED lines=21> */
.L_x_59:
[C---:B0-----:R-:W-:Y:S01]  /*0150*/  IMAD.SHL.U32 R7, R13.reuse, 0x4, RZ ;  /* 0x000000040d077824 */ /* 0x041fe200078e00ff */
[----:B------:R-:W-:-:S04]  /*0160*/  SHF.L.U64.HI R10, R13, 0x2, R8 ;  /* 0x000000020d0a7819 */ /* 0x000fc80000010208 */
[----:B---3--:R-:W-:-:S04]  /*0170*/  IADD3 R2, P0, PT, R7, UR14, RZ ;  /* 0x0000000e07027c10 */ /* 0x008fc8000ff1e0ff */
[----:B------:R-:W-:-:S05]  /*0180*/  IADD3.X R3, PT, PT, R10, UR15, RZ, P0, !PT ;  /* 0x0000000f0a037c10 */ /* 0x000fca00087fe4ff */
[----:B-1----:R-:W3:Y:S01]  /*0190*/  LDG.E R2, desc[UR6][R2.64] ;  /* 0x0000000602027981 */ /* 0x002ee2000c1e1900 */
[----:B------:R-:W-:Y:S02]  /*01a0*/  IADD3 R13, P1, PT, R0, R13, RZ ;  /* 0x0000000d000d7210 */ /* 0x000fe40007f3e0ff */
[----:B---3--:R-:W-:-:S04]  /*01b0*/  IADD3 R5, P0, PT, R2, R9, RZ ;  /* 0x0000000902057210 */ /* 0x008fc80007f1e0ff */
[----:B------:R-:W-:Y:S02]  /*01c0*/  LEA.HI.X.SX32 R6, R2, R11, 0x1, P0 ;  /* 0x0000000b02067211 */ /* 0x000fe400000f0eff */
[----:B------:R-:W-:-:S04]  /*01d0*/  LEA R4, P0, R5, UR12, 0x2 ;  /* 0x0000000c05047c11 */ /* 0x000fc8000f8010ff */
[----:B------:R-:W-:-:S06]  /*01e0*/  LEA.HI.X R5, R5, UR13, R6, 0x2, P0 ;  /* 0x0000000d05057c11 */ /* 0x000fcc00080f1406 */
[----:B------:R-:W3:Y:S01]  /*01f0*/  LDG.E R5, desc[UR6][R4.64] ;  /* 0x0000000604057981 */ /* 0x000ee2000c1e1900 */
[----:B--2---:R-:W-:Y:S01]  /*0200*/  IADD3 R6, P0, PT, R7, UR16, RZ ;  /* 0x0000001007067c10 */ /* 0x004fe2000ff1e0ff */
[----:B------:R-:W-:Y:S02]  /*0210*/  IMAD.X R8, RZ, RZ, R8, P1 ;  /* 0x000000ffff087224 */ /* 0x000fe400008e0608 */
[----:B------:R-:W-:Y:S01]  /*0220*/  IMAD.WIDE.U32 R2, R13, UR8, RZ ;  /* 0x000000080d027c25 */ /* 0x000fe2000f8e00ff */
[----:B------:R-:W-:-:S03]  /*0230*/  IADD3.X R7, PT, PT, R10, UR17, RZ, P0, !PT ;  /* 0x000000110a077c10 */ /* 0x000fc600087fe4ff */
[----:B------:R-:W-:Y:S01]  /*0240*/  IMAD R10, R8, UR8, RZ ;  /* 0x00000008080a7c24 */ /* 0x000fe2000f8e02ff */
[----:B------:R-:W-:Y:S01]  /*0250*/  ISETP.GE.U32.AND P0, PT, R2, UR10, PT ;  /* 0x0000000a02007c0c */ /* 0x000fe2000bf06070 */
[----:B------:R-:W-:Y:S02]  /*0260*/  IMAD.MOV.U32 R9, RZ, RZ, R2 ;  /* 0x000000ffff097224 */ /* 0x000fe400078e0002 */
[----:B------:R-:W-:-:S04]  /*0270*/  IMAD R11, R13, UR9, R10 ;  /* 0x000000090d0b7c24 */ /* 0x000fc8000f8e020a */
[----:B------:R-:W-:-:S05]  /*0280*/  IMAD.IADD R11, R3, 0x1, R11 ;  /* 0x00000001030b7824 */ /* 0x000fca00078e020b */
[----:B------:R-:W-:Y:S01]  /*0290*/  ISETP.GE.U32.AND.EX P0, PT, R11, UR11, PT, P0 ;  /* 0x0000000b0b007c0c */ /* 0x000fe2000bf06100 */
[----:B---3--:R0:W-:-:S12]  /*02a0*/  STG.E desc[UR6][R6.64], R5 ;  /* 0x0000000506007986 */ /* 0x0081d8000c101906 */
[----:B------:R-:W-:Y:S05]  /*02b0*/  @!P0 BRA `(.L_x_59) ;  /* 0xfffffffc00a48947 */ /* 0x000fea000383ffff */
[----:B------:R-:W-:Y:S05]  /*02c0*/  BSYNC.RECONVERGENT B0 ;  /* 0x0000000000007941 */ /* 0x000fea0003800200 */
.L_x_58:
[----:B------:R-:W-:Y:S05]  /*02d0*/  EXIT ;  /* 0x000000000000794d */ /* 0x000fea0003800000 */
.L_x_60:
        /* <DEDUP_REMOVED lines=10> */
.L_x_394:


//--------------------- .text._Z15is_equal_kernelIdmEvPT0_S1_PT_m --------------------------
	.section	.text._Z15is_equal_kernelIdmEvPT0_S1_PT_m,"ax",@progbits
	.align	128
        .global         _Z15is_equal_kernelIdmEvPT0_S1_PT_m
        .type           _Z15is_equal_kernelIdmEvPT0_S1_PT_m,@function
        .size           _Z15is_equal_kernelIdmEvPT0_S1_PT_m,(.L_x_395 - _Z15is_equal_kernelIdmEvPT0_S1_PT_m)
        .other          _Z15is_equal_kernelIdmEvPT0_S1_PT_m,@"STO_CUDA_ENTRY STV_DEFAULT"
_Z15is_equal_kernelIdmEvPT0_S1_PT_m:
.text._Z15is_equal_kernelIdmEvPT0_S1_PT_m:
        /* <DEDUP_REMOVED lines=16> */
.L_x_61:
[C---:B------:R-:W-:Y:S01]  /*0100*/  IMAD.SHL.U32 R8, R11.reuse, 0x8, RZ ;  /* 0x000000080b087824 */ /* 0x040fe200078e00ff */
[----:B------:R-:W-:-:S04]  /*0110*/  SHF.L.U64.HI R6, R11, 0x3, R10 ;  /* 0x000000030b067819 */ /* 0x000fc8000001020a */
[C---:B---3--:R-:W-:Y:S02]  /*0120*/  IADD3 R2, P0, PT, R8.reuse, UR12, RZ ;  /* 0x0000000c08027c10 */ /* 0x048fe4000ff1e0ff */
[----:B------:R-:W-:Y:S02]  /*0130*/  IADD3 R4, P1, PT, R8, UR14, RZ ;  /* 0x0000000e08047c10 */ /* 0x000fe4000ff3e0ff */
[C---:B------:R-:W-:Y:S02]  /*0140*/  IADD3.X R3, PT, PT, R6.reuse, UR13, RZ, P0, !PT ;  /* 0x0000000d06037c10 */ /* 0x040fe400087fe4ff */
[----:B------:R-:W-:-:S04]  /*0150*/  IADD3.X R5, PT, PT, R6, UR15, RZ, P1, !PT ;  /* 0x0000000f06057c10 */ /* 0x000fc80008ffe4ff */
[----:B-1----:R-:W3:Y:S04]  /*0160*/  LDG.E.64 R2, desc[UR6][R2.64] ;  /* 0x0000000602027981 */ /* 0x002ee8000c1e1b00 */
[----:B------:R-:W3:Y:S01]  /*0170*/  LDG.E.64 R4, desc[UR6][R4.64] ;  /* 0x0000000604047981 */ /* 0x000ee2000c1e1b00 */
[----:B--2---:R-:W-:-:S04]  /*0180*/  IADD3 R8, P1, PT, R8, UR10, RZ ;  /* 0x0000000a08087c10 */ /* 0x004fc8000ff3e0ff */
[----:B------:R-:W-:Y:S01]  /*0190*/  IADD3.X R9, PT, PT, R6, UR11, RZ, P1, !PT ;  /* 0x0000000b06097c10 */ /* 0x000fe20008ffe4ff */
[----:B------:R-:W-:Y:S01]  /*01a0*/  IMAD.MOV.U32 R6, RZ, RZ, RZ ;  /* 0x000000ffff067224 */ /* 0x000fe200078e00ff */
[----:B---3--:R-:W-:-:S04]  /*01b0*/  ISETP.NE.U32.AND P0, PT, R2, R4, PT ;  /* 0x000000040200720c */ /* 0x008fc80003f05070 */
[----:B------:R-:W-:-:S04]  /*01c0*/  ISETP.NE.AND.EX P0, PT, R3, R5, PT, P0 ;  /* 0x000000050300720c */ /* 0x000fc80003f05300 */
        /* <DEDUP_REMOVED lines=8> */
.L_x_62:
        /* <DEDUP_REMOVED lines=11> */
.L_x_395:


//--------------------- .text._Z15is_equal_kernelIfmEvPT0_S1_PT_m --------------------------
	.section	.text._Z15is_equal_kernelIfmEvPT0_S1_PT_m,"ax",@progbits
	.align	128
        .global         _Z15is_equal_kernelIfmEvPT0_S1_PT_m
        .type           _Z15is_equal_kernelIfmEvPT0_S1_PT_m,@function
        .size           _Z15is_equal_kernelIfmEvPT0_S1_PT_m,(.L_x_396 - _Z15is_equal_kernelIfmEvPT0_S1_PT_m)
        .other          _Z15is_equal_kernelIfmEvPT0_S1_PT_m,@"STO_CUDA_ENTRY STV_DEFAULT"
_Z15is_equal_kernelIfmEvPT0_S1_PT_m:
.text._Z15is_equal_kernelIfmEvPT0_S1_PT_m:
        /* <DEDUP_REMOVED lines=16> */
.L_x_63:
        /* <DEDUP_REMOVED lines=8> */
[----:B--2---:R-:W-:-:S04]  /*0180*/  LEA R6, P1, R11, UR10, 0x2 ;  /* 0x0000000a0b067c11 */ /* 0x004fc8000f8210ff */
[----:B------:R-:W-:Y:S02]  /*0190*/  LEA.HI.X R7, R11, UR11, R8, 0x2, P1 ;  /* 0x0000000b0b077c11 */ /* 0x000fe400088f1408 */
[----:B---3--:R-:W-:-:S04]  /*01a0*/  ISETP.NE.U32.AND P0, PT, R2, R4, PT ;  /* 0x000000040200720c */ /* 0x008fc80003f05070 */
[----:B------:R-:W-:-:S04]  /*01b0*/  ISETP.NE.AND.EX P0, PT, R3, R5, PT, P0 ;  /* 0x000000050300720c */ /* 0x000fc80003f05300 */
        /* <DEDUP_REMOVED lines=8> */
.L_x_64:
        /* <DEDUP_REMOVED lines=12> */
.L_x_396:


//--------------------- .text._Z23add_indexed_rows_kernelIdiEvPT_PT0_S0_mmm --------------------------
	.section	.text._Z23add_indexed_rows_kernelIdiEvPT_PT0_S0_mmm,"ax",@progbits
	.align	128
        .global         _Z23add_indexed_rows_kernelIdiEvPT_PT0_S0_mmm
        .type           _Z23add_indexed_rows_kernelIdiEvPT_PT0_S0_mmm,@function
        .size           _Z23add_indexed_rows_kernelIdiEvPT_PT0_S0_mmm,(.L_x_363 - _Z23add_indexed_rows_kernelIdiEvPT_PT0_S0_mmm)
        .other          _Z23add_indexed_rows_kernelIdiEvPT_PT0_S0_mmm,@"STO_CUDA_ENTRY STV_DEFAULT"
_Z23add_indexed_rows_kernelIdiEvPT_PT0_S0_mmm:
.text._Z23add_indexed_rows_kernelIdiEvPT_PT0_S0_mmm:
        /* <DEDUP_REMOVED lines=20> */
[----:B------:R-:W0:Y:S05]  /*0140*/  LDCU.128 UR16, c[0x0][0x3a0] ;  /* 0x00007400ff1077ac */ /* 0x000e2a0008000c00 */
.L_x_69:
        /* <DEDUP_REMOVED lines=28> */
.L_x_67:
[----:B------:R-:W-:-:S07]  /*0310*/  MOV R2, 0x330 ;  /* 0x0000033000027802 */ /* 0x000fce0000000f00 */
[----:B0--3--:R-:W-:Y:S05]  /*0320*/  CALL.REL.NOINC `($__internal_4_$__cuda_sm20_div_u64) ;  /* 0x0000000000787944 */ /* 0x009fea0003c00000 */
[----:B------:R-:W-:Y:S02]  /*0330*/  IMAD.MOV.U32 R8, RZ, RZ, R4 ;  /* 0x000000ffff087224 */ /* 0x000fe400078e0004 */
[----:B------:R-:W-:-:S07]  /*0340*/  IMAD.MOV.U32 R9, RZ, RZ, R11 ;  /* 0x000000ffff097224 */ /* 0x000fce00078e000b */
.L_x_68:
[----:B0-----:R-:W-:Y:S05]  /*0350*/  BSYNC.RECONVERGENT B1 ;  /* 0x0000000000017941 */ /* 0x001fea0003800200 */
.L_x_66:
        /* <DEDUP_REMOVED lines=10> */
[----:B------:R-:W-:Y:S02]  /*0400*/  @!P0 IADD3 R2, PT, PT, R9, R11, RZ ;  /* 0x0000000b09028210 */ /* 0x000fe40007ffe0ff */
[----:B------:R-:W0:Y:S02]  /*0410*/  @!P0 LDC.64 R10, c[0x0][0x390] ;  /* 0x0000e400ff0a8b82 */ /* 0x000e240000000a00 */
[----:B------:R-:W-:-:S05]  /*0420*/  @!P0 LEA.HI.X R7, R8, R13, R2, 0x3, P1 ;  /* 0x0000000d08078211 */ /* 0x000fca00008f1c02 */
[----:B------:R-:W0:Y:S01]  /*0430*/  @!P0 LDG.E.64 R8, desc[UR6][R6.64] ;  /* 0x0000000606088981 */ /* 0x000e22000c1e1b00 */
[----:B------:R-:W-:-:S05]  /*0440*/  IADD3 R0, P1, PT, R5, R0, RZ ;  /* 0x0000000005007210 */ /* 0x000fca0007f3e0ff */
[----:B------:R-:W-:-:S04]  /*0450*/  IMAD.X R3, RZ, RZ, R3, P1 ;  /* 0x000000ffff037224 */ /* 0x000fc800008e0603 */
[----:B------:R-:W-:-:S04]  /*0460*/  IMAD R13, R3, UR18, RZ ;  /* 0x00000012030d7c24 */ /* 0x000fc8000f8e02ff */
[C---:B------:R-:W-:Y:S01]  /*0470*/  IMAD R13, R0.reuse, UR19, R13 ;  /* 0x00000013000d7c24 */ /* 0x040fe2000f8e020d */
[----:B0-----:R-:W-:Y:S01]  /*0480*/  @!P0 DADD R8, R8, R10 ;  /* 0x0000000008088229 */ /* 0x001fe2000000000a */
[----:B------:R-:W-:-:S06]  /*0490*/  IMAD.WIDE.U32 R10, R0, UR18, RZ ;  /* 0x00000012000a7c25 */ /* 0x000fcc000f8e00ff */
[----:B------:R0:W-:Y:S01]  /*04a0*/  @!P0 STG.E.64 desc[UR6][R6.64], R8 ;  /* 0x0000000806008986 */ /* 0x0001e2000c101b06 */
[----:B------:R-:W-:Y:S01]  /*04b0*/  ISETP.GE.U32.AND P0, PT, R10, UR16, PT ;  /* 0x000000100a007c0c */ /* 0x000fe2000bf06070 */
[----:B------:R-:W-:-:S05]  /*04c0*/  IMAD.IADD R10, R11, 0x1, R13 ;  /* 0x000000010b0a7824 */ /* 0x000fca00078e020d */
[----:B------:R-:W-:-:S13]  /*04d0*/  ISETP.GE.U32.AND.EX P0, PT, R10, UR17, PT, P0 ;  /* 0x000000110a007c0c */ /* 0x000fda000bf06100 */
[----:B0-----:R-:W-:Y:S05]  /*04e0*/  @!P0 BRA `(.L_x_69) ;  /* 0xfffffffc00188947 */ /* 0x001fea000383ffff */
[----:B------:R-:W-:Y:S05]  /*04f0*/  BSYNC.RECONVERGENT B0 ;  /* 0x0000000000007941 */ /* 0x000fea0003800200 */
.L_x_65:
[----:B------:R-:W-:Y:S05]  /*0500*/  EXIT ;  /* 0x000000000000794d */ /* 0x000fea0003800000 */
        .weak           $__internal_4_$__cuda_sm20_div_u64
        .type           $__internal_4_$__cuda_sm20_div_u64,@function
        .size           $__internal_4_$__cuda_sm20_div_u64,(.L_x_363 - $__internal_4_$__cuda_sm20_div_u64)
$__internal_4_$__cuda_sm20_div_u64:
        /* <DEDUP_REMOVED lines=58> */
[----:B------:R-:W-:Y:S02]  /*08b0*/  IADD3 R4, P2, PT, R13, 0x1, RZ ;  /* 0x000000010d047810 */ /* 0x000fe40007f5e0ff */
[----:B------:R-:W-:Y:S01]  /*08c0*/  ISETP.NE.U32.AND P1, PT, R8, RZ, PT ;  /* 0x000000ff0800720c */ /* 0x000fe20003f25070 */
[----:B------:R-:W-:Y:S01]  /*08d0*/  IMAD.MOV.U32 R8, RZ, RZ, R2 ;  /* 0x000000ffff087224 */ /* 0x000fe200078e0002 */
[----:B------:R-:W-:-:S02]  /*08e0*/  ISETP.GE.U32.AND.EX P0, PT, R12, R9, PT, P0 ;  /* 0x000000090c00720c */ /* 0x000fc40003f06100 */
[-C--:B------:R-:W-:Y:S02]  /*08f0*/  IADD3.X R11, PT, PT, RZ, R10.reuse, RZ, P2, !PT ;  /* 0x0000000aff0b7210 */ /* 0x080fe400017fe4ff */
[----:B------:R-:W-:Y:S02]  /*0900*/  ISETP.NE.AND.EX P1, PT, R9, RZ, PT, P1 ;  /* 0x000000ff0900720c */ /* 0x000fe40003f25310 */
[----:B------:R-:W-:Y:S02]  /*0910*/  MOV R9, 0x0 ;  /* 0x0000000000097802 */ /* 0x000fe40000000f00 */
[----:B------:R-:W-:Y:S02]  /*0920*/  SEL R4, R4, R13, P0 ;  /* 0x0000000d04047207 */ /* 0x000fe40000000000 */
[----:B------:R-:W-:Y:S02]  /*0930*/  SEL R11, R11, R10, P0 ;  /* 0x0000000a0b0b7207 */ /* 0x000fe40000000000 */
[----:B------:R-:W-:-:S02]  /*0940*/  SEL R4, R4, 0xffffffff, P1 ;  /* 0xffffffff04047807 */ /* 0x000fc40000800000 */
[----:B------:R-:W-:Y:S01]  /*0950*/  SEL R11, R11, 0xffffffff, P1 ;  /* 0xffffffff0b0b7807 */ /* 0x000fe20000800000 */
[----:B------:R-:W-:Y:S06]  /*0960*/  RET.REL.NODEC R8 `(_Z23add_indexed_rows_kernelIdiEvPT_PT0_S0_mmm) ;  /* 0xfffffff408a47950 */ /* 0x000fec0003c3ffff */
.L_x_70:
        /* <DEDUP_REMOVED lines=9> */
.L_x_363:


//--------------------- .text._Z23add_indexed_rows_kernelIfiEvPT_PT0_S0_mmm --------------------------
	.section	.text._Z23add_indexed_rows_kernelIfiEvPT_PT0_S0_mmm,"ax",@progbits
	.align	128
        .global         _Z23add_indexed_rows_kernelIfiEvPT_PT0_S0_mmm
        .type           _Z23add_indexed_rows_kernelIfiEvPT_PT0_S0_mmm,@function
        .size           _Z23add_indexed_rows_kernelIfiEvPT_PT0_S0_mmm,(.L_x_364 - _Z23add_indexed_rows_kernelIfiEvPT_PT0_S0_mmm)
        .other          _Z23add_indexed_rows_kernelIfiEvPT_PT0_S0_mmm,@"STO_CUDA_ENTRY STV_DEFAULT"
_Z23add_indexed_rows_kernelIfiEvPT_PT0_S0_mmm:
.text._Z23add_indexed_rows_kernelIfiEvPT_PT0_S0_mmm:
        /* <DEDUP_REMOVED lines=21> */
.L_x_75:
        /* <DEDUP_REMOVED lines=28> */
.L_x_73:
[----:B------:R-:W-:-:S07]  /*0310*/  MOV R4, 0x330 ;  /* 0x0000033000047802 */ /* 0x000fce0000000f00 */
[----:B0--3--:R-:W-:Y:S05]  /*0320*/  CALL.REL.NOINC `($__internal_5_$__cuda_sm20_div_u64) ;  /* 0x0000000000787944 */ /* 0x009fea0003c00000 */
[----:B------:R-:W-:Y:S02]  /*0330*/  IMAD.MOV.U32 R8, RZ, RZ, R6 ;  /* 0x000000ffff087224 */ /* 0x000fe400078e0006 */
[----:B------:R-:W-:-:S07]  /*0340*/  IMAD.MOV.U32 R9, RZ, RZ, R11 ;  /* 0x000000ffff097224 */ /* 0x000fce00078e000b */
.L_x_74:
[----:B0-----:R-:W-:Y:S05]  /*0350*/  BSYNC.RECONVERGENT B1 ;  /* 0x0000000000017941 */ /* 0x001fea0003800200 */
.L_x_72:
        /* <DEDUP_REMOVED lines=10> */
[----:B------:R-:W0:Y:S03]  /*0400*/  @!P0 LDC R11, c[0x0][0x390] ;  /* 0x0000e400ff0b8b82 */ /* 0x000e260000000800 */
[----:B------:R-:W-:-:S04]  /*0410*/  @!P0 IADD3 R3, PT, PT, R9, R3, RZ ;  /* 0x0000000309038210 */ /* 0x000fc80007ffe0ff */
[----:B------:R-:W-:-:S05]  /*0420*/  @!P0 LEA.HI.X R3, R8, R13, R3, 0x2, P1 ;  /* 0x0000000d08038211 */ /* 0x000fca00008f1403 */
[----:B------:R-:W0:Y:S01]  /*0430*/  @!P0 LDG.E R4, desc[UR6][R2.64] ;  /* 0x0000000602048981 */ /* 0x000e22000c1e1900 */
[----:B------:R-:W-:-:S05]  /*0440*/  IADD3 R0, P1, PT, R7, R0, RZ ;  /* 0x0000000007007210 */ /* 0x000fca0007f3e0ff */
[----:B------:R-:W-:Y:S02]  /*0450*/  IMAD.X R5, RZ, RZ, R5, P1 ;  /* 0x000000ffff057224 */ /* 0x000fe400008e0605 */
[----:B------:R-:W-:-:S04]  /*0460*/  IMAD.WIDE.U32 R8, R0, UR18, RZ ;  /* 0x0000001200087c25 */ /* 0x000fc8000f8e00ff */
[----:B------:R-:W-:-:S04]  /*0470*/  IMAD R13, R5, UR18, RZ ;  /* 0x00000012050d7c24 */ /* 0x000fc8000f8e02ff */
[----:B------:R-:W-:Y:S02]  /*0480*/  IMAD R13, R0, UR19, R13 ;  /* 0x00000013000d7c24 */ /* 0x000fe4000f8e020d */
[----:B0-----:R-:W-:-:S05]  /*0490*/  @!P0 FADD R11, R4, R11 ;  /* 0x0000000b040b8221 */ /* 0x001fca0000000000 */
[----:B------:R0:W-:Y:S01]  /*04a0*/  @!P0 STG.E desc[UR6][R2.64], R11 ;  /* 0x0000000b02008986 */ /* 0x0001e2000c101906 */
[----:B------:R-:W-:Y:S01]  /*04b0*/  ISETP.GE.U32.AND P0, PT, R8, UR16, PT ;  /* 0x0000001008007c0c */ /* 0x000fe2000bf06070 */
[----:B------:R-:W-:-:S05]  /*04c0*/  IMAD.IADD R8, R9, 0x1, R13 ;  /* 0x0000000109087824 */ /* 0x000fca00078e020d */
[----:B------:R-:W-:-:S13]  /*04d0*/  ISETP.GE.U32.AND.EX P0, PT, R8, UR17, PT, P0 ;  /* 0x0000001108007c0c */ /* 0x000fda000bf06100 */
[----:B0-----:R-:W-:Y:S05]  /*04e0*/  @!P0 BRA `(.L_x_75) ;  /* 0xfffffffc00188947 */ /* 0x001fea000383ffff */
[----:B------:R-:W-:Y:S05]  /*04f0*/  BSYNC.RECONVERGENT B0 ;  /* 0x0000000000007941 */ /* 0x000fea0003800200 */
.L_x_71:
[----:B------:R-:W-:Y:S05]  /*0500*/  EXIT ;  /* 0x000000000000794d */ /* 0x000fea0003800000 */
        .weak           $__internal_5_$__cuda_sm20_div_u64
        .type           $__internal_5_$__cuda_sm20_div_u64,@function
        .size           $__internal_5_$__cuda_sm20_div_u64,(.L_x_364 - $__internal_5_$__cuda_sm20_div_u64)
$__internal_5_$__cuda_sm20_div_u64:
        /* <DEDUP_REMOVED lines=69> */
[----:B------:R-:W-:Y:S06]  /*0960*/  RET.REL.NODEC R8 `(_Z23add_indexed_rows_kernelIfiEvPT_PT0_S0_mmm) ;  /* 0xfffffff408a47950 */ /* 0x000fec0003c3ffff */
.L_x_76:
        /* <DEDUP_REMOVED lines=9> */
.L_x_364:


//--------------------- .text._Z23add_indexed_rows_kernelIdmEvPT_PT0_S0_mmm --------------------------
	.section	.text._Z23add_indexed_rows_kernelIdmEvPT_PT0_S0_mmm,"ax",@progbits
	.align	128
        .global         _Z23add_indexed_rows_kernelIdmEvPT_PT0_S0_mmm
        .type           _Z23add_indexed_rows_kernelIdmEvPT_PT0_S0_mmm,@function
        .size           _Z23add_indexed_rows_kernelIdmEvPT_PT0_S0_mmm,(.L_x_365 - _Z23add_indexed_rows_kernelIdmEvPT_PT0_S0_mmm)
        .other          _Z23add_indexed_rows_kernelIdmEvPT_PT0_S0_mmm,@"STO_CUDA_ENTRY STV_DEFAULT"
_Z23add_indexed_rows_kernelIdmEvPT_PT0_S0_mmm:
.text._Z23add_indexed_rows_kernelIdmEvPT_PT0_S0_mmm:
        /* <DEDUP_REMOVED lines=21> */
.L_x_81:
[----:B----4-:R-:W-:-:S04]  /*0150*/  LEA R6, P0, R0, UR8, 0x3 ;  /* 0x0000000800067c11 */ /* 0x010fc8000f8018ff */
[----:B------:R-:W-:-:S06]  /*0160*/  LEA.HI.X R7, R0, UR9, R3, 0x3, P0 ;  /* 0x0000000900077c11 */ /* 0x000fcc00080f1c03 */
[----:B-1----:R-:W2:Y:S01]  /*0170*/  LDG.E.64 R6, desc[UR6][R6.64] ;  /* 0x0000000606067981 */ /* 0x002ea2000c1e1b00 */
[----:B------:R-:W-:Y:S01]  /*0180*/  BSSY.RECONVERGENT B1, `(.L_x_78) ;  /* 0x000001c000017945 */ /* 0x000fe20003800200 */
        /* <DEDUP_REMOVED lines=23> */
.L_x_79:
[----:B------:R-:W-:-:S07]  /*0300*/  MOV R2, 0x320 ;  /* 0x0000032000027802 */ /* 0x000fce0000000f00 */
[----:B0--3--:R-:W-:Y:S05]  /*0310*/  CALL.REL.NOINC `($__internal_6_$__cuda_sm20_div_u64) ;  /* 0x0000000000787944 */ /* 0x009fea0003c00000 */
[----:B------:R-:W-:Y:S02]  /*0320*/  IMAD.MOV.U32 R8, RZ, RZ, R4 ;  /* 0x000000ffff087224 */ /* 0x000fe400078e0004 */
[----:B------:R-:W-:-:S07]  /*0330*/  IMAD.MOV.U32 R9, RZ, RZ, R11 ;  /* 0x000000ffff097224 */ /* 0x000fce00078e000b */
.L_x_80:
[----:B0-----:R-:W-:Y:S05]  /*0340*/  BSYNC.RECONVERGENT B1 ;  /* 0x0000000000017941 */ /* 0x001fea0003800200 */
.L_x_78:
        /* <DEDUP_REMOVED lines=26> */
.L_x_77:
[----:B------:R-:W-:Y:S05]  /*04f0*/  EXIT ;  /* 0x000000000000794d */ /* 0x000fea0003800000 */
        .weak           $__internal_6_$__cuda_sm20_div_u64
        .type           $__internal_6_$__cuda_sm20_div_u64,@function
        .size           $__internal_6_$__cuda_sm20_div_u64,(.L_x_365 - $__internal_6_$__cuda_sm20_div_u64)
$__internal_6_$__cuda_sm20_div_u64:
        /* <DEDUP_REMOVED lines=69> */
[----:B------:R-:W-:Y:S06]  /*0950*/  RET.REL.NODEC R8 `(_Z23add_indexed_rows_kernelIdmEvPT_PT0_S0_mmm) ;  /* 0xfffffff408a87950 */ /* 0x000fec0003c3ffff */
.L_x_82:
        /* <DEDUP_REMOVED lines=10> */
.L_x_365:


//--------------------- .text._Z23add_indexed_rows_kernelIfmEvPT_PT0_S0_mmm --------------------------
	.section	.text._Z23add_indexed_rows_kernelIfmEvPT_PT0_S0_mmm,"ax",@progbits
	.align	128
        .global         _Z23add_indexed_rows_kernelIfmEvPT_PT0_S0_mmm
        .type           _Z23add_indexed_rows_kernelIfmEvPT_PT0_S0_mmm,@function
        .size           _Z23add_indexed_rows_kernelIfmEvPT_PT0_S0_mmm,(.L_x_366 - _Z23add_indexed_rows_kernelIfmEvPT_PT0_S0_mmm)
        .other          _Z23add_indexed_rows_kernelIfmEvPT_PT0_S0_mmm,@"STO_CUDA_ENTRY STV_DEFAULT"
_Z23add_indexed_rows_kernelIfmEvPT_PT0_S0_mmm:
.text._Z23add_indexed_rows_kernelIfmEvPT_PT0_S0_mmm:
        /* <DEDUP_REMOVED lines=21> */
.L_x_87:
        /* <DEDUP_REMOVED lines=27> */
.L_x_85:
[----:B------:R-:W-:-:S07]  /*0300*/  MOV R4, 0x320 ;  /* 0x0000032000047802 */ /* 0x000fce0000000f00 */
[----:B0--3--:R-:W-:Y:S05]  /*0310*/  CALL.REL.NOINC `($__internal_7_$__cuda_sm20_div_u64) ;  /* 0x0000000000787944 */ /* 0x009fea0003c00000 */
[----:B------:R-:W-:Y:S01]  /*0320*/  IMAD.MOV.U32 R8, RZ, RZ, R6 ;  /* 0x000000ffff087224 */ /* 0x000fe200078e0006 */
[----:B------:R-:W-:-:S07]  /*0330*/  MOV R9, R11 ;  /* 0x0000000b00097202 */ /* 0x000fce0000000f00 */
.L_x_86:
[----:B0-----:R-:W-:Y:S05]  /*0340*/  BSYNC.RECONVERGENT B1 ;  /* 0x0000000000017941 */ /* 0x001fea0003800200 */
.L_x_84:
        /* <DEDUP_REMOVED lines=10> */
[----:B------:R-:W0:Y:S02]  /*03f0*/  @!P0 LDC R11, c[0x0][0x390] ;  /* 0x0000e400ff0b8b82 */ /* 0x000e240000000800 */
[----:B------:R-:W-:-:S05]  /*0400*/  @!P0 IMAD.IADD R3, R9, 0x1, R3 ;  /* 0x0000000109038824 */ /* 0x000fca00078e0203 */
[----:B------:R-:W-:-:S05]  /*0410*/  @!P0 LEA.HI.X R3, R8, R13, R3, 0x2, P1 ;  /* 0x0000000d08038211 */ /* 0x000fca00008f1403 */
[----:B------:R-:W0:Y:S01]  /*0420*/  @!P0 LDG.E R4, desc[UR6][R2.64] ;  /* 0x0000000602048981 */ /* 0x000e22000c1e1900 */
[----:B------:R-:W-:-:S04]  /*0430*/  IADD3 R0, P1, PT, R7, R0, RZ ;  /* 0x0000000007007210 */ /* 0x000fc80007f3e0ff */
[----:B------:R-:W-:Y:S01]  /*0440*/  IADD3.X R5, PT, PT, RZ, R5, RZ, P1, !PT ;  /* 0x00000005ff057210 */ /* 0x000fe20000ffe4ff */
        /* <DEDUP_REMOVED lines=10> */
.L_x_83:
[----:B------:R-:W-:Y:S05]  /*04f0*/  EXIT ;  /* 0x000000000000794d */ /* 0x000fea0003800000 */
        .weak           $__internal_7_$__cuda_sm20_div_u64
        .type           $__internal_7_$__cuda_sm20_div_u64,@function
        .size           $__internal_7_$__cuda_sm20_div_u64,(.L_x_366 - $__internal_7_$__cuda_sm20_div_u64)
$__internal_7_$__cuda_sm20_div_u64:
        /* <DEDUP_REMOVED lines=69> */
[----:B------:R-:W-:Y:S06]  /*0950*/  RET.REL.NODEC R8 `(_Z23add_indexed_rows_kernelIfmEvPT_PT0_S0_mmm) ;  /* 0xfffffff408a87950 */ /* 0x000fec0003c3ffff */
.L_x_88:
        /* <DEDUP_REMOVED lines=10> */
.L_x_366:


//--------------------- .text._Z33add_indexed_rows_scale_all_kernelIdiEvPT_PT0_S0_mmS0_ --------------------------
	.section	.text._Z33add_indexed_rows_scale_all_kernelIdiEvPT_PT0_S0_mmS0_,"ax",@progbits
	.align	128
        .global         _Z33add_indexed_rows_scale_all_kernelIdiEvPT_PT0_S0_mmS0_
        .type           _Z33add_indexed_rows_scale_all_kernelIdiEvPT_PT0_S0_mmS0_,@function
        .size           _Z33add_indexed_rows_scale_all_kernelIdiEvPT_PT0_S0_mmS0_,(.L_x_367 - _Z33add_indexed_rows_scale_all_kernelIdiEvPT_PT0_S0_mmS0_)
        .other          _Z33add_indexed_rows_scale_all_kernelIdiEvPT_PT0_S0_mmS0_,@"STO_CUDA_ENTRY STV_DEFAULT"
_Z33add_indexed_rows_scale_all_kernelIdiEvPT_PT0_S0_mmS0_:
.text._Z33add_indexed_rows_scale_all_kernelIdiEvPT_PT0_S0_mmS0_:
        /* <DEDUP_REMOVED lines=20> */
.L_x_93:
[----:B-12---:R-:W-:Y:S01]  /*0140*/  LOP3.LUT R2, R5, UR5, RZ, 0xfc, !PT ;  /* 0x0000000505027c12 */ /* 0x006fe2000f8efcff */
[----:B------:R-:W-:Y:S03]  /*0150*/  BSSY.RECONVERGENT B1, `(.L_x_90) ;  /* 0x0000025000017945 */ /* 0x000fe60003800200 */
[----:B------:R-:W-:-:S13]  /*0160*/  ISETP.NE.U32.AND P0, PT, R2, RZ, PT ;  /* 0x000000ff0200720c */ /* 0x000fda0003f05070 */
[----:B------:R-:W-:Y:S05]  /*0170*/  @P0 BRA `(.L_x_91) ;  /* 0x00000000005c0947 */ /* 0x000fea0003800000 */
[----:B---3--:R-:W1:Y:S01]  /*0180*/  I2F.U32.RP R6, UR8 ;  /* 0x0000000800067d06 */ /* 0x008e620008209000 */
[----:B------:R-:W-:Y:S01]  /*0190*/  ISETP.NE.U32.AND P2, PT, RZ, UR8, PT ;  /* 0x00000008ff007c0c */ /* 0x000fe2000bf45070 */
[----:B------:R-:W-:-:S06]  /*01a0*/  IMAD.MOV.U32 R15, RZ, RZ, RZ ;  /* 0x000000ffff0f7224 */ /* 0x000fcc00078e00ff */
        /* <DEDUP_REMOVED lines=9> */
[----:B------:R-:W-:-:S05]  /*0240*/  IMAD R3, R3, UR8, R4 ;  /* 0x0000000803037c24 */ /* 0x000fca000f8e0204 */
[----:B------:R-:W-:-:S13]  /*0250*/  ISETP.GE.U32.AND P0, PT, R3, UR8, PT ;  /* 0x0000000803007c0c */ /* 0x000fda000bf06070 */
[----:B------:R-:W-:Y:S01]  /*0260*/  @P0 IADD3 R3, PT, PT, R3, -UR8, RZ ;  /* 0x8000000803030c10 */ /* 0x000fe2000fffe0ff */
[----:B------:R-:W-:-:S03]  /*0270*/  @P0 VIADD R2, R2, 0x1 ;  /* 0x0000000102020836 */ /* 0x000fc60000000000 */
[----:B------:R-:W-:Y:S01]  /*0280*/  ISETP.GE.U32.AND P1, PT, R3, UR8, PT ;  /* 0x0000000803007c0c */ /* 0x000fe2000bf26070 */
[----:B------:R-:W-:-:S12]  /*0290*/  IMAD.MOV.U32 R3, RZ, RZ, RZ ;  /* 0x000000ffff037224 */ /* 0x000fd800078e00ff */
[----:B------:R-:W-:Y:S01]  /*02a0*/  @P1 VIADD R2, R2, 0x1 ;  /* 0x0000000102021836 */ /* 0x000fe20000000000 */
[----:B------:R-:W-:-:S04]  /*02b0*/  @!P2 LOP3.LUT R2, RZ, UR8, RZ, 0x33, !PT ;  /* 0x00000008ff02ac12 */ /* 0x000fc8000f8e33ff */
[----:B------:R-:W-:-:S05]  /*02c0*/  IADD3 R13, PT, PT, -R2, RZ, RZ ;  /* 0x000000ff020d7210 */ /* 0x000fca0007ffe1ff */
[----:B------:R-:W-:Y:S01]  /*02d0*/  IMAD R13, R13, UR8, R4 ;  /* 0x000000080d0d7c24 */ /* 0x000fe2000f8e0204 */
[----:B------:R-:W-:Y:S06]  /*02e0*/  BRA `(.L_x_92) ;  /* 0x00000000002c7947 */ /* 0x000fec0003800000 */
.L_x_91:
[----:B------:R-:W-:-:S07]  /*02f0*/  MOV R6, 0x310 ;  /* 0x0000031000067802 */ /* 0x000fce0000000f00 */
[----:B0--34-:R-:W-:Y:S05]  /*0300*/  CALL.REL.NOINC `($__internal_8_$__cuda_sm20_div_u64) ;  /* 0x0000000000787944 */ /* 0x019fea0003c00000 */
[----:B------:R-:W-:-:S04]  /*0310*/  IADD3 R15, P0, PT, RZ, -R8, RZ ;  /* 0x80000008ff0f7210 */ /* 0x000fc80007f1e0ff */
[----:B------:R-:W-:Y:S01]  /*0320*/  IADD3.X R6, PT, PT, RZ, ~R9, RZ, P0, !PT ;  /* 0x80000009ff067210 */ /* 0x000fe200007fe4ff */
[----:B------:R-:W-:-:S04]  /*0330*/  IMAD.WIDE.U32 R2, R15, UR18, R4 ;  /* 0x000000120f027c25 */ /* 0x000fc8000f8e0004 */
[----:B------:R-:W-:Y:S02]  /*0340*/  IMAD R6, R6, UR18, RZ ;  /* 0x0000001206067c24 */ /* 0x000fe4000f8e02ff */
[----:B------:R-:W-:Y:S01]  /*0350*/  IMAD.MOV.U32 R13, RZ, RZ, R2 ;  /* 0x000000ffff0d7224 */ /* 0x000fe200078e0002 */
[----:B------:R-:W-:Y:S01]  /*0360*/  MOV R2, R8 ;  /* 0x0000000800027202 */ /* 0x000fe20000000f00 */
[----:B------:R-:W-:-:S04]  /*0370*/  IMAD R15, R15, UR19, R6 ;  /* 0x000000130f0f7c24 */ /* 0x000fc8000f8e0206 */
[----:B------:R-:W-:Y:S02]  /*0380*/  IMAD.IADD R15, R3, 0x1, R15 ;  /* 0x00000001030f7824 */ /* 0x000fe400078e020f */
[----:B------:R-:W-:-:S07]  /*0390*/  IMAD.MOV.U32 R3, RZ, RZ, R9 ;  /* 0x000000ffff037224 */ /* 0x000fce00078e0009 */
.L_x_92:
[----:B0---4-:R-:W-:Y:S05]  /*03a0*/  BSYNC.RECONVERGENT B1 ;  /* 0x0000000000017941 */ /* 0x011fea0003800200 */
.L_x_90:
[----:B------:R-:W-:-:S04]  /*03b0*/  LEA R6, P0, R2, UR14, 0x2 ;  /* 0x0000000e02067c11 */ /* 0x000fc8000f8010ff */
[----:B------:R-:W-:-:S05]  /*03c0*/  LEA.HI.X R7, R2, UR15, R3, 0x2, P0 ;  /* 0x0000000f02077c11 */ /* 0x000fca00080f1403 */
[----:B------:R-:W2:Y:S01]  /*03d0*/  LDG.E R6, desc[UR6][R6.64] ;  /* 0x0000000606067981 */ /* 0x000ea2000c1e1900 */
[----:B------:R-:W-:-:S04]  /*03e0*/  LEA R10, P0, R4, UR12, 0x3 ;  /* 0x0000000c040a7c11 */ /* 0x000fc8000f8018ff */
[----:B------:R-:W-:-:S05]  /*03f0*/  LEA.HI.X R11, R4, UR13, R5, 0x3, P0 ;  /* 0x0000000d040b7c11 */ /* 0x000fca00080f1c05 */
[----:B------:R-:W3:Y:S01]  /*0400*/  LDG.E.64 R2, desc[UR6][R10.64] ;  /* 0x000000060a027981 */ /* 0x000ee2000c1e1b00 */
[----:B--2---:R-:W-:Y:S02]  /*0410*/  ISETP.NE.U32.AND P0, PT, R13, R6, PT ;  /* 0x000000060d00720c */ /* 0x004fe40003f05070 */
[----:B------:R-:W-:-:S04]  /*0420*/  SHF.R.S32.HI R8, RZ, 0x1f, R6 ;  /* 0x0000001fff087819 */ /* 0x000fc80000011406 */
[----:B------:R-:W-:-:S13]  /*0430*/  ISETP.NE.AND.EX P0, PT, R15, R8, PT, P0 ;  /* 0x000000080f00720c */ /* 0x000fda0003f05300 */
[----:B------:R-:W3:Y:S02]  /*0440*/  @!P0 LDC.64 R8, c[0x0][0x390] ;  /* 0x0000e400ff088b82 */ /* 0x000ee40000000a00 */
[----:B---3--:R-:W-:Y:S01]  /*0450*/  @!P0 DADD R2, R2, R8 ;  /* 0x0000000002028229 */ /* 0x008fe20000000008 */
[----:B------:R-:W-:-:S05]  /*0460*/  IADD3 R4, P0, PT, R0, R4, RZ ;  /* 0x0000000400047210 */ /* 0x000fca0007f1e0ff */
[----:B------:R-:W-:Y:S01]  /*0470*/  IMAD.X R5, RZ, RZ, R5, P0 ;  /* 0x000000ffff057224 */ /* 0x000fe200000e0605 */
[----:B------:R-:W-:Y:S01]  /*0480*/  ISETP.GE.U32.AND P0, PT, R4, UR20, PT ;  /* 0x0000001404007c0c */ /* 0x000fe2000bf06070 */
[----:B------:R-:W-:-:S03]  /*0490*/  DMUL R2, R2, UR10 ;  /* 0x0000000a02027c28 */ /* 0x000fc60008000000 */
[----:B------:R-:W-:-:S04]  /*04a0*/  ISETP.GE.U32.AND.EX P0, PT, R5, UR21, PT, P0 ;  /* 0x0000001505007c0c */ /* 0x000fc8000bf06100 */
[----:B------:R1:W-:Y:S09]  /*04b0*/  STG.E.64 desc[UR6][R10.64], R2 ;  /* 0x000000020a007986 */ /* 0x0003f2000c101b06 */
[----:B------:R-:W-:Y:S05]  /*04c0*/  @!P0 BRA `(.L_x_93) ;  /* 0xfffffffc001c8947 */ /* 0x000fea000383ffff */
[----:B------:R-:W-:Y:S05]  /*04d0*/  BSYNC.RECONVERGENT B0 ;  /* 0x0000000000007941 */ /* 0x000fea0003800200 */
.L_x_89:
[----:B------:R-:W-:Y:S05]  /*04e0*/  EXIT ;  /* 0x000000000000794d */ /* 0x000fea0003800000 */
        .weak           $__internal_8_$__cuda_sm20_div_u64
        .type           $__internal_8_$__cuda_sm20_div_u64,@function
        .size           $__internal_8_$__cuda_sm20_div_u64,(.L_x_367 - $__internal_8_$__cuda_sm20_div_u64)
$__internal_8_$__cuda_sm20_div_u64:
        /* <DEDUP_REMOVED lines=25> */
[----:B------:R-:W-:Y:S01]  /*0680*/  IMAD.X R8, RZ, RZ, ~R9, P0 ;  /* 0x000000ffff087224 */ /* 0x000fe200000e0e09 */
[----:B------:R-:W-:-:S03]  /*0690*/  MOV R9, RZ ;  /* 0x000000ff00097202 */ /* 0x000fc60000000f00 */
        /* <DEDUP_REMOVED lines=19> */
[-C--:B------:R-:W-:Y:S01]  /*07d0*/  IMAD R8, R7, R2.reuse, R9 ;  /* 0x0000000207087224 */ /* 0x080fe200078e0209 */
[----:B------:R-:W-:-:S04]  /*07e0*/  IADD3 R9, P2, PT, R13, -R2, RZ ;  /* 0x800000020d097210 */ /* 0x000fc80007f5e0ff */
[----:B------:R-:W-:Y:S02]  /*07f0*/  IADD3.X R14, PT, PT, ~R8, R5, RZ, P1, !PT ;  /* 0x00000005080e7210 */ /* 0x000fe40000ffe5ff */
[----:B------:R-:W-:Y:S02]  /*0800*/  IADD3 R8, P1, PT, R11, 0x1, RZ ;  /* 0x000000010b087810 */ /* 0x000fe40007f3e0ff */
[C---:B------:R-:W-:Y:S01]  /*0810*/  ISETP.GE.U32.AND.EX P0, PT, R14.reuse, R3, PT, P0 ;  /* 0x000000030e00720c */ /* 0x040fe20003f06100 */
[----:B------:R-:W-:Y:S01]  /*0820*/  IMAD.X R12, R14, 0x1, ~R3, P2 ;  /* 0x000000010e0c7824 */ /* 0x000fe200010e0e03 */
[----:B------:R-:W-:Y:S02]  /*0830*/  IADD3.X R10, PT, PT, RZ, R7, RZ, P1, !PT ;  /* 0x00000007ff0a7210 */ /* 0x000fe40000ffe4ff */
[----:B------:R-:W-:Y:S02]  /*0840*/  SEL R11, R8, R11, P0 ;  /* 0x0000000b080b7207 */ /* 0x000fe40000000000 */
[----:B------:R-:W-:-:S02]  /*0850*/  SEL R9, R9, R13, P0 ;  /* 0x0000000d09097207 */ /* 0x000fc40000000000 */
[----:B------:R-:W-:Y:S01]  /*0860*/  SEL R10, R10, R7, P0 ;  /* 0x000000070a0a7207 */ /* 0x000fe20000000000 */
[----:B------:R-:W-:Y:S01]  /*0870*/  HFMA2 R7, -RZ, RZ, 0, 0 ;  /* 0x00000000ff077431 */ /* 0x000fe200000001ff */
[----:B------:R-:W-:Y:S02]  /*0880*/  IADD3 R8, P2, PT, R11, 0x1, RZ ;  /* 0x000000010b087810 */ /* 0x000fe40007f5e0ff */
[----:B------:R-:W-:Y:S02]  /*0890*/  SEL R12, R12, R14, P0 ;  /* 0x0000000e0c0c7207 */ /* 0x000fe40000000000 */
[----:B------:R-:W-:Y:S01]  /*08a0*/  ISETP.GE.U32.AND P0, PT, R9, R2, PT ;  /* 0x000000020900720c */ /* 0x000fe20003f06070 */
[----:B------:R-:W-:Y:S01]  /*08b0*/  IMAD.X R9, RZ, RZ, R10, P2 ;  /* 0x000000ffff097224 */ /* 0x000fe200010e060a */
[----:B------:R-:W-:Y:S02]  /*08c0*/  ISETP.NE.U32.AND P1, PT, R2, RZ, PT ;  /* 0x000000ff0200720c */ /* 0x000fe40003f25070 */
[----:B------:R-:W-:-:S02]  /*08d0*/  ISETP.GE.U32.AND.EX P0, PT, R12, R3, PT, P0 ;  /* 0x000000030c00720c */ /* 0x000fc40003f06100 */
[----:B------:R-:W-:Y:S02]  /*08e0*/  ISETP.NE.AND.EX P1, PT, R3, RZ, PT, P1 ;  /* 0x000000ff0300720c */ /* 0x000fe40003f25310 */
[----:B------:R-:W-:Y:S02]  /*08f0*/  SEL R8, R8, R11, P0 ;  /* 0x0000000b08087207 */ /* 0x000fe40000000000 */
[----:B------:R-:W-:Y:S02]  /*0900*/  SEL R9, R9, R10, P0 ;  /* 0x0000000a09097207 */ /* 0x000fe40000000000 */
[----:B------:R-:W-:Y:S02]  /*0910*/  SEL R8, R8, 0xffffffff, P1 ;  /* 0xffffffff08087807 */ /* 0x000fe40000800000 */
[----:B------:R-:W-:Y:S01]  /*0920*/  SEL R9, R9, 0xffffffff, P1 ;  /* 0xffffffff09097807 */ /* 0x000fe20000800000 */
[----:B------:R-:W-:Y:S06]  /*0930*/  RET.REL.NODEC R6 `(_Z33add_indexed_rows_scale_all_kernelIdiEvPT_PT0_S0_mmS0_) ;  /* 0xfffffff406b07950 */ /* 0x000fec0003c3ffff */
.L_x_94:
        /* <DEDUP_REMOVED lines=12> */
.L_x_367:


//--------------------- .text._Z33add_indexed_rows_scale_all_kernelIfiEvPT_PT0_S0_mmS0_ --------------------------
	.section	.text._Z33add_indexed_rows_scale_all_kernelIfiEvPT_PT0_S0_mmS0_,"ax",@progbits
	.align	128
        .global         _Z33add_indexed_rows_scale_all_kernelIfiEvPT_PT0_S0_mmS0_
        .type           _Z33add_indexed_rows_scale_all_kernelIfiEvPT_PT0_S0_mmS0_,@function
        .size           _Z33add_indexed_rows_scale_all_kernelIfiEvPT_PT0_S0_mmS0_,(.L_x_368 - _Z33add_indexed_rows_scale_all_kernelIfiEvPT_PT0_S0_mmS0_)
        .other          _Z33add_indexed_rows_scale_all_kernelIfiEvPT_PT0_S0_mmS0_,@"STO_CUDA_ENTRY STV_DEFAULT"
_Z33add_indexed_rows_scale_all_kernelIfiEvPT_PT0_S0_mmS0_:
.text._Z33add_indexed_rows_scale_all_kernelIfiEvPT_PT0_S0_mmS0_:
        /* <DEDUP_REMOVED lines=15> */
[----:B------:R-:W4:Y:S01]  /*00f0*/  LDCU UR9, c[0x0][0x3a8] ;  /* 0x00007500ff0977ac */ /* 0x000f220008000800 */
[----:B0-----:R-:W-:Y:S01]  /*0100*/  IMAD R0, R0, UR4, RZ ;  /* 0x0000000400007c24 */ /* 0x001fe2000f8e02ff */
[----:B------:R-:W0:Y:S01]  /*0110*/  LDCU.64 UR16, c[0x0][0x3a0] ;  /* 0x00007400ff1077ac */ /* 0x000e220008000a00 */
[----:B------:R-:W0:Y:S01]  /*0120*/  LDCU.64 UR18, c[0x0][0x398] ;  /* 0x00007300ff1277ac */ /* 0x000e220008000a00 */
[----:B-1----:R-:W0:Y:S04]  /*0130*/  LDCU.128 UR12, c[0x0][0x380] ;  /* 0x00007000ff0c77ac */ /* 0x002e280008000c00 */
.L_x_99:
[----:B--2---:R-:W-:Y:S01]  /*0140*/  LOP3.LUT R2, R5, UR5, RZ, 0xfc, !PT ;  /* 0x0000000505027c12 */ /* 0x004fe2000f8efcff */
        /* <DEDUP_REMOVED lines=26> */
.L_x_97:
[----:B------:R-:W-:-:S07]  /*02f0*/  MOV R6, 0x310 ;  /* 0x0000031000067802 */ /* 0x000fce0000000f00 */
[----:B0--34-:R-:W-:Y:S05]  /*0300*/  CALL.REL.NOINC `($__internal_9_$__cuda_sm20_div_u64) ;  /* 0x0000000000787944 */ /* 0x019fea0003c00000 */
        /* <DEDUP_REMOVED lines=9> */
.L_x_98:
[----:B0---4-:R-:W-:Y:S05]  /*03a0*/  BSYNC.RECONVERGENT B1 ;  /* 0x0000000000017941 */ /* 0x011fea0003800200 */
.L_x_96:
[----:B------:R-:W-:-:S04]  /*03b0*/  LEA R6, P0, R2, UR14, 0x2 ;  /* 0x0000000e02067c11 */ /* 0x000fc8000f8010ff */
[----:B------:R-:W-:-:S05]  /*03c0*/  LEA.HI.X R7, R2, UR15, R3, 0x2, P0 ;  /* 0x0000000f02077c11 */ /* 0x000fca00080f1403 */
[----:B------:R-:W2:Y:S01]  /*03d0*/  LDG.E R6, desc[UR6][R6.64] ;  /* 0x0000000606067981 */ /* 0x000ea2000c1e1900 */
[----:B------:R-:W-:-:S04]  /*03e0*/  LEA R2, P0, R4, UR12, 0x2 ;  /* 0x0000000c04027c11 */ /* 0x000fc8000f8010ff */
[----:B------:R-:W-:-:S05]  /*03f0*/  LEA.HI.X R3, R4, UR13, R5, 0x2, P0 ;  /* 0x0000000d04037c11 */ /* 0x000fca00080f1405 */
[----:B------:R-:W3:Y:S01]  /*0400*/  LDG.E R8, desc[UR6][R2.64] ;  /* 0x0000000602087981 */ /* 0x000ee2000c1e1900 */
[----:B--2---:R-:W-:Y:S02]  /*0410*/  ISETP.NE.U32.AND P0, PT, R11, R6, PT ;  /* 0x000000060b00720c */ /* 0x004fe40003f05070 */
[----:B------:R-:W-:-:S04]  /*0420*/  SHF.R.S32.HI R9, RZ, 0x1f, R6 ;  /* 0x0000001fff097819 */ /* 0x000fc80000011406 */
[----:B------:R-:W-:-:S13]  /*0430*/  ISETP.NE.AND.EX P0, PT, R10, R9, PT, P0 ;  /* 0x000000090a00720c */ /* 0x000fda0003f05300 */
[----:B------:R-:W3:Y:S02]  /*0440*/  @!P0 LDC R9, c[0x0][0x390] ;  /* 0x0000e400ff098b82 */ /* 0x000ee40000000800 */
[----:B---3--:R-:W-:Y:S01]  /*0450*/  @!P0 FADD R8, R8, R9 ;  /* 0x0000000908088221 */ /* 0x008fe20000000000 */
[----:B------:R-:W-:-:S03]  /*0460*/  IADD3 R4, P0, PT, R0, R4, RZ ;  /* 0x0000000400047210 */ /* 0x000fc60007f1e0ff */
[----:B------:R-:W-:Y:S02]  /*0470*/  FMUL R9, R8, UR9 ;  /* 0x0000000908097c20 */ /* 0x000fe40008400000 */
[----:B------:R-:W-:Y:S01]  /*0480*/  IMAD.X R5, RZ, RZ, R5, P0 ;  /* 0x000000ffff057224 */ /* 0x000fe200000e0605 */
[----:B------:R-:W-:Y:S02]  /*0490*/  ISETP.GE.U32.AND P0, PT, R4, UR18, PT ;  /* 0x0000001204007c0c */ /* 0x000fe4000bf06070 */
[----:B------:R1:W-:Y:S02]  /*04a0*/  STG.E desc[UR6][R2.64], R9 ;  /* 0x0000000902007986 */ /* 0x0003e4000c101906 */
[----:B------:R-:W-:-:S13]  /*04b0*/  ISETP.GE.U32.AND.EX P0, PT, R5, UR19, PT, P0 ;  /* 0x0000001305007c0c */ /* 0x000fda000bf06100 */
[----:B-1----:R-:W-:Y:S05]  /*04c0*/  @!P0 BRA `(.L_x_99) ;  /* 0xfffffffc001c8947 */ /* 0x002fea000383ffff */
[----:B------:R-:W-:Y:S05]  /*04d0*/  BSYNC.RECONVERGENT B0 ;  /* 0x0000000000007941 */ /* 0x000fea0003800200 */
.L_x_95:
[----:B------:R-:W-:Y:S05]  /*04e0*/  EXIT ;  /* 0x000000000000794d */ /* 0x000fea0003800000 */
        .weak           $__internal_9_$__cuda_sm20_div_u64
        .type           $__internal_9_$__cuda_sm20_div_u64,@function
        .size           $__internal_9_$__cuda_sm20_div_u64,(.L_x_368 - $__internal_9_$__cuda_sm20_div_u64)
$__internal_9_$__cuda_sm20_div_u64:
        /* <DEDUP_REMOVED lines=25> */
[----:B------:R-:W-:Y:S02]  /*0680*/  IMAD.X R8, RZ, RZ, ~R9, P0 ;  /* 0x000000ffff087224 */ /* 0x000fe400000e0e09 */
[----:B------:R-:W-:Y:S02]  /*0690*/  IMAD.MOV.U32 R9, RZ, RZ, RZ ;  /* 0x000000ffff097224 */ /* 0x000fe400078e00ff */
[----:B------:R-:W-:-:S04]  /*06a0*/  IMAD.WIDE.U32 R10, P0, R11, R8, R10 ;  /* 0x000000080b0a7225 */ /* 0x000fc8000780000a */
[C---:B------:R-:W-:Y:S02]  /*06b0*/  IMAD R12, R7.reuse, R8, RZ ;  /* 0x00000008070c7224 */ /* 0x040fe400078e02ff */
[----:B------:R-:W-:-:S04]  /*06c0*/  IMAD.HI.U32 R11, P1, R7, R13, R10 ;  /* 0x0000000d070b7227 */ /* 0x000fc8000782000a */
[----:B------:R-:W-:Y:S01]  /*06d0*/  IMAD.HI.U32 R8, R7, R8, RZ ;  /* 0x0000000807087227 */ /* 0x000fe200078e00ff */
[----:B------:R-:W-:-:S04]  /*06e0*/  IADD3 R11, P2, PT, R12, R11, RZ ;  /* 0x0000000b0c0b7210 */ /* 0x000fc80007f5e0ff */
[----:B------:R-:W-:Y:S01]  /*06f0*/  IADD3.X R7, PT, PT, R8, R7, RZ, P0, !PT ;  /* 0x0000000708077210 */ /* 0x000fe200007fe4ff */
        /* <DEDUP_REMOVED lines=35> */
[----:B------:R-:W-:Y:S06]  /*0930*/  RET.REL.NODEC R6 `(_Z33add_indexed_rows_scale_all_kernelIfiEvPT_PT0_S0_mmS0_) ;  /* 0xfffffff406b07950 */ /* 0x000fec0003c3ffff */
.L_x_100:
        /* <DEDUP_REMOVED lines=12> */
.L_x_368:


//--------------------- .text._Z33add_indexed_rows_scale_all_kernelIdmEvPT_PT0_S0_mmS0_ --------------------------
	.section	.text._Z33add_indexed_rows_scale_all_kernelIdmEvPT_PT0_S0_mmS0_,"ax",@progbits
	.align	128
        .global         _Z33add_indexed_rows_scale_all_kernelIdmEvPT_PT0_S0_mmS0_
        .type           _Z33add_indexed_rows_scale_all_kernelIdmEvPT_PT0_S0_mmS0_,@function
        .size           _Z33add_indexed_rows_scale_all_kernelIdmEvPT_PT0_S0_mmS0_,(.L_x_369 - _Z33add_indexed_rows_scale_all_kernelIdmEvPT_PT0_S0_mmS0_)
        .other          _Z33add_indexed_rows_scale_all_kernelIdmEvPT_PT0_S0_mmS0_,@"STO_CUDA_ENTRY STV_DEFAULT"
_Z33add_indexed_rows_scale_all_kernelIdmEvPT_PT0_S0_mmS0_:
.text._Z33add_indexed_rows_scale_all_kernelIdmEvPT_PT0_S0_mmS0_:
        /* <DEDUP_REMOVED lines=20> */
.L_x_105:
[----:B--2---:R-:W-:Y:S01]  /*0140*/  LOP3.LUT R4, R3, UR5, RZ, 0xfc, !PT ;  /* 0x0000000503047c12 */ /* 0x004fe2000f8efcff */
[----:B------:R-:W-:Y:S03]  /*0150*/  BSSY.RECONVERGENT B1, `(.L_x_102) ;  /* 0x0000025000017945 */ /* 0x000fe60003800200 */
[----:B------:R-:W-:-:S13]  /*0160*/  ISETP.NE.U32.AND P0, PT, R4, RZ, PT ;  /* 0x000000ff0400720c */ /* 0x000fda0003f05070 */
[----:B-1----:R-:W-:Y:S05]  /*0170*/  @P0 BRA `(.L_x_103) ;  /* 0x00000000005c0947 */ /* 0x002fea0003800000 */
        /* <DEDUP_REMOVED lines=23> */
.L_x_103:
[----:B------:R-:W-:-:S07]  /*02f0*/  MOV R6, 0x310 ;  /* 0x0000031000067802 */ /* 0x000fce0000000f00 */
[----:B0--34-:R-:W-:Y:S05]  /*0300*/  CALL.REL.NOINC `($__internal_10_$__cuda_sm20_div_u64) ;  /* 0x0000000000747944 */ /* 0x019fea0003c00000 */
        /* <DEDUP_REMOVED lines=9> */
.L_x_104:
[----:B0---4-:R-:W-:Y:S05]  /*03a0*/  BSYNC.RECONVERGENT B1 ;  /* 0x0000000000017941 */ /* 0x011fea0003800200 */
.L_x_102:
[----:B------:R-:W-:-:S04]  /*03b0*/  LEA R8, P0, R4, UR14, 0x3 ;  /* 0x0000000e04087c11 */ /* 0x000fc8000f8018ff */
[----:B------:R-:W-:-:S05]  /*03c0*/  LEA.HI.X R9, R4, UR15, R5, 0x3, P0 ;  /* 0x0000000f04097c11 */ /* 0x000fca00080f1c05 */
[----:B------:R-:W2:Y:S01]  /*03d0*/  LDG.E.64 R4, desc[UR6][R8.64] ;  /* 0x0000000608047981 */ /* 0x000ea2000c1e1b00 */
[----:B------:R-:W-:-:S04]  /*03e0*/  LEA R10, P0, R2, UR12, 0x3 ;  /* 0x0000000c020a7c11 */ /* 0x000fc8000f8018ff */
[----:B------:R-:W-:-:S05]  /*03f0*/  LEA.HI.X R11, R2, UR13, R3, 0x3, P0 ;  /* 0x0000000d020b7c11 */ /* 0x000fca00080f1c03 */
[----:B------:R-:W3:Y:S01]  /*0400*/  LDG.E.64 R6, desc[UR6][R10.64] ;  /* 0x000000060a067981 */ /* 0x000ee2000c1e1b00 */
[----:B--2---:R-:W-:-:S04]  /*0410*/  ISETP.NE.U32.AND P0, PT, R13, R4, PT ;  /* 0x000000040d00720c */ /* 0x004fc80003f05070 */
        /* <DEDUP_REMOVED lines=11> */
.L_x_101:
[----:B------:R-:W-:Y:S05]  /*04d0*/  EXIT ;  /* 0x000000000000794d */ /* 0x000fea0003800000 */
        .weak           $__internal_10_$__cuda_sm20_div_u64
        .type           $__internal_10_$__cuda_sm20_div_u64,@function
        .size           $__internal_10_$__cuda_sm20_div_u64,(.L_x_369 - $__internal_10_$__cuda_sm20_div_u64)
$__internal_10_$__cuda_sm20_div_u64:
        /* <DEDUP_REMOVED lines=55> */
[----:B------:R-:W-:Y:S02]  /*0850*/  SEL R10, R10, R7, P0 ;  /* 0x000000070a0a7207 */ /* 0x000fe40000000000 */
[----:B------:R-:W-:Y:S02]  /*0860*/  IADD3 R8, P2, PT, R11, 0x1, RZ ;  /* 0x000000010b087810 */ /* 0x000fe40007f5e0ff */
[----:B------:R-:W-:Y:S02]  /*0870*/  SEL R12, R12, R14, P0 ;  /* 0x0000000e0c0c7207 */ /* 0x000fe40000000000 */
[----:B------:R-:W-:Y:S01]  /*0880*/  ISETP.GE.U32.AND P0, PT, R9, R4, PT ;  /* 0x000000040900720c */ /* 0x000fe20003f06070 */
[----:B------:R-:W-:Y:S01]  /*0890*/  IMAD.X R9, RZ, RZ, R10, P2 ;  /* 0x000000ffff097224 */ /* 0x000fe200010e060a */
[----:B------:R-:W-:Y:S02]  /*08a0*/  ISETP.NE.U32.AND P1, PT, R4, RZ, PT ;  /* 0x000000ff0400720c */ /* 0x000fe40003f25070 */
[----:B------:R-:W-:-:S02]  /*08b0*/  ISETP.GE.U32.AND.EX P0, PT, R12, R5, PT, P0 ;  /* 0x000000050c00720c */ /* 0x000fc40003f06100 */
[----:B------:R-:W-:Y:S02]  /*08c0*/  MOV R7, 0x0 ;  /* 0x0000000000077802 */ /* 0x000fe40000000f00 */
[----:B------:R-:W-:Y:S02]  /*08d0*/  ISETP.NE.AND.EX P1, PT, R5, RZ, PT, P1 ;  /* 0x000000ff0500720c */ /* 0x000fe40003f25310 */
[----:B------:R-:W-:Y:S02]  /*08e0*/  SEL R8, R8, R11, P0 ;  /* 0x0000000b08087207 */ /* 0x000fe40000000000 */
[----:B------:R-:W-:Y:S02]  /*08f0*/  SEL R9, R9, R10, P0 ;  /* 0x0000000a09097207 */ /* 0x000fe40000000000 */
[----:B------:R-:W-:Y:S02]  /*0900*/  SEL R8, R8, 0xffffffff, P1 ;  /* 0xffffffff08087807 */ /* 0x000fe40000800000 */
[----:B------:R-:W-:Y:S01]  /*0910*/  SEL R9, R9, 0xffffffff, P1 ;  /* 0xffffffff09097807 */ /* 0x000fe20000800000 */
[----:B------:R-:W-:Y:S06]  /*0920*/  RET.REL.NODEC R6 `(_Z33add_indexed_rows_scale_all_kernelIdmEvPT_PT0_S0_mmS0_) ;  /* 0xfffffff406b47950 */ /* 0x000fec0003c3ffff */
.L_x_106:
        /* <DEDUP_REMOVED lines=13> */
.L_x_369:


//--------------------- .text._Z33add_indexed_rows_scale_all_kernelIfmEvPT_PT0_S0_mmS0_ --------------------------
	.section	.text._Z33add_indexed_rows_scale_all_kernelIfmEvPT_PT0_S0_mmS0_,"ax",@progbits
	.align	128
        .global         _Z33add_indexed_rows_scale_all_kernelIfmEvPT_PT0_S0_mmS0_
        .type           _Z33add_indexed_rows_scale_all_kernelIfmEvPT_PT0_S0_mmS0_,@function
        .size           _Z33add_indexed_rows_scale_all_kernelIfmEvPT_PT0_S0_mmS0_,(.L_x_370 - _Z33add_indexed_rows_scale_all_kernelIfmEvPT_PT0_S0_mmS0_)
        .other          _Z33add_indexed_rows_scale_all_kernelIfmEvPT_PT0_S0_mmS0_,@"STO_CUDA_ENTRY STV_DEFAULT"
_Z33add_indexed_rows_scale_all_kernelIfmEvPT_PT0_S0_mmS0_:
.text._Z33add_indexed_rows_scale_all_kernelIfmEvPT_PT0_S0_mmS0_:
        /* <DEDUP_REMOVED lines=20> */
.L_x_111:
        /* <DEDUP_REMOVED lines=27> */
.L_x_109:
[----:B------:R-:W-:-:S07]  /*02f0*/  MOV R6, 0x310 ;  /* 0x0000031000067802 */ /* 0x000fce0000000f00 */
[----:B0--34-:R-:W-:Y:S05]  /*0300*/  CALL.REL.NOINC `($__internal_11_$__cuda_sm20_div_u64) ;  /* 0x0000000000747944 */ /* 0x019fea0003c00000 */
        /* <DEDUP_REMOVED lines=9> */
.L_x_110:
[----:B0---4-:R-:W-:Y:S05]  /*03a0*/  BSYNC.RECONVERGENT B1 ;  /* 0x0000000000017941 */ /* 0x011fea0003800200 */
.L_x_108:
[----:B------:R-:W-:-:S04]  /*03b0*/  LEA R6, P0, R2, UR14, 0x3 ;  /* 0x0000000e02067c11 */ /* 0x000fc8000f8018ff */
[----:B------:R-:W-:-:S05]  /*03c0*/  LEA.HI.X R7, R2, UR15, R3, 0x3, P0 ;  /* 0x0000000f02077c11 */ /* 0x000fca00080f1c03 */
[----:B------:R-:W2:Y:S01]  /*03d0*/  LDG.E.64 R2, desc[UR6][R6.64] ;  /* 0x0000000606027981 */ /* 0x000ea2000c1e1b00 */
[----:B------:R-:W-:-:S04]  /*03e0*/  LEA R8, P0, R4, UR12, 0x2 ;  /* 0x0000000c04087c11 */ /* 0x000fc8000f8010ff */
[----:B------:R-:W-:-:S05]  /*03f0*/  LEA.HI.X R9, R4, UR13, R5, 0x2, P0 ;  /* 0x0000000d04097c11 */ /* 0x000fca00080f1405 */
[----:B------:R-:W3:Y:S01]  /*0400*/  LDG.E R10, desc[UR6][R8.64] ;  /* 0x00000006080a7981 */ /* 0x000ee2000c1e1900 */
[----:B--2---:R-:W-:-:S04]  /*0410*/  ISETP.NE.U32.AND P0, PT, R11, R2, PT ;  /* 0x000000020b00720c */ /* 0x004fc80003f05070 */
[----:B------:R-:W-:-:S13]  /*0420*/  ISETP.NE.AND.EX P0, PT, R13, R3, PT, P0 ;  /* 0x000000030d00720c */ /* 0x000fda0003f05300 */
[----:B------:R-:W3:Y:S02]  /*0430*/  @!P0 LDC R3, c[0x0][0x390] ;  /* 0x0000e400ff038b82 */ /* 0x000ee40000000800 */
[----:B---3--:R-:W-:Y:S01]  /*0440*/  @!P0 FADD R10, R10, R3 ;  /* 0x000000030a0a8221 */ /* 0x008fe20000000000 */
[----:B------:R-:W-:-:S03]  /*0450*/  IADD3 R4, P0, PT, R0, R4, RZ ;  /* 0x0000000400047210 */ /* 0x000fc60007f1e0ff */
[----:B------:R-:W-:Y:S01]  /*0460*/  FMUL R3, R10, UR9 ;  /* 0x000000090a037c20 */ /* 0x000fe20008400000 */
[----:B------:R-:W-:Y:S02]  /*0470*/  IADD3.X R5, PT, PT, RZ, R5, RZ, P0, !PT ;  /* 0x00000005ff057210 */ /* 0x000fe400007fe4ff */
[----:B------:R-:W-:Y:S02]  /*0480*/  ISETP.GE.U32.AND P0, PT, R4, UR18, PT ;  /* 0x0000001204007c0c */ /* 0x000fe4000bf06070 */
[----:B------:R1:W-:Y:S02]  /*0490*/  STG.E desc[UR6][R8.64], R3 ;  /* 0x0000000308007986 */ /* 0x0003e4000c101906 */
[----:B------:R-:W-:-:S13]  /*04a0*/  ISETP.GE.U32.AND.EX P0, PT, R5, UR19, PT, P0 ;  /* 0x0000001305007c0c */ /* 0x000fda000bf06100 */
[----:B-1----:R-:W-:Y:S05]  /*04b0*/  @!P0 BRA `(.L_x_111) ;  /* 0xfffffffc00208947 */ /* 0x002fea000383ffff */
[----:B------:R-:W-:Y:S05]  /*04c0*/  BSYNC.RECONVERGENT B0 ;  /* 0x0000000000007941 */ /* 0x000fea0003800200 */
.L_x_107:
[----:B------:R-:W-:Y:S05]  /*04d0*/  EXIT ;  /* 0x000000000000794d */ /* 0x000fea0003800000 */
        .weak           $__internal_11_$__cuda_sm20_div_u64
        .type           $__internal_11_$__cuda_sm20_div_u64,@function
        .size           $__internal_11_$__cuda_sm20_div_u64,(.L_x_370 - $__internal_11_$__cuda_sm20_div_u64)
$__internal_11_$__cuda_sm20_div_u64:
        /* <DEDUP_REMOVED lines=17> */
[----:B------:R-:W-:-:S04]  /*05f0*/  IADD3 R11, P2, PT, R17, R10, RZ ;  /* 0x0000000a110b7210 */ /* 0x000fc80007f5e0ff */
[----:B------:R-:W-:Y:S01]  /*0600*/  IADD3.X R7, PT, PT, R7, R9, RZ, P0, !PT ;  /* 0x0000000907077210 */ /* 0x000fe200007fe4ff */
[----:B------:R-:W-:-:S03]  /*0610*/  IMAD.WIDE.U32 R8, R11, R2, RZ ;  /* 0x000000020b087225 */ /* 0x000fc600078e00ff */
[----:B------:R-:W-:Y:S01]  /*0620*/  IADD3.X R7, PT, PT, RZ, RZ, R7, P2, P1 ;  /* 0x000000ffff077210 */ /* 0x000fe200017e2407 */
        /* <DEDUP_REMOVED lines=47> */
[----:B------:R-:W-:Y:S06]  /*0920*/  RET.REL.NODEC R6 `(_Z33add_indexed_rows_scale_all_kernelIfmEvPT_PT0_S0_mmS0_) ;  /* 0xfffffff406b47950 */ /* 0x000fec0003c3ffff */
.L_x_112:
        /* <DEDUP_REMOVED lines=13> */
.L_x_370:


//--------------------- .text._Z23add_indexed_rows_kernelIdiEvPT_PT0_S0_mm --------------------------
	.section	.text._Z23add_indexed_rows_kernelIdiEvPT_PT0_S0_mm,"ax",@progbits
	.align	128
        .global         _Z23add_indexed_rows_kernelIdiEvPT_PT0_S0_mm
        .type           _Z23add_indexed_rows_kernelIdiEvPT_PT0_S0_mm,@function
        .size           _Z23add_indexed_rows_kernelIdiEvPT_PT0_S0_mm,(.L_x_405 - _Z23add_indexed_rows_kernelIdiEvPT_PT0_S0_mm)
        .other          _Z23add_indexed_rows_kernelIdiEvPT_PT0_S0_mm,@"STO_CUDA_ENTRY STV_DEFAULT"
_Z23add_indexed_rows_kernelIdiEvPT_PT0_S0_mm:
.text._Z23add_indexed_rows_kernelIdiEvPT_PT0_S0_mm:
        /* <DEDUP_REMOVED lines=13> */
[----:B------:R-:W-:Y:S02]  /*00d0*/  IMAD.MOV.U32 R9, RZ, RZ, R2 ;  /* 0x000000ffff097224 */ /* 0x000fe400078e0002 */
[----:B------:R-:W-:Y:S01]  /*00e0*/  IMAD.MOV.U32 R13, RZ, RZ, R5 ;  /* 0x000000ffff0d7224 */ /* 0x000fe200078e0005 */
[----:B------:R-:W1:Y:S01]  /*00f0*/  LDCU.64 UR6, c[0x0][0x358] ;  /* 0x00006b00ff0677ac */ /* 0x000e620008000a00 */
[----:B------:R-:W-:Y:S01]  /*0100*/  IMAD.MOV.U32 R8, RZ, RZ, RZ ;  /* 0x000000ffff087224 */ /* 0x000fe200078e00ff */
[----:B------:R-:W2:Y:S01]  /*0110*/  LDCU.64 UR16, c[0x0][0x390] ;  /* 0x00007200ff1077ac */ /* 0x000ea20008000a00 */
[----:B------:R-:W3:Y:S01]  /*0120*/  LDCU.128 UR12, c[0x0][0x380] ;  /* 0x00007000ff0c77ac */ /* 0x000ee20008000c00 */
[----:B0-----:R-:W-:-:S07]  /*0130*/  IMAD R0, R0, UR4, RZ ;  /* 0x0000000400007c24 */ /* 0x001fce000f8e02ff */
.L_x_113:
[----:B---3--:R-:W-:-:S04]  /*0140*/  LEA R6, P0, R13, UR14, 0x2 ;  /* 0x0000000e0d067c11 */ /* 0x008fc8000f8010ff */
[----:B------:R-:W-:-:S05]  /*0150*/  LEA.HI.X R7, R13, UR15, R8, 0x2, P0 ;  /* 0x0000000f0d077c11 */ /* 0x000fca00080f1408 */
[----:B-1----:R-:W3:Y:S02]  /*0160*/  LDG.E R6, desc[UR6][R6.64] ;  /* 0x0000000606067981 */ /* 0x002ee4000c1e1900 */
[----:B0--3--:R-:W-:-:S04]  /*0170*/  IADD3 R3, P0, PT, R6, R9, RZ ;  /* 0x0000000906037210 */ /* 0x009fc80007f1e0ff */
[----:B------:R-:W-:Y:S02]  /*0180*/  LEA.HI.X.SX32 R4, R6, R11, 0x1, P0 ;  /* 0x0000000b06047211 */ /* 0x000fe400000f0eff */
[----:B------:R-:W-:-:S04]  /*0190*/  LEA R2, P0, R3, UR12, 0x3 ;  /* 0x0000000c03027c11 */ /* 0x000fc8000f8018ff */
[----:B------:R-:W-:-:S05]  /*01a0*/  LEA.HI.X R3, R3, UR13, R4, 0x3, P0 ;  /* 0x0000000d03037c11 */ /* 0x000fca00080f1c04 */
[----:B------:R-:W2:Y:S01]  /*01b0*/  LDG.E.64 R4, desc[UR6][R2.64] ;  /* 0x0000000602047981 */ /* 0x000ea2000c1e1b00 */
[----:B------:R-:W-:-:S04]  /*01c0*/  IADD3 R13, P0, PT, R0, R13, RZ ;  /* 0x0000000d000d7210 */ /* 0x000fc80007f1e0ff */
[----:B------:R-:W-:Y:S01]  /*01d0*/  IADD3.X R8, PT, PT, RZ, R8, RZ, P0, !PT ;  /* 0x00000008ff087210 */ /* 0x000fe200007fe4ff */
[----:B------:R-:W-:-:S04]  /*01e0*/  IMAD.WIDE.U32 R6, R13, UR8, RZ ;  /* 0x000000080d067c25 */ /* 0x000fc8000f8e00ff */
[----:B------:R-:W-:Y:S01]  /*01f0*/  IMAD R10, R8, UR8, RZ ;  /* 0x00000008080a7c24 */ /* 0x000fe2000f8e02ff */
[----:B------:R-:W-:Y:S02]  /*0200*/  ISETP.GE.U32.AND P0, PT, R6, UR10, PT ;  /* 0x0000000a06007c0c */ /* 0x000fe4000bf06070 */
[----:B------:R-:W-:Y:S01]  /*0210*/  MOV R9, R6 ;  /* 0x0000000600097202 */ /* 0x000fe20000000f00 */
[----:B------:R-:W-:-:S04]  /*0220*/  IMAD R11, R13, UR9, R10 ;  /* 0x000000090d0b7c24 */ /* 0x000fc8000f8e020a */
[----:B------:R-:W-:-:S05]  /*0230*/  IMAD.IADD R11, R7, 0x1, R11 ;  /* 0x00000001070b7824 */ /* 0x000fca00078e020b */
[----:B------:R-:W-:Y:S01]  /*0240*/  ISETP.GE.U32.AND.EX P0, PT, R11, UR11, PT, P0 ;  /* 0x0000000b0b007c0c */ /* 0x000fe2000bf06100 */
[----:B--2---:R-:W-:-:S07]  /*0250*/  DADD R4, R4, UR16 ;  /* 0x0000001004047e29 */ /* 0x004fce0008000000 */
[----:B------:R0:W-:Y:S05]  /*0260*/  STG.E.64 desc[UR6][R2.64], R4 ;  /* 0x0000000402007986 */ /* 0x0001ea000c101b06 */
[----:B------:R-:W-:Y:S05]  /*0270*/  @!P0 BRA `(.L_x_113) ;  /* 0xfffffffc00b08947 */ /* 0x000fea000383ffff */
[----:B------:R-:W-:Y:S05]  /*0280*/  EXIT ;  /* 0x000000000000794d */ /* 0x000fea0003800000 */
.L_x_114:
        /* <DEDUP_REMOVED lines=15> */
.L_x_405:


//--------------------- .text._Z23add_indexed_rows_kernelIfiEvPT_PT0_S0_mm --------------------------
	.section	.text._Z23add_indexed_rows_kernelIfiEvPT_PT0_S0_mm,"ax",@progbits
	.align	128
        .global         _Z23add_indexed_rows_kernelIfiEvPT_PT0_S0_mm
        .type           _Z23add_indexed_rows_kernelIfiEvPT_PT0_S0_mm,@function
        .size           _Z23add_indexed_rows_kernelIfiEvPT_PT0_S0_mm,(.L_x_406 - _Z23add_indexed_rows_kernelIfiEvPT_PT0_S0_mm)
        .other          _Z23add_indexed_rows_kernelIfiEvPT_PT0_S0_mm,@"STO_CUDA_ENTRY STV_DEFAULT"
_Z23add_indexed_rows_kernelIfiEvPT_PT0_S0_mm:
.text._Z23add_indexed_rows_kernelIfiEvPT_PT0_S0_mm:
        /* <DEDUP_REMOVED lines=13> */
[----:B------:R-:W-:Y:S02]  /*00d0*/  HFMA2 R8, -RZ, RZ, 0, 0 ;  /* 0x00000000ff087431 */ /* 0x000fe400000001ff */
[----:B------:R-:W-:Y:S02]  /*00e0*/  IMAD.MOV.U32 R9, RZ, RZ, R2 ;  /* 0x000000ffff097224 */ /* 0x000fe400078e0002 */
[----:B------:R-:W-:Y:S01]  /*00f0*/  IMAD.MOV.U32 R13, RZ, RZ, R5 ;  /* 0x000000ffff0d7224 */ /* 0x000fe200078e0005 */
[----:B------:R-:W1:Y:S01]  /*0100*/  LDCU.64 UR6, c[0x0][0x358] ;  /* 0x00006b00ff0677ac */ /* 0x000e620008000a00 */
[----:B------:R-:W2:Y:S01]  /*0110*/  LDCU UR5, c[0x0][0x390] ;  /* 0x00007200ff0577ac */ /* 0x000ea20008000800 */
[----:B------:R-:W3:Y:S01]  /*0120*/  LDCU.128 UR12, c[0x0][0x380] ;  /* 0x00007000ff0c77ac */ /* 0x000ee20008000c00 */
[----:B0-----:R-:W-:-:S07]  /*0130*/  IMAD R0, R0, UR4, RZ ;  /* 0x0000000400007c24 */ /* 0x001fce000f8e02ff */
.L_x_115:
[----:B---3--:R-:W-:-:S04]  /*0140*/  LEA R4, P0, R13, UR14, 0x2 ;  /* 0x0000000e0d047c11 */ /* 0x008fc8000f8010ff */
[----:B------:R-:W-:-:S05]  /*0150*/  LEA.HI.X R5, R13, UR15, R8, 0x2, P0 ;  /* 0x0000000f0d057c11 */ /* 0x000fca00080f1408 */
[----:B-1----:R-:W3:Y:S02]  /*0160*/  LDG.E R4, desc[UR6][R4.64] ;  /* 0x0000000604047981 */ /* 0x002ee4000c1e1900 */
[----:B---3--:R-:W-:-:S04]  /*0170*/  IADD3 R3, P0, PT, R4, R9, RZ ;  /* 0x0000000904037210 */ /* 0x008fc80007f1e0ff */
[----:B------:R-:W-:Y:S02]  /*0180*/  LEA.HI.X.SX32 R6, R4, R11, 0x1, P0 ;  /* 0x0000000b04067211 */ /* 0x000fe400000f0eff */
[----:B------:R-:W-:-:S04]  /*0190*/  LEA R2, P0, R3, UR12, 0x2 ;  /* 0x0000000c03027c11 */ /* 0x000fc8000f8010ff */
[----:B------:R-:W-:-:S05]  /*01a0*/  LEA.HI.X R3, R3, UR13, R6, 0x2, P0 ;  /* 0x0000000d03037c11 */ /* 0x000fca00080f1406 */
[----:B------:R-:W2:Y:S01]  /*01b0*/  LDG.E R6, desc[UR6][R2.64] ;  /* 0x0000000602067981 */ /* 0x000ea2000c1e1900 */
[----:B------:R-:W-:-:S05]  /*01c0*/  IADD3 R13, P0, PT, R0, R13, RZ ;  /* 0x0000000d000d7210 */ /* 0x000fca0007f1e0ff */
[----:B------:R-:W-:Y:S02]  /*01d0*/  IMAD.X R8, RZ, RZ, R8, P0 ;  /* 0x000000ffff087224 */ /* 0x000fe400000e0608 */
[----:B------:R-:W-:-:S04]  /*01e0*/  IMAD.WIDE.U32 R4, R13, UR8, RZ ;  /* 0x000000080d047c25 */ /* 0x000fc8000f8e00ff */
[----:B------:R-:W-:Y:S01]  /*01f0*/  IMAD.MOV.U32 R9, RZ, RZ, R4 ;  /* 0x000000ffff097224 */ /* 0x000fe200078e0004 */
[----:B------:R-:W-:Y:S01]  /*0200*/  ISETP.GE.U32.AND P0, PT, R4, UR10, PT ;  /* 0x0000000a04007c0c */ /* 0x000fe2000bf06070 */
[----:B--2---:R-:W-:Y:S01]  /*0210*/  FADD R7, R6, UR5 ;  /* 0x0000000506077e21 */ /* 0x004fe20008000000 */
[----:B------:R-:W-:-:S04]  /*0220*/  IMAD R6, R8, UR8, RZ ;  /* 0x0000000808067c24 */ /* 0x000fc8000f8e02ff */
[----:B------:R-:W-:Y:S01]  /*0230*/  IMAD R11, R13, UR9, R6 ;  /* 0x000000090d0b7c24 */ /* 0x000fe2000f8e0206 */
[----:B------:R0:W-:Y:S04]  /*0240*/  STG.E desc[UR6][R2.64], R7 ;  /* 0x0000000702007986 */ /* 0x0001e8000c101906 */
[----:B------:R-:W-:-:S04]  /*0250*/  IADD3 R11, PT, PT, R5, R11, RZ ;  /* 0x0000000b050b7210 */ /* 0x000fc80007ffe0ff */
[----:B------:R-:W-:-:S13]  /*0260*/  ISETP.GE.U32.AND.EX P0, PT, R11, UR11, PT, P0 ;  /* 0x0000000b0b007c0c */ /* 0x000fda000bf06100 */
[----:B0-----:R-:W-:Y:S05]  /*0270*/  @!P0 BRA `(.L_x_115) ;  /* 0xfffffffc00b08947 */ /* 0x001fea000383ffff */
[----:B------:R-:W-:Y:S05]  /*0280*/  EXIT ;  /* 0x000000000000794d */ /* 0x000fea0003800000 */
.L_x_116:
        /* <DEDUP_REMOVED lines=15> */
.L_x_406:


//--------------------- .text._Z23add_indexed_rows_kernelIdmEvPT_PT0_S0_mm --------------------------
	.section	.text._Z23add_indexed_rows_kernelIdmEvPT_PT0_S0_mm,"ax",@progbits
	.align	128
        .global         _Z23add_indexed_rows_kernelIdmEvPT_PT0_S0_mm
        .type           _Z23add_indexed_rows_kernelIdmEvPT_PT0_S0_mm,@function
        .size           _Z23add_indexed_rows_kernelIdmEvPT_PT0_S0_mm,(.L_x_407 - _Z23add_indexed_rows_kernelIdmEvPT_PT0_S0_mm)
        .other          _Z23add_indexed_rows_kernelIdmEvPT_PT0_S0_mm,@"STO_CUDA_ENTRY STV_DEFAULT"
_Z23add_indexed_rows_kernelIdmEvPT_PT0_S0_mm:
.text._Z23add_indexed_rows_kernelIdmEvPT_PT0_S0_mm:
        /* <DEDUP_REMOVED lines=17> */
[----:B------:R-:W2:Y:S01]  /*0110*/  LDCU.64 UR16, c[0x0][0x390] ;  /* 0x00007200ff1077ac */ /* 0x000ea20008000a00 */
[----:B------:R-:W3:Y:S01]  /*0120*/  LDCU.128 UR12, c[0x0][0x380] ;  /* 0x00007000ff0c77ac */ /* 0x000ee20008000c00 */
[----:B0-----:R-:W-:-:S07]  /*0130*/  IMAD R0, R0, UR4, RZ ;  /* 0x0000000400007c24 */ /* 0x001fce000f8e02ff */
.L_x_117:
[----:B---3--:R-:W-:-:S04]  /*0140*/  LEA R6, P0, R13, UR14, 0x3 ;  /* 0x0000000e0d067c11 */ /* 0x008fc8000f8018ff */
[----:B------:R-:W-:-:S05]  /*0150*/  LEA.HI.X R7, R13, UR15, R8, 0x3, P0 ;  /* 0x0000000f0d077c11 */ /* 0x000fca00080f1c08 */
[----:B01----:R-:W3:Y:S02]  /*0160*/  LDG.E.64 R2, desc[UR6][R6.64] ;  /* 0x0000000606027981 */ /* 0x003ee4000c1e1b00 */
[----:B---3--:R-:W-:-:S05]  /*0170*/  IADD3 R4, P0, PT, R2, R9, RZ ;  /* 0x0000000902047210 */ /* 0x008fca0007f1e0ff */
[----:B------:R-:W-:Y:S01]  /*0180*/  IMAD.X R3, R3, 0x1, R11, P0 ;  /* 0x0000000103037824 */ /* 0x000fe200000e060b */
        /* <DEDUP_REMOVED lines=16> */
.L_x_118:
        /* <DEDUP_REMOVED lines=15> */
.L_x_407:


//--------------------- .text._Z23add_indexed_rows_kernelIfmEvPT_PT0_S0_mm --------------------------
	.section	.text._Z23add_indexed_rows_kernelIfmEvPT_PT0_S0_mm,"ax",@progbits
	.align	128
        .global         _Z23add_indexed_rows_kernelIfmEvPT_PT0_S0_mm
        .type           _Z23add_indexed_rows_kernelIfmEvPT_PT0_S0_mm,@function
        .size           _Z23add_indexed_rows_kernelIfmEvPT_PT0_S0_mm,(.L_x_408 - _Z23add_indexed_rows_kernelIfmEvPT_PT0_S0_mm)
        .other          _Z23add_indexed_rows_kernelIfmEvPT_PT0_S0_mm,@"STO_CUDA_ENTRY STV_DEFAULT"
_Z23add_indexed_rows_kernelIfmEvPT_PT0_S0_mm:
.text._Z23add_indexed_rows_kernelIfmEvPT_PT0_S0_mm:
        /* <DEDUP_REMOVED lines=13> */
[----:B------:R-:W-:Y:S01]  /*00d0*/  IMAD.MOV.U32 R9, RZ, RZ, R2 ;  /* 0x000000ffff097224 */ /* 0x000fe200078e0002 */
[----:B------:R-:W-:Y:S01]  /*00e0*/  MOV R13, R5 ;  /* 0x00000005000d7202 */ /* 0x000fe20000000f00 */
[----:B------:R-:W-:Y:S01]  /*00f0*/  IMAD.MOV.U32 R8, RZ, RZ, RZ ;  /* 0x000000ffff087224 */ /* 0x000fe200078e00ff */
[----:B------:R-:W1:Y:S01]  /*0100*/  LDCU.64 UR6, c[0x0][0x358] ;  /* 0x00006b00ff0677ac */ /* 0x000e620008000a00 */
[----:B------:R-:W2:Y:S01]  /*0110*/  LDCU UR5, c[0x0][0x390] ;  /* 0x00007200ff0577ac */ /* 0x000ea20008000800 */
[----:B------:R-:W3:Y:S01]  /*0120*/  LDCU.128 UR12, c[0x0][0x380] ;  /* 0x00007000ff0c77ac */ /* 0x000ee20008000c00 */
[----:B0-----:R-:W-:-:S07]  /*0130*/  IMAD R0, R0, UR4, RZ ;  /* 0x0000000400007c24 */ /* 0x001fce000f8e02ff */
.L_x_119:
[----:B---3--:R-:W-:-:S04]  /*0140*/  LEA R4, P0, R13, UR14, 0x3 ;  /* 0x0000000e0d047c11 */ /* 0x008fc8000f8018ff */
[----:B------:R-:W-:-:S05]  /*0150*/  LEA.HI.X R5, R13, UR15, R8, 0x3, P0 ;  /* 0x0000000f0d057c11 */ /* 0x000fca00080f1c08 */
[----:B-1----:R-:W3:Y:S02]  /*0160*/  LDG.E.64 R2, desc[UR6][R4.64] ;  /* 0x0000000604027981 */ /* 0x002ee4000c1e1b00 */
[----:B---3--:R-:W-:-:S04]  /*0170*/  IADD3 R6, P0, PT, R2, R9, RZ ;  /* 0x0000000902067210 */ /* 0x008fc80007f1e0ff */
[----:B------:R-:W-:Y:S02]  /*0180*/  IADD3.X R3, PT, PT, R3, R11, RZ, P0, !PT ;  /* 0x0000000b03037210 */ /* 0x000fe400007fe4ff */
        /* <DEDUP_REMOVED lines=16> */
.L_x_120:
        /* <DEDUP_REMOVED lines=15> */
.L_x_408:


//--------------------- .text._Z17index_rows_kernelIdmEvPT_PT0_S1_mm --------------------------
	.section	.text._Z17index_rows_kernelIdmEvPT_PT0_S1_mm,"ax",@progbits
	.align	128
        .global         _Z17index_rows_kernelIdmEvPT_PT0_S1_mm
        .type           _Z17index_rows_kernelIdmEvPT_PT0_S1_mm,@function
        .size           _Z17index_rows_kernelIdmEvPT_PT0_S1_mm,(.L_x_409 - _Z17index_rows_kernelIdmEvPT_PT0_S1_mm)
        .other          _Z17index_rows_kernelIdmEvPT_PT0_S1_mm,@"STO_CUDA_ENTRY STV_DEFAULT"
_Z17index_rows_kernelIdmEvPT_PT0_S1_mm:
.text._Z17index_rows_kernelIdmEvPT_PT0_S1_mm:
        /* <DEDUP_REMOVED lines=21> */
.L_x_122:
[C---:B0-----:R-:W-:Y:S01]  /*0150*/  IMAD.SHL.U32 R7, R13.reuse, 0x8, RZ ;  /* 0x000000080d077824 */ /* 0x041fe200078e00ff */
[----:B------:R-:W-:-:S04]  /*0160*/  SHF.L.U64.HI R10, R13, 0x3, R8 ;  /* 0x000000030d0a7819 */ /* 0x000fc80000010208 */
[----:B---3--:R-:W-:-:S04]  /*0170*/  IADD3 R4, P0, PT, R7, UR14, RZ ;  /* 0x0000000e07047c10 */ /* 0x008fc8000ff1e0ff */
[----:B------:R-:W-:-:S05]  /*0180*/  IADD3.X R5, PT, PT, R10, UR15, RZ, P0, !PT ;  /* 0x0000000f0a057c10 */ /* 0x000fca00087fe4ff */
[----:B-1----:R-:W3:Y:S01]  /*0190*/  LDG.E.64 R2, desc[UR6][R4.64] ;  /* 0x0000000604027981 */ /* 0x002ee2000c1e1b00 */
[----:B------:R-:W-:Y:S02]  /*01a0*/  IADD3 R13, P1, PT, R0, R13, RZ ;  /* 0x0000000d000d7210 */ /* 0x000fe40007f3e0ff */
[----:B---3--:R-:W-:-:S04]  /*01b0*/  IADD3 R6, P0, PT, R2, R9, RZ ;  /* 0x0000000902067210 */ /* 0x008fc80007f1e0ff */
[----:B------:R-:W-:Y:S02]  /*01c0*/  IADD3.X R3, PT, PT, R3, R11, RZ, P0, !PT ;  /* 0x0000000b03037210 */ /* 0x000fe400007fe4ff */
[----:B------:R-:W-:-:S04]  /*01d0*/  LEA R2, P0, R6, UR12, 0x3 ;  /* 0x0000000c06027c11 */ /* 0x000fc8000f8018ff */
[----:B------:R-:W-:-:S06]  /*01e0*/  LEA.HI.X R3, R6, UR13, R3, 0x3, P0 ;  /* 0x0000000d06037c11 */ /* 0x000fcc00080f1c03 */
[----:B------:R-:W3:Y:S01]  /*01f0*/  LDG.E.64 R2, desc[UR6][R2.64] ;  /* 0x0000000602027981 */ /* 0x000ee2000c1e1b00 */
[----:B--2---:R-:W-:Y:S01]  /*0200*/  IADD3 R6, P0, PT, R7, UR16, RZ ;  /* 0x0000001007067c10 */ /* 0x004fe2000ff1e0ff */
[----:B------:R-:W-:Y:S02]  /*0210*/  IMAD.X R8, RZ, RZ, R8, P1 ;  /* 0x000000ffff087224 */ /* 0x000fe400008e0608 */
[----:B------:R-:W-:Y:S01]  /*0220*/  IMAD.WIDE.U32 R4, R13, UR8, RZ ;  /* 0x000000080d047c25 */ /* 0x000fe2000f8e00ff */
[----:B------:R-:W-:-:S03]  /*0230*/  IADD3.X R7, PT, PT, R10, UR17, RZ, P0, !PT ;  /* 0x000000110a077c10 */ /* 0x000fc600087fe4ff */
[----:B------:R-:W-:Y:S01]  /*0240*/  IMAD R10, R8, UR8, RZ ;  /* 0x00000008080a7c24 */ /* 0x000fe2000f8e02ff */
[----:B------:R-:W-:Y:S02]  /*0250*/  ISETP.GE.U32.AND P0, PT, R4, UR10, PT ;  /* 0x0000000a04007c0c */ /* 0x000fe4000bf06070 */
[----:B------:R-:W-:Y:S01]  /*0260*/  MOV R9, R4 ;  /* 0x0000000400097202 */ /* 0x000fe20000000f00 */
[----:B------:R-:W-:-:S04]  /*0270*/  IMAD R11, R13, UR9, R10 ;  /* 0x000000090d0b7c24 */ /* 0x000fc8000f8e020a */
[----:B------:R-:W-:-:S05]  /*0280*/  IMAD.IADD R11, R5, 0x1, R11 ;  /* 0x00000001050b7824 */ /* 0x000fca00078e020b */
[----:B------:R-:W-:Y:S01]  /*0290*/  ISETP.GE.U32.AND.EX P0, PT, R11, UR11, PT, P0 ;  /* 0x0000000b0b007c0c */ /* 0x000fe2000bf06100 */
[----:B---3--:R0:W-:-:S12]  /*02a0*/  STG.E.64 desc[UR6][R6.64], R2 ;  /* 0x0000000206007986 */ /* 0x0081d8000c101b06 */
[----:B------:R-:W-:Y:S05]  /*02b0*/  @!P0 BRA `(.L_x_122) ;  /* 0xfffffffc00a48947 */ /* 0x000fea000383ffff */
[----:B------:R-:W-:Y:S05]  /*02c0*/  BSYNC.RECONVERGENT B0 ;  /* 0x0000000000007941 */ /* 0x000fea0003800200 */
.L_x_121:
[----:B------:R-:W-:Y:S05]  /*02d0*/  EXIT ;  /* 0x000000000000794d */ /* 0x000fea0003800000 */
.L_x_123:
        /* <DEDUP_REMOVED lines=10> */
.L_x_409:


//--------------------- .text._Z17index_rows_kernelIfmEvPT_PT0_S1_mm --------------------------
	.section	.text._Z17index_rows_kernelIfmEvPT_PT0_S1_mm,"ax",@progbits
	.align	128
        .global         _Z17index_rows_kernelIfmEvPT_PT0_S1_mm
        .type           _Z17index_rows_kernelIfmEvPT_PT0_S1_mm,@function
        .size           _Z17index_rows_kernelIfmEvPT_PT0_S1_mm,(.L_x_410 - _Z17index_rows_kernelIfmEvPT_PT0_S1_mm)
        .other          _Z17index_rows_kernelIfmEvPT_PT0_S1_mm,@"STO_CUDA_ENTRY STV_DEFAULT"
_Z17index_rows_kernelIfmEvPT_PT0_S1_mm:
.text._Z17index_rows_kernelIfmEvPT_PT0_S1_mm:
        /* <DEDUP_REMOVED lines=21> */
.L_x_125:
[----:B---3--:R-:W-:-:S04]  /*0150*/  LEA R2, P0, R13, UR14, 0x3 ;  /* 0x0000000e0d027c11 */ /* 0x008fc8000f8018ff */
[----:B------:R-:W-:-:S06]  /*0160*/  LEA.HI.X R3, R13, UR15, R8, 0x3, P0 ;  /* 0x0000000f0d037c11 */ /* 0x000fcc00080f1c08 */
[----:B-1----:R-:W3:Y:S02]  /*0170*/  LDG.E.64 R2, desc[UR6][R2.64] ;  /* 0x0000000602027981 */ /* 0x002ee4000c1e1b00 */
[----:B0--3--:R-:W-:-:S04]  /*0180*/  IADD3 R5, P0, PT, R2, R9, RZ ;  /* 0x0000000902057210 */ /* 0x009fc80007f1e0ff */
[----:B------:R-:W-:Y:S02]  /*0190*/  IADD3.X R6, PT, PT, R3, R11, RZ, P0, !PT ;  /* 0x0000000b03067210 */ /* 0x000fe400007fe4ff */
[----:B------:R-:W-:-:S04]  /*01a0*/  LEA R4, P0, R5, UR12, 0x2 ;  /* 0x0000000c05047c11 */ /* 0x000fc8000f8010ff */
[----:B------:R-:W-:-:S06]  /*01b0*/  LEA.HI.X R5, R5, UR13, R6, 0x2, P0 ;  /* 0x0000000d05057c11 */ /* 0x000fcc00080f1406 */
[----:B------:R-:W3:Y:S01]  /*01c0*/  LDG.E R5, desc[UR6][R4.64] ;  /* 0x0000000604057981 */ /* 0x000ee2000c1e1900 */
[----:B--2---:R-:W-:-:S04]  /*01d0*/  LEA R6, P0, R13, UR16, 0x2 ;  /* 0x000000100d067c11 */ /* 0x004fc8000f8010ff */
[----:B------:R-:W-:Y:S02]  /*01e0*/  LEA.HI.X R7, R13, UR17, R8, 0x2, P0 ;  /* 0x000000110d077c11 */ /* 0x000fe400080f1408 */
[----:B------:R-:W-:-:S05]  /*01f0*/  IADD3 R13, P0, PT, R0, R13, RZ ;  /* 0x0000000d000d7210 */ /* 0x000fca0007f1e0ff */
[----:B------:R-:W-:Y:S02]  /*0200*/  IMAD.X R8, RZ, RZ, R8, P0 ;  /* 0x000000ffff087224 */ /* 0x000fe400000e0608 */
[----:B------:R-:W-:-:S04]  /*0210*/  IMAD.WIDE.U32 R2, R13, UR8, RZ ;  /* 0x000000080d027c25 */ /* 0x000fc8000f8e00ff */
[----:B------:R-:W-:Y:S01]  /*0220*/  IMAD R10, R8, UR8, RZ ;  /* 0x00000008080a7c24 */ /* 0x000fe2000f8e02ff */
[----:B------:R-:W-:Y:S02]  /*0230*/  ISETP.GE.U32.AND P0, PT, R2, UR10, PT ;  /* 0x0000000a02007c0c */ /* 0x000fe4000bf06070 */
[----:B------:R-:W-:Y:S01]  /*0240*/  MOV R9, R2 ;  /* 0x0000000200097202 */ /* 0x000fe20000000f00 */
[----:B------:R-:W-:-:S04]  /*0250*/  IMAD R11, R13, UR9, R10 ;  /* 0x000000090d0b7c24 */ /* 0x000fc8000f8e020a */
[----:B------:R-:W-:-:S05]  /*0260*/  IMAD.IADD R11, R3, 0x1, R11 ;  /* 0x00000001030b7824 */ /* 0x000fca00078e020b */
[----:B------:R-:W-:Y:S01]  /*0270*/  ISETP.GE.U32.AND.EX P0, PT, R11, UR11, PT, P0 ;  /* 0x0000000b0b007c0c */ /* 0x000fe2000bf06100 */
[----:B---3--:R0:W-:-:S12]  /*0280*/  STG.E desc[UR6][R6.64], R5 ;  /* 0x0000000506007986 */ /* 0x0081d8000c101906 */
[----:B------:R-:W-:Y:S05]  /*0290*/  @!P0 BRA `(.L_x_125) ;  /* 0xfffffffc00ac8947 */ /* 0x000fea000383ffff */
[----:B------:R-:W-:Y:S05]  /*02a0*/  BSYNC.RECONVERGENT B0 ;  /* 0x0000000000007941 */ /* 0x000fea0003800200 */
.L_x_124:
[----:B------:R-:W-:Y:S05]  /*02b0*/  EXIT ;  /* 0x000000000000794d */ /* 0x000fea0003800000 */
.L_x_126:
        /* <DEDUP_REMOVED lines=12> */
.L_x_410:


//--------------------- .text._Z17adam_final_kernelIdEvPT_S1_S1_S0_S0_S0_m --------------------------
	.section	.text._Z17adam_final_kernelIdEvPT_S1_S1_S0_S0_S0_m,"ax",@progbits
	.align	128
        .global         _Z17adam_final_kernelIdEvPT_S1_S1_S0_S0_S0_m
        .type           _Z17adam_final_kernelIdEvPT_S1_S1_S0_S0_S0_m,@function
        .size           _Z17adam_final_kernelIdEvPT_S1_S1_S0_S0_S0_m,(.L_x_372 - _Z17adam_final_kernelIdEvPT_S1_S1_S0_S0_S0_m)
        .other          _Z17adam_final_kernelIdEvPT_S1_S1_S0_S0_S0_m,@"STO_CUDA_ENTRY STV_DEFAULT"
_Z17adam_final_kernelIdEvPT_S1_S1_S0_S0_S0_m:
.text._Z17adam_final_kernelIdEvPT_S1_S1_S0_S0_S0_m:
        /* <DEDUP_REMOVED lines=9> */
[----:B------:R-:W0:Y:S01]  /*0090*/  LDC.64 R14, c[0x0][0x3a0] ;  /* 0x0000e800ff0e7b82 */ /* 0x000e220000000a00 */
[----:B------:R-:W1:Y:S01]  /*00a0*/  LDCU UR4, c[0x0][0x370] ;  /* 0x00006e00ff0477ac */ /* 0x000e620008000800 */
[----:B------:R-:W-:Y:S01]  /*00b0*/  BSSY.RECONVERGENT B0, `(.L_x_127) ;  /* 0x0000062000007945 */ /* 0x000fe20003800200 */
[----:B------:R-:W-:Y:S01]  /*00c0*/  IMAD.MOV.U32 R3, RZ, RZ, RZ ;  /* 0x000000ffff037224 */ /* 0x000fe200078e00ff */
[----:B------:R-:W2:Y:S01]  /*00d0*/  LDCU.64 UR6, c[0x0][0x358] ;  /* 0x00006b00ff0677ac */ /* 0x000ea20008000a00 */
[----:B------:R-:W3:Y:S01]  /*00e0*/  LDCU UR5, c[0x0][0x3a4] ;  /* 0x00007480ff0577ac */ /* 0x000ee20008000800 */
[----:B------:R-:W4:Y:S01]  /*00f0*/  LDCU.64 UR10, c[0x0][0x3a8] ;  /* 0x00007500ff0a77ac */ /* 0x000f220008000a00 */
[----:B------:R-:W0:Y:S01]  /*0100*/  LDCU.64 UR14, c[0x0][0x398] ;  /* 0x00007300ff0e77ac */ /* 0x000e220008000a00 */
[----:B-1----:R-:W-:Y:S01]  /*0110*/  IMAD R5, R5, UR4, RZ ;  /* 0x0000000405057c24 */ /* 0x002fe2000f8e02ff */
[----:B------:R-:W1:Y:S01]  /*0120*/  LDCU.64 UR20, c[0x0][0x3b0] ;  /* 0x00007600ff1477ac */ /* 0x000e620008000a00 */
[----:B------:R-:W0:Y:S01]  /*0130*/  LDCU.64 UR8, c[0x0][0x390] ;  /* 0x00007200ff0877ac */ /* 0x000e220008000a00 */
[----:B------:R-:W0:Y:S01]  /*0140*/  LDCU.64 UR12, c[0x0][0x388] ;  /* 0x00007100ff0c77ac */ /* 0x000e220008000a00 */
[----:B--23--:R-:W0:Y:S03]  /*0150*/  LDCU.64 UR16, c[0x0][0x380] ;  /* 0x00007000ff1077ac */ /* 0x00ce260008000a00 */
.L_x_134:
[C---:B------:R-:W-:Y:S01]  /*0160*/  IMAD.SHL.U32 R4, R2.reuse, 0x8, RZ ;  /* 0x0000000802047824 */ /* 0x040fe200078e00ff */
[----:B--2---:R-:W-:-:S04]  /*0170*/  SHF.L.U64.HI R6, R2, 0x3, R3 ;  /* 0x0000000302067819 */ /* 0x004fc80000010203 */
[----:B0-----:R-:W-:-:S04]  /*0180*/  IADD3 R10, P0, PT, R4, UR8, RZ ;  /* 0x00000008040a7c10 */ /* 0x001fc8000ff1e0ff */
[----:B------:R-:W-:-:S06]  /*0190*/  IADD3.X R11, PT, PT, R6, UR9, RZ, P0, !PT ;  /* 0x00000009060b7c10 */ /* 0x000fcc00087fe4ff */
[----:B------:R-:W2:Y:S01]  /*01a0*/  LDG.E.64 R10, desc[UR6][R10.64] ;  /* 0x000000060a0a7981 */ /* 0x000ea2000c1e1b00 */
[----:B------:R-:W0:Y:S01]  /*01b0*/  MUFU.RCP64H R9, UR5 ;  /* 0x0000000500097d08 */ /* 0x000e220008001800 */
[----:B------:R-:W-:Y:S01]  /*01c0*/  IMAD.MOV.U32 R8, RZ, RZ, 0x1 ;  /* 0x00000001ff087424 */ /* 0x000fe200078e00ff */
[----:B------:R-:W-:Y:S01]  /*01d0*/  IADD3 R2, P0, PT, R5, R2, RZ ;  /* 0x0000000205027210 */ /* 0x000fe20007f1e0ff */
[----:B------:R-:W-:Y:S04]  /*01e0*/  BSSY.RECONVERGENT B1, `(.L_x_128) ;  /* 0x0000019000017945 */ /* 0x000fe80003800200 */
[----:B------:R-:W-:Y:S01]  /*01f0*/  IMAD.X R3, RZ, RZ, R3, P0 ;  /* 0x000000ffff037224 */ /* 0x000fe200000e0603 */
[----:B-1----:R-:W-:-:S04]  /*0200*/  ISETP.GE.U32.AND P0, PT, R2, UR20, PT ;  /* 0x0000001402007c0c */ /* 0x002fc8000bf06070 */
[----:B------:R-:W-:Y:S01]  /*0210*/  ISETP.GE.U32.AND.EX P0, PT, R3, UR21, PT, P0 ;  /* 0x0000001503007c0c */ /* 0x000fe2000bf06100 */
[----:B0-----:R-:W-:-:S08]  /*0220*/  DFMA R12, R8, -R14, 1 ;  /* 0x3ff00000080c742b */ /* 0x001fd0000000080e */
[----:B------:R-:W-:-:S08]  /*0230*/  DFMA R12, R12, R12, R12 ;  /* 0x0000000c0c0c722b */ /* 0x000fd0000000000c */
[----:B------:R-:W-:-:S08]  /*0240*/  DFMA R12, R8, R12, R8 ;  /* 0x0000000c080c722b */ /* 0x000fd00000000008 */
[----:B------:R-:W-:-:S08]  /*0250*/  DFMA R8, R12, -R14, 1 ;  /* 0x3ff000000c08742b */ /* 0x000fd0000000080e */
[----:B------:R-:W-:-:S08]  /*0260*/  DFMA R8, R12, R8, R12 ;  /* 0x000000080c08722b */ /* 0x000fd0000000000c */
[----:B--2---:R-:W-:Y:S01]  /*0270*/  DMUL R12, R10, R8 ;  /* 0x000000080a0c7228 */ /* 0x004fe20000000000 */
[----:B------:R-:W-:-:S07]  /*0280*/  FSETP.GEU.AND P2, PT, |R11|, 6.5827683646048100446e-37, PT ;  /* 0x036000000b00780b */ /* 0x000fce0003f4e200 */
[----:B------:R-:W-:-:S08]  /*0290*/  DFMA R16, R12, -R14, R10 ;  /* 0x8000000e0c10722b */ /* 0x000fd0000000000a */
[----:B------:R-:W-:-:S10]  /*02a0*/  DFMA R8, R8, R16, R12 ;  /* 0x000000100808722b */ /* 0x000fd4000000000c */
[----:B------:R-:W-:-:S05]  /*02b0*/  FFMA R0, RZ, UR5, R9 ;  /* 0x00000005ff007c23 */ /* 0x000fca0008000009 */
[----:B------:R-:W-:-:S13]  /*02c0*/  FSETP.GT.AND P1, PT, |R0|, 1.469367938527859385e-39, PT ;  /* 0x001000000000780b */ /* 0x000fda0003f24200 */
[----:B------:R-:W-:Y:S05]  /*02d0*/  @P1 BRA P2, `(.L_x_129) ;  /* 0x0000000000241947 */ /* 0x000fea0001000000 */
[----:B------:R-:W0:Y:S01]  /*02e0*/  LDCU.64 UR18, c[0x0][0x3a0] ;  /* 0x00007400ff1277ac */ /* 0x000e220008000a00 */
[----:B------:R-:W-:Y:S01]  /*02f0*/  IMAD.MOV.U32 R8, RZ, RZ, R10 ;  /* 0x000000ffff087224 */ /* 0x000fe200078e000a */
[----:B------:R-:W-:Y:S01]  /*0300*/  MOV R0, 0x350 ;  /* 0x0000035000007802 */ /* 0x000fe20000000f00 */
[----:B------:R-:W-:Y:S02]  /*0310*/  IMAD.MOV.U32 R9, RZ, RZ, R11 ;  /* 0x000000ffff097224 */ /* 0x000fe400078e000b */
[----:B0-----:R-:W-:Y:S02]  /*0320*/  IMAD.U32 R10, RZ, RZ, UR18 ;  /* 0x00000012ff0a7e24 */ /* 0x001fe4000f8e00ff */
[----:B------:R-:W-:-:S07]  /*0330*/  IMAD.U32 R11, RZ, RZ, UR19 ;  /* 0x00000013ff0b7e24 */ /* 0x000fce000f8e00ff */
[----:B----4-:R-:W-:Y:S05]  /*0340*/  CALL.REL.NOINC `($__internal_12_$__cuda_sm20_div_rn_f64_full) ;  /* 0x0000000000e87944 */ /* 0x010fea0003c00000 */
[----:B------:R-:W-:Y:S02]  /*0350*/  IMAD.MOV.U32 R8, RZ, RZ, R18 ;  /* 0x000000ffff087224 */ /* 0x000fe400078e0012 */
[----:B------:R-:W-:-:S07]  /*0360*/  IMAD.MOV.U32 R9, RZ, RZ, R19 ;  /* 0x000000ffff097224 */ /* 0x000fce00078e0013 */
.L_x_129:
[----:B----4-:R-:W-:Y:S05]  /*0370*/  BSYNC.RECONVERGENT B1 ;  /* 0x0000000000017941 */ /* 0x010fea0003800200 */
.L_x_128:
[----:B------:R-:W0:Y:S01]  /*0380*/  MUFU.RSQ64H R17, R9 ;  /* 0x0000000900117308 */ /* 0x000e220000001c00 */
[----:B------:R-:W-:Y:S01]  /*0390*/  VIADD R16, R9, 0xfcb00000 ;  /* 0xfcb0000009107836 */ /* 0x000fe20000000000 */
[----:B------:R-:W-:Y:S01]  /*03a0*/  BSSY.RECONVERGENT B1, `(.L_x_130) ;  /* 0x0000011000017945 */ /* 0x000fe20003800200 */
[----:B------:R-:W-:Y:S02]  /*03b0*/  IMAD.MOV.U32 R22, RZ, RZ, 0x0 ;  /* 0x00000000ff167424 */ /* 0x000fe400078e00ff */
[----:B------:R-:W-:Y:S01]  /*03c0*/  IMAD.MOV.U32 R23, RZ, RZ, 0x3fd80000 ;  /* 0x3fd80000ff177424 */ /* 0x000fe200078e00ff */
[----:B------:R-:W-:Y:S01]  /*03d0*/  ISETP.GE.U32.AND P1, PT, R16, 0x7ca00000, PT ;  /* 0x7ca000001000780c */ /* 0x000fe20003f26070 */
[----:B0-----:R-:W-:-:S08]  /*03e0*/  DMUL R10, R16, R16 ;  /* 0x00000010100a7228 */ /* 0x001fd00000000000 */
[----:B------:R-:W-:-:S08]  /*03f0*/  DFMA R10, -R10, R8, 1 ;  /* 0x3ff000000a0a742b */ /* 0x000fd00000000108 */
[----:B------:R-:W-:Y:S02]  /*0400*/  DFMA R22, R10, R22, 0.5 ;  /* 0x3fe000000a16742b */ /* 0x000fe40000000016 */
[----:B------:R-:W-:-:S08]  /*0410*/  DMUL R10, R16, R10 ;  /* 0x0000000a100a7228 */ /* 0x000fd00000000000 */
[----:B------:R-:W-:-:S08]  /*0420*/  DFMA R22, R22, R10, R16 ;  /* 0x0000000a1616722b */ /* 0x000fd00000000010 */
[----:B------:R-:W-:Y:S02]  /*0430*/  DMUL R10, R22, R8 ;  /* 0x00000008160a7228 */ /* 0x000fe40000000000 */
[----:B------:R-:W-:Y:S02]  /*0440*/  VIADD R21, R23, 0xfff00000 ;  /* 0xfff0000017157836 */ /* 0x000fe40000000000 */
[----:B------:R-:W-:-:S04]  /*0450*/  IMAD.MOV.U32 R20, RZ, RZ, R22 ;  /* 0x000000ffff147224 */ /* 0x000fc800078e0016 */
[----:B------:R-:W-:-:S08]  /*0460*/  DFMA R12, R10, -R10, R8 ;  /* 0x8000000a0a0c722b */ /* 0x000fd00000000008 */
[----:B------:R-:W-:Y:S01]  /*0470*/  DFMA R18, R12, R20, R10 ;  /* 0x000000140c12722b */ /* 0x000fe2000000000a */
[----:B------:R-:W-:Y:S10]  /*0480*/  @!P1 BRA `(.L_x_131) ;  /* 0x0000000000089947 */ /* 0x000ff40003800000 */
[----:B------:R-:W-:-:S07]  /*0490*/  MOV R0, 0x4b0 ;  /* 0x000004b000007802 */ /* 0x000fce0000000f00 */
[----:B------:R-:W-:Y:S05]  /*04a0*/  CALL.REL.NOINC `($__internal_13_$__cuda_sm20_dsqrt_rn_f64_mediumpath_v1) ;  /* 0x0000000400fc7944 */ /* 0x000fea0003c00000 */
.L_x_131:
[----:B------:R-:W-:Y:S05]  /*04b0*/  BSYNC.RECONVERGENT B1 ;  /* 0x0000000000017941 */ /* 0x000fea0003800200 */
.L_x_130:
[----:B------:R-:W-:-:S04]  /*04c0*/  IADD3 R20, P1, PT, R4, UR12, RZ ;  /* 0x0000000c04147c10 */ /* 0x000fc8000ff3e0ff */
[----:B------:R-:W-:-:S05]  /*04d0*/  IADD3.X R21, PT, PT, R6, UR13, RZ, P1, !PT ;  /* 0x0000000d06157c10 */ /* 0x000fca0008ffe4ff */
[----:B------:R-:W2:Y:S01]  /*04e0*/  LDG.E.64 R12, desc[UR6][R20.64] ;  /* 0x00000006140c7981 */ /* 0x000ea2000c1e1b00 */
[----:B------:R-:W-:Y:S01]  /*04f0*/  DADD R10, R18, UR10 ;  /* 0x0000000a120a7e29 */ /* 0x000fe20008000000 */
[----:B------:R-:W-:Y:S01]  /*0500*/  IMAD.MOV.U32 R8, RZ, RZ, 0x1 ;  /* 0x00000001ff087424 */ /* 0x000fe200078e00ff */
[----:B------:R-:W-:Y:S04]  /*0510*/  BSSY.RECONVERGENT B1, `(.L_x_132) ;  /* 0x0000015000017945 */ /* 0x000fe80003800200 */
[----:B------:R-:W0:Y:S02]  /*0520*/  MUFU.RCP64H R9, R11 ;  /* 0x0000000b00097308 */ /* 0x000e240000001800 */
[----:B0-----:R-:W-:-:S08]  /*0530*/  DFMA R16, -R10, R8, 1 ;  /* 0x3ff000000a10742b */ /* 0x001fd00000000108 */
[----:B------:R-:W-:-:S08]  /*0540*/  DFMA R16, R16, R16, R16 ;  /* 0x000000101010722b */ /* 0x000fd00000000010 */
[----:B------:R-:W-:-:S08]  /*0550*/  DFMA R16, R8, R16, R8 ;  /* 0x000000100810722b */ /* 0x000fd00000000008 */
[----:B------:R-:W-:-:S08]  /*0560*/  DFMA R8, -R10, R16, 1 ;  /* 0x3ff000000a08742b */ /* 0x000fd00000000110 */
[----:B------:R-:W-:Y:S02]  /*0570*/  DFMA R8, R16, R8, R16 ;  /* 0x000000081008722b */ /* 0x000fe40000000010 */
[----:B--2---:R-:W-:-:S08]  /*0580*/  DMUL R12, R12, UR14 ;  /* 0x0000000e0c0c7c28 */ /* 0x004fd00008000000 */
[----:B------:R-:W-:Y:S02]  /*0590*/  DMUL R16, R12, R8 ;  /* 0x000000080c107228 */ /* 0x000fe40000000000 */
[----:B------:R-:W-:-:S06]  /*05a0*/  FSETP.GEU.AND P2, PT, |R13|, 6.5827683646048100446e-37, PT ;  /* 0x036000000d00780b */ /* 0x000fcc0003f4e200 */
[----:B------:R-:W-:-:S08]  /*05b0*/  DFMA R18, -R10, R16, R12 ;  /* 0x000000100a12722b */ /* 0x000fd0000000010c */
[----:B------:R-:W-:-:S10]  /*05c0*/  DFMA R8, R8, R18, R16 ;  /* 0x000000120808722b */ /* 0x000fd40000000010 */
[----:B------:R-:W-:-:S05]  /*05d0*/  FFMA R0, RZ, R11, R9 ;  /* 0x0000000bff007223 */ /* 0x000fca0000000009 */
[----:B------:R-:W-:-:S13]  /*05e0*/  FSETP.GT.AND P1, PT, |R0|, 1.469367938527859385e-39, PT ;  /* 0x001000000000780b */ /* 0x000fda0003f24200 */
[----:B------:R-:W-:Y:S05]  /*05f0*/  @P1 BRA P2, `(.L_x_133) ;  /* 0x0000000000181947 */ /* 0x000fea0001000000 */
[----:B------:R-:W-:Y:S01]  /*0600*/  IMAD.MOV.U32 R8, RZ, RZ, R12 ;  /* 0x000000ffff087224 */ /* 0x000fe200078e000c */
[----:B------:R-:W-:Y:S01]  /*0610*/  MOV R0, 0x640 ;  /* 0x0000064000007802 */ /* 0x000fe20000000f00 */
[----:B------:R-:W-:-:S07]  /*0620*/  IMAD.MOV.U32 R9, RZ, RZ, R13 ;  /* 0x000000ffff097224 */ /* 0x000fce00078e000d */
[----:B------:R-:W-:Y:S05]  /*0630*/  CALL.REL.NOINC `($__internal_12_$__cuda_sm20_div_rn_f64_full) ;  /* 0x00000000002c7944 */ /* 0x000fea0003c00000 */
[----:B------:R-:W-:Y:S02]  /*0640*/  IMAD.MOV.U32 R8, RZ, RZ, R18 ;  /* 0x000000ffff087224 */ /* 0x000fe400078e0012 */
[----:B------:R-:W-:-:S07]  /*0650*/  IMAD.MOV.U32 R9, RZ, RZ, R19 ;  /* 0x000000ffff097224 */ /* 0x000fce00078e0013 */
.L_x_133:
[----:B------:R-:W-:Y:S05]  /*0660*/  BSYNC.RECONVERGENT B1 ;  /* 0x0000000000017941 */ /* 0x000fea0003800200 */
.L_x_132:
[----:B------:R-:W-:-:S04]  /*0670*/  IADD3 R10, P1, PT, R4, UR16, RZ ;  /* 0x00000010040a7c10 */ /* 0x000fc8000ff3e0ff */
[----:B------:R-:W-:-:S05]  /*0680*/  IADD3.X R11, PT, PT, R6, UR17, RZ, P1, !PT ;  /* 0x00000011060b7c10 */ /* 0x000fca0008ffe4ff */
[----:B------:R-:W2:Y:S02]  /*0690*/  LDG.E.64 R6, desc[UR6][R10.64] ;  /* 0x000000060a067981 */ /* 0x000ea4000c1e1b00 */
[----:B--2---:R-:W-:-:S07]  /*06a0*/  DADD R6, R6, -R8 ;  /* 0x0000000006067229 */ /* 0x004fce0000000808 */
[----:B------:R2:W-:Y:S01]  /*06b0*/  STG.E.64 desc[UR6][R10.64], R6 ;  /* 0x000000060a007986 */ /* 0x0005e2000c101b06 */
[----:B------:R-:W-:Y:S05]  /*06c0*/  @!P0 BRA `(.L_x_134) ;  /* 0xfffffff800a48947 */ /* 0x000fea000383ffff */
[----:B------:R-:W-:Y:S05]  /*06d0*/  BSYNC.RECONVERGENT B0 ;  /* 0x0000000000007941 */ /* 0x000fea0003800200 */
.L_x_127:
[----:B------:R-:W-:Y:S05]  /*06e0*/  EXIT ;  /* 0x000000000000794d */ /* 0x000fea0003800000 */
        .weak           $__internal_12_$__cuda_sm20_div_rn_f64_full
        .type           $__internal_12_$__cuda_sm20_div_rn_f64_full,@function
        .size           $__internal_12_$__cuda_sm20_div_rn_f64_full,($__internal_13_$__cuda_sm20_dsqrt_rn_f64_mediumpath_v1 - $__internal_12_$__cuda_sm20_div_rn_f64_full)
$__internal_12_$__cuda_sm20_div_rn_f64_full:
[C---:B------:R-:W-:Y:S01]  /*06f0*/  FSETP.GEU.AND P1, PT, |R11|.reuse, 1.469367938527859385e-39, PT ;  /* 0x001000000b00780b */ /* 0x040fe20003f2e200 */
[----:B------:R-:W-:Y:S01]  /*0700*/  IMAD.MOV.U32 R16, RZ, RZ, 0x1 ;  /* 0x00000001ff107424 */ /* 0x000fe200078e00ff */
[----:B------:R-:W-:Y:S01]  /*0710*/  LOP3.LUT R12, R11, 0x800fffff, RZ, 0xc0, !PT ;  /* 0x800fffff0b0c7812 */ /* 0x000fe200078ec0ff */
[----:B------:R-:W-:Y:S01]  /*0720*/  IMAD.MOV.U32 R24, RZ, RZ, 0x1ca00000 ;  /* 0x1ca00000ff187424 */ /* 0x000fe200078e00ff */
[C---:B------:R-:W-:Y:S01]  /*0730*/  FSETP.GEU.AND P3, PT, |R9|.reuse, 1.469367938527859385e-39, PT ;  /* 0x001000000900780b */ /* 0x040fe20003f6e200 */
[----:B------:R-:W-:Y:S01]  /*0740*/  BSSY.RECONVERGENT B2, `(.L_x_135) ;  /* 0x0000052000027945 */ /* 0x000fe20003800200 */
[----:B------:R-:W-:Y:S01]  /*0750*/  LOP3.LUT R13, R12, 0x3ff00000, RZ, 0xfc, !PT ;  /* 0x3ff000000c0d7812 */ /* 0x000fe200078efcff */
[----:B------:R-:W-:Y:S01]  /*0760*/  IMAD.MOV.U32 R12, RZ, RZ, R10 ;  /* 0x000000ffff0c7224 */ /* 0x000fe200078e000a */
[----:B------:R-:W-:Y:S02]  /*0770*/  LOP3.LUT R7, R9, 0x7ff00000, RZ, 0xc0, !PT ;  /* 0x7ff0000009077812 */ /* 0x000fe400078ec0ff */
[----:B------:R-:W-:-:S03]  /*0780*/  LOP3.LUT R26, R11, 0x7ff00000, RZ, 0xc0, !PT ;  /* 0x7ff000000b1a7812 */ /* 0x000fc600078ec0ff */
[----:B------:R-:W-:Y:S01]  /*0790*/  @!P1 DMUL R12, R10, 8.98846567431157953865e+307 ;  /* 0x7fe000000a0c9828 */ /* 0x000fe20000000000 */
[----:B------:R-:W-:Y:S01]  /*07a0*/  ISETP.GE.U32.AND P2, PT, R7, R26, PT ;  /* 0x0000001a0700720c */ /* 0x000fe20003f46070 */
[----:B------:R-:W-:Y:S02]  /*07b0*/  IMAD.MOV.U32 R25, RZ, RZ, R7 ;  /* 0x000000ffff197224 */ /* 0x000fe400078e0007 */
[----:B------:R-:W-:Y:S01]  /*07c0*/  @!P3 LOP3.LUT R20, R11, 0x7ff00000, RZ, 0xc0, !PT ;  /* 0x7ff000000b14b812 */ /* 0x000fe200078ec0ff */
[----:B------:R-:W-:Y:S01]  /*07d0*/  @!P3 IMAD.MOV.U32 R22, RZ, RZ, RZ ;  /* 0x000000ffff16b224 */ /* 0x000fe200078e00ff */
[----:B------:R-:W0:Y:S02]  /*07e0*/  MUFU.RCP64H R17, R13 ;  /* 0x0000000d00117308 */ /* 0x000e240000001800 */
[----:B------:R-:W-:Y:S02]  /*07f0*/  @!P3 ISETP.GE.U32.AND P4, PT, R7, R20, PT ;  /* 0x000000140700b20c */ /* 0x000fe40003f86070 */
[----:B------:R-:W-:-:S02]  /*0800*/  @!P1 LOP3.LUT R26, R13, 0x7ff00000, RZ, 0xc0, !PT ;  /* 0x7ff000000d1a9812 */ /* 0x000fc400078ec0ff */
[----:B------:R-:W-:-:S03]  /*0810*/  @!P3 SEL R21, R24, 0x63400000, !P4 ;  /* 0x634000001815b807 */ /* 0x000fc60006000000 */
[----:B------:R-:W-:Y:S01]  /*0820*/  VIADD R27, R26, 0xffffffff ;  /* 0xffffffff1a1b7836 */ /* 0x000fe20000000000 */
[----:B------:R-:W-:-:S04]  /*0830*/  @!P3 LOP3.LUT R21, R21, 0x80000000, R9, 0xf8, !PT ;  /* 0x800000001515b812 */ /* 0x000fc800078ef809 */
[----:B------:R-:W-:Y:S01]  /*0840*/  @!P3 LOP3.LUT R23, R21, 0x100000, RZ, 0xfc, !PT ;  /* 0x001000001517b812 */ /* 0x000fe200078efcff */
[----:B0-----:R-:W-:-:S08]  /*0850*/  DFMA R18, R16, -R12, 1 ;  /* 0x3ff000001012742b */ /* 0x001fd0000000080c */
[----:B------:R-:W-:-:S08]  /*0860*/  DFMA R18, R18, R18, R18 ;  /* 0x000000121212722b */ /* 0x000fd00000000012 */
[----:B------:R-:W-:Y:S01]  /*0870*/  DFMA R18, R16, R18, R16 ;  /* 0x000000121012722b */ /* 0x000fe20000000010 */
[----:B------:R-:W-:Y:S01]  /*0880*/  SEL R17, R24, 0x63400000, !P2 ;  /* 0x6340000018117807 */ /* 0x000fe20005000000 */
[----:B------:R-:W-:-:S03]  /*0890*/  IMAD.MOV.U32 R16, RZ, RZ, R8 ;  /* 0x000000ffff107224 */ /* 0x000fc600078e0008 */
[----:B------:R-:W-:-:S03]  /*08a0*/  LOP3.LUT R17, R17, 0x800fffff, R9, 0xf8, !PT ;  /* 0x800fffff11117812 */ /* 0x000fc600078ef809 */
[----:B------:R-:W-:-:S03]  /*08b0*/  DFMA R20, R18, -R12, 1 ;  /* 0x3ff000001214742b */ /* 0x000fc6000000080c */
[----:B------:R-:W-:-:S05]  /*08c0*/  @!P3 DFMA R16, R16, 2, -R22 ;  /* 0x400000001010b82b */ /* 0x000fca0000000816 */
[----:B------:R-:W-:-:S05]  /*08d0*/  DFMA R18, R18, R20, R18 ;  /* 0x000000141212722b */ /* 0x000fca0000000012 */
[----:B------:R-:W-:-:S03]  /*08e0*/  @!P3 LOP3.LUT R25, R17, 0x7ff00000, RZ, 0xc0, !PT ;  /* 0x7ff000001119b812 */ /* 0x000fc600078ec0ff */
[----:B------:R-:W-:Y:S02]  /*08f0*/  DMUL R20, R18, R16 ;  /* 0x0000001012147228 */ /* 0x000fe40000000000 */
[----:B------:R-:W-:-:S05]  /*0900*/  VIADD R22, R25, 0xffffffff ;  /* 0xffffffff19167836 */ /* 0x000fca0000000000 */
[----:B------:R-:W-:Y:S01]  /*0910*/  ISETP.GT.U32.AND P1, PT, R22, 0x7feffffe, PT ;  /* 0x7feffffe1600780c */ /* 0x000fe20003f24070 */
[----:B------:R-:W-:-:S03]  /*0920*/  DFMA R22, R20, -R12, R16 ;  /* 0x8000000c1416722b */ /* 0x000fc60000000010 */
[----:B------:R-:W-:-:S05]  /*0930*/  ISETP.GT.U32.OR P1, PT, R27, 0x7feffffe, P1 ;  /* 0x7feffffe1b00780c */ /* 0x000fca0000f24470 */
[----:B------:R-:W-:-:S08]  /*0940*/  DFMA R22, R18, R22, R20 ;  /* 0x000000161216722b */ /* 0x000fd00000000014 */
[----:B------:R-:W-:Y:S05]  /*0950*/  @P1 BRA `(.L_x_136) ;  /* 0x00000000006c1947 */ /* 0x000fea0003800000 */
[----:B------:R-:W-:-:S04]  /*0960*/  LOP3.LUT R18, R11, 0x7ff00000, RZ, 0xc0, !PT ;  /* 0x7ff000000b127812 */ /* 0x000fc800078ec0ff */
[CC--:B------:R-:W-:Y:S02]  /*0970*/  VIADDMNMX R8, R7.reuse, -R18.reuse, 0xb9600000, !PT ;  /* 0xb960000007087446 */ /* 0x0c0fe40007800912 */
[----:B------:R-:W-:Y:S02]  /*0980*/  ISETP.GE.U32.AND P1, PT, R7, R18, PT ;  /* 0x000000120700720c */ /* 0x000fe40003f26070 */
[----:B------:R-:W-:Y:S01]  /*0990*/  VIMNMX R7, PT, PT, R8, 0x46a00000, PT ;  /* 0x46a0000008077848 */ /* 0x000fe20003fe0100 */
[----:B------:R-:W-:Y:S01]  /*09a0*/  IMAD.MOV.U32 R8, RZ, RZ, RZ ;  /* 0x000000ffff087224 */ /* 0x000fe200078e00ff */
[----:B------:R-:W-:-:S05]  /*09b0*/  SEL R24, R24, 0x63400000, !P1 ;  /* 0x6340000018187807 */ /* 0x000fca0004800000 */
[----:B------:R-:W-:-:S04]  /*09c0*/  IMAD.IADD R7, R7, 0x1, -R24 ;  /* 0x0000000107077824 */ /* 0x000fc800078e0a18 */
[----:B------:R-:W-:-:S06]  /*09d0*/  VIADD R9, R7, 0x7fe00000 ;  /* 0x7fe0000007097836 */ /* 0x000fcc0000000000 */
[----:B------:R-:W-:-:S10]  /*09e0*/  DMUL R18, R22, R8 ;  /* 0x0000000816127228 */ /* 0x000fd40000000000 */
[----:B------:R-:W-:-:S13]  /*09f0*/  FSETP.GTU.AND P1, PT, |R19|, 1.469367938527859385e-39, PT ;  /* 0x001000001300780b */ /* 0x000fda0003f2c200 */
[----:B------:R-:W-:Y:S05]  /*0a00*/  @P1 BRA `(.L_x_137) ;  /* 0x0000000000941947 */ /* 0x000fea0003800000 */
[----:B------:R-:W-:Y:S01]  /*0a10*/  DFMA R12, R22, -R12, R16 ;  /* 0x8000000c160c722b */ /* 0x000fe20000000010 */
[----:B------:R-:W-:-:S09]  /*0a20*/  IMAD.MOV.U32 R10, RZ, RZ, RZ ;  /* 0x000000ffff0a7224 */ /* 0x000fd200078e00ff */
[C---:B------:R-:W-:Y:S02]  /*0a30*/  FSETP.NEU.AND P1, PT, R13.reuse, RZ, PT ;  /* 0x000000ff0d00720b */ /* 0x040fe40003f2d000 */
[----:B------:R-:W-:-:S04]  /*0a40*/  LOP3.LUT R17, R13, 0x80000000, R11, 0x48, !PT ;  /* 0x800000000d117812 */ /* 0x000fc800078e480b */
[----:B------:R-:W-:-:S07]  /*0a50*/  LOP3.LUT R11, R17, R9, RZ, 0xfc, !PT ;  /* 0x00000009110b7212 */ /* 0x000fce00078efcff */
[----:B------:R-:W-:Y:S05]  /*0a60*/  @!P1 BRA `(.L_x_137) ;  /* 0x00000000007c9947 */ /* 0x000fea0003800000 */
[----:B------:R-:W-:Y:S01]  /*0a70*/  IMAD.MOV R9, RZ, RZ, -R7 ;  /* 0x000000ffff097224 */ /* 0x000fe200078e0a07 */
[----:B------:R-:W-:Y:S01]  /*0a80*/  DMUL.RP R10, R22, R10 ;  /* 0x0000000a160a7228 */ /* 0x000fe20000008000 */
[----:B------:R-:W-:Y:S01]  /*0a90*/  IMAD.MOV.U32 R8, RZ, RZ, RZ ;  /* 0x000000ffff087224 */ /* 0x000fe200078e00ff */
[----:B------:R-:W-:-:S05]  /*0aa0*/  IADD3 R7, PT, PT, -R7, -0x43300000, RZ ;  /* 0xbcd0000007077810 */ /* 0x000fca0007ffe1ff */
[----:B------:R-:W-:-:S03]  /*0ab0*/  DFMA R8, R18, -R8, R22 ;  /* 0x800000081208722b */ /* 0x000fc60000000016 */
[----:B------:R-:W-:-:S07]  /*0ac0*/  LOP3.LUT R17, R11, R17, RZ, 0x3c, !PT ;  /* 0x000000110b117212 */ /* 0x000fce00078e3cff */
[----:B------:R-:W-:-:S04]  /*0ad0*/  FSETP.NEU.AND P1, PT, |R9|, R7, PT ;  /* 0x000000070900720b */ /* 0x000fc80003f2d200 */
[----:B------:R-:W-:Y:S02]  /*0ae0*/  FSEL R18, R10, R18, !P1 ;  /* 0x000000120a127208 */ /* 0x000fe40004800000 */
[----:B------:R-:W-:Y:S01]  /*0af0*/  FSEL R19, R17, R19, !P1 ;  /* 0x0000001311137208 */ /* 0x000fe20004800000 */
[----:B------:R-:W-:Y:S06]  /*0b00*/  BRA `(.L_x_137) ;  /* 0x0000000000547947 */ /* 0x000fec0003800000 */
.L_x_136:
[----:B------:R-:W-:-:S14]  /*0b10*/  DSETP.NAN.AND P1, PT, R8, R8, PT ;  /* 0x000000080800722a */ /* 0x000fdc0003f28000 */
[----:B------:R-:W-:Y:S05]  /*0b20*/  @P1 BRA `(.L_x_138) ;  /* 0x0000000000441947 */ /* 0x000fea0003800000 */
[----:B------:R-:W-:-:S14]  /*0b30*/  DSETP.NAN.AND P1, PT, R10, R10, PT ;  /* 0x0000000a0a00722a */ /* 0x000fdc0003f28000 */
[----:B------:R-:W-:Y:S05]  /*0b40*/  @P1 BRA `(.L_x_139) ;  /* 0x0000000000301947 */ /* 0x000fea0003800000 */
[----:B------:R-:W-:Y:S01]  /*0b50*/  ISETP.NE.AND P1, PT, R25, R26, PT ;  /* 0x0000001a1900720c */ /* 0x000fe20003f25270 */
[----:B------:R-:W-:Y:S02]  /*0b60*/  IMAD.MOV.U32 R18, RZ, RZ, 0x0 ;  /* 0x00000000ff127424 */ /* 0x000fe400078e00ff */
[----:B------:R-:W-:-:S10]  /*0b70*/  IMAD.MOV.U32 R19, RZ, RZ, -0x80000 ;  /* 0xfff80000ff137424 */ /* 0x000fd400078e00ff */
[----:B------:R-:W-:Y:S05]  /*0b80*/  @!P1 BRA `(.L_x_137) ;  /* 0x0000000000349947 */ /* 0x000fea0003800000 */
[----:B------:R-:W-:Y:S02]  /*0b90*/  ISETP.NE.AND P1, PT, R25, 0x7ff00000, PT ;  /* 0x7ff000001900780c */ /* 0x000fe40003f25270 */
[----:B------:R-:W-:Y:S02]  /*0ba0*/  LOP3.LUT R19, R9, 0x80000000, R11, 0x48, !PT ;  /* 0x8000000009137812 */ /* 0x000fe400078e480b */
[----:B------:R-:W-:-:S13]  /*0bb0*/  ISETP.EQ.OR P1, PT, R26, RZ, !P1 ;  /* 0x000000ff1a00720c */ /* 0x000fda0004f22670 */
[----:B------:R-:W-:Y:S01]  /*0bc0*/  @P1 LOP3.LUT R7, R19, 0x7ff00000, RZ, 0xfc, !PT ;  /* 0x7ff0000013071812 */ /* 0x000fe200078efcff */
[----:B------:R-:W-:Y:S02]  /*0bd0*/  @!P1 IMAD.MOV.U32 R18, RZ, RZ, RZ ;  /* 0x000000ffff129224 */ /* 0x000fe400078e00ff */
[----:B------:R-:W-:Y:S02]  /*0be0*/  @P1 IMAD.MOV.U32 R18, RZ, RZ, RZ ;  /* 0x000000ffff121224 */ /* 0x000fe400078e00ff */
[----:B------:R-:W-:Y:S01]  /*0bf0*/  @P1 IMAD.MOV.U32 R19, RZ, RZ, R7 ;  /* 0x000000ffff131224 */ /* 0x000fe200078e0007 */
[----:B------:R-:W-:Y:S06]  /*0c00*/  BRA `(.L_x_137) ;  /* 0x0000000000147947 */ /* 0x000fec0003800000 */
.L_x_139:
[----:B------:R-:W-:Y:S01]  /*0c10*/  LOP3.LUT R19, R11, 0x80000, RZ, 0xfc, !PT ;  /* 0x000800000b137812 */ /* 0x000fe200078efcff */
[----:B------:R-:W-:Y:S01]  /*0c20*/  IMAD.MOV.U32 R18, RZ, RZ, R10 ;  /* 0x000000ffff127224 */ /* 0x000fe200078e000a */
[----:B------:R-:W-:Y:S06]  /*0c30*/  BRA `(.L_x_137) ;  /* 0x0000000000087947 */ /* 0x000fec0003800000 */
.L_x_138:
[----:B------:R-:W-:Y:S01]  /*0c40*/  LOP3.LUT R19, R9, 0x80000, RZ, 0xfc, !PT ;  /* 0x0008000009137812 */ /* 0x000fe200078efcff */
[----:B------:R-:W-:-:S07]  /*0c50*/  IMAD.MOV.U32 R18, RZ, RZ, R8 ;  /* 0x000000ffff127224 */ /* 0x000fce00078e0008 */
.L_x_137:
[----:B------:R-:W-:Y:S05]  /*0c60*/  BSYNC.RECONVERGENT B2 ;  /* 0x0000000000027941 */ /* 0x000fea0003800200 */
.L_x_135:
[----:B------:R-:W-:Y:S02]  /*0c70*/  IMAD.MOV.U32 R8, RZ, RZ, R0 ;  /* 0x000000ffff087224 */ /* 0x000fe400078e0000 */
[----:B------:R-:W-:-:S04]  /*0c80*/  IMAD.MOV.U32 R9, RZ, RZ, 0x0 ;  /* 0x00000000ff097424 */ /* 0x000fc800078e00ff */
[----:B------:R-:W-:Y:S05]  /*0c90*/  RET.REL.NODEC R8 `(_Z17adam_final_kernelIdEvPT_S1_S1_S0_S0_S0_m) ;  /* 0xfffffff008d87950 */ /* 0x000fea0003c3ffff */
        .weak           $__internal_13_$__cuda_sm20_dsqrt_rn_f64_mediumpath_v1
        .type           $__internal_13_$__cuda_sm20_dsqrt_rn_f64_mediumpath_v1,@function
        .size           $__internal_13_$__cuda_sm20_dsqrt_rn_f64_mediumpath_v1,(.L_x_372 - $__internal_13_$__cuda_sm20_dsqrt_rn_f64_mediumpath_v1)
$__internal_13_$__cuda_sm20_dsqrt_rn_f64_mediumpath_v1:
[----:B------:R-:W-:Y:S01]  /*0ca0*/  ISETP.GE.U32.AND P1, PT, R16, -0x3400000, PT ;  /* 0xfcc000001000780c */ /* 0x000fe20003f26070 */
[----:B------:R-:W-:Y:S01]  /*0cb0*/  BSSY.RECONVERGENT B2, `(.L_x_140) ;  /* 0x0000024000027945 */ /* 0x000fe20003800200 */
[----:B------:R-:W-:-:S11]  /*0cc0*/  IMAD.MOV.U32 R20, RZ, RZ, R22 ;  /* 0x000000ffff147224 */ /* 0x000fd600078e0016 */
[----:B------:R-:W-:Y:S05]  /*0cd0*/  @!P1 BRA `(.L_x_141) ;  /* 0x0000000000209947 */ /* 0x000fea0003800000 */
[----:B------:R-:W-:-:S10]  /*0ce0*/  DFMA.RM R20, R12, R20, R10 ;  /* 0x000000140c14722b */ /* 0x000fd4000000400a */
[----:B------:R-:W-:-:S05]  /*0cf0*/  IADD3 R10, P1, PT, R20, 0x1, RZ ;  /* 0x00000001140a7810 */ /* 0x000fca0007f3e0ff */
[----:B------:R-:W-:-:S06]  /*0d00*/  IMAD.X R11, RZ, RZ, R21, P1 ;  /* 0x000000ffff0b7224 */ /* 0x000fcc00008e0615 */
[----:B------:R-:W-:-:S08]  /*0d10*/  DFMA.RP R8, -R20, R10, R8 ;  /* 0x0000000a1408722b */ /* 0x000fd00000008108 */
[----:B------:R-:W-:-:S06]  /*0d20*/  DSETP.GT.AND P1, PT, R8, RZ, PT ;  /* 0x000000ff0800722a */ /* 0x000fcc0003f24000 */
[----:B------:R-:W-:Y:S02]  /*0d30*/  FSEL R10, R10, R20, P1 ;  /* 0x000000140a0a7208 */ /* 0x000fe40000800000 */
[----:B------:R-:W-:Y:S01]  /*0d40*/  FSEL R11, R11, R21, P1 ;  /* 0x000000150b0b7208 */ /* 0x000fe20000800000 */
[----:B------:R-:W-:Y:S06]  /*0d50*/  BRA `(.L_x_142) ;  /* 0x0000000000647947 */ /* 0x000fec0003800000 */
.L_x_141:
[----:B------:R-:W-:-:S14]  /*0d60*/  DSETP.NE.AND P1, PT, R8, RZ, PT ;  /* 0x000000ff0800722a */ /* 0x000fdc0003f25000 */
[----:B------:R-:W-:Y:S05]  /*0d70*/  @!P1 BRA `(.L_x_143) ;  /* 0x0000000000589947 */ /* 0x000fea0003800000 */
[----:B------:R-:W-:-:S13]  /*0d80*/  ISETP.GE.AND P1, PT, R9, RZ, PT ;  /* 0x000000ff0900720c */ /* 0x000fda0003f26270 */
[----:B------:R-:W-:Y:S02]  /*0d90*/  @!P1 IMAD.MOV.U32 R10, RZ, RZ, 0x0 ;  /* 0x00000000ff0a9424 */ /* 0x000fe400078e00ff */
[----:B------:R-:W-:Y:S01]  /*0da0*/  @!P1 IMAD.MOV.U32 R11, RZ, RZ, -0x80000 ;  /* 0xfff80000ff0b9424 */ /* 0x000fe200078e00ff */
[----:B------:R-:W-:Y:S06]  /*0db0*/  @!P1 BRA `(.L_x_142) ;  /* 0x00000000004c9947 */ /* 0x000fec0003800000 */
[----:B------:R-:W-:-:S13]  /*0dc0*/  ISETP.GT.AND P1, PT, R9, 0x7fefffff, PT ;  /* 0x7fefffff0900780c */ /* 0x000fda0003f24270 */
[----:B------:R-:W-:Y:S05]  /*0dd0*/  @P1 BRA `(.L_x_143) ;  /* 0x0000000000401947 */ /* 0x000fea0003800000 */
[----:B------:R-:W-:Y:S01]  /*0de0*/  DMUL R8, R8, 8.11296384146066816958e+31 ;  /* 0x4690000008087828 */ /* 0x000fe20000000000 */
[----:B------:R-:W-:Y:S02]  /*0df0*/  IMAD.MOV.U32 R10, RZ, RZ, RZ ;  /* 0x000000ffff0a7224 */ /* 0x000fe400078e00ff */
[----:B------:R-:W-:Y:S02]  /*0e00*/  IMAD.MOV.U32 R16, RZ, RZ, 0x0 ;  /* 0x00000000ff107424 */ /* 0x000fe400078e00ff */
[----:B------:R-:W-:Y:S01]  /*0e10*/  IMAD.MOV.U32 R17, RZ, RZ, 0x3fd80000 ;  /* 0x3fd80000ff117424 */ /* 0x000fe200078e00ff */
[----:B------:R-:W0:Y:S02]  /*0e20*/  MUFU.RSQ64H R11, R9 ;  /* 0x00000009000b7308 */ /* 0x000e240000001c00 */
[----:B0-----:R-:W-:-:S08]  /*0e30*/  DMUL R12, R10, R10 ;  /* 0x0000000a0a0c7228 */ /* 0x001fd00000000000 */
[----:B------:R-:W-:-:S08]  /*0e40*/  DFMA R12, R8, -R12, 1 ;  /* 0x3ff00000080c742b */ /* 0x000fd0000000080c */
[----:B------:R-:W-:Y:S02]  /*0e50*/  DFMA R16, R12, R16, 0.5 ;  /* 0x3fe000000c10742b */ /* 0x000fe40000000010 */
[----:B------:R-:W-:-:S08]  /*0e60*/  DMUL R12, R10, R12 ;  /* 0x0000000c0a0c7228 */ /* 0x000fd00000000000 */
[----:B------:R-:W-:-:S08]  /*0e70*/  DFMA R12, R16, R12, R10 ;  /* 0x0000000c100c722b */ /* 0x000fd0000000000a */
[----:B------:R-:W-:Y:S02]  /*0e80*/  DMUL R10, R8, R12 ;  /* 0x0000000c080a7228 */ /* 0x000fe40000000000 */
[----:B------:R-:W-:-:S06]  /*0e90*/  VIADD R13, R13, 0xfff00000 ;  /* 0xfff000000d0d7836 */ /* 0x000fcc0000000000 */
[----:B------:R-:W-:-:S08]  /*0ea0*/  DFMA R16, R10, -R10, R8 ;  /* 0x8000000a0a10722b */ /* 0x000fd00000000008 */
[----:B------:R-:W-:-:S10]  /*0eb0*/  DFMA R10, R12, R16, R10 ;  /* 0x000000100c0a722b */ /* 0x000fd4000000000a */
[----:B------:R-:W-:Y:S01]  /*0ec0*/  VIADD R11, R11, 0xfcb00000 ;  /* 0xfcb000000b0b7836 */ /* 0x000fe20000000000 */
[----:B------:R-:W-:Y:S06]  /*0ed0*/  BRA `(.L_x_142) ;  /* 0x0000000000047947 */ /* 0x000fec0003800000 */
.L_x_143:
[----:B------:R-:W-:-:S11]  /*0ee0*/  DADD R10, R8, R8 ;  /* 0x00000000080a7229 */ /* 0x000fd60000000008 */
.L_x_142:
[----:B------:R-:W-:Y:S05]  /*0ef0*/  BSYNC.RECONVERGENT B2 ;  /* 0x0000000000027941 */ /* 0x000fea0003800200 */
.L_x_140:
[----:B------:R-:W-:Y:S02]  /*0f00*/  IMAD.MOV.U32 R8, RZ, RZ, R0 ;  /* 0x000000ffff087224 */ /* 0x000fe400078e0000 */
[----:B------:R-:W-:Y:S02]  /*0f10*/  IMAD.MOV.U32 R9, RZ, RZ, 0x0 ;  /* 0x00000000ff097424 */ /* 0x000fe400078e00ff */
[----:B------:R-:W-:Y:S02]  /*0f20*/  IMAD.MOV.U32 R18, RZ, RZ, R10 ;  /* 0x000000ffff127224 */ /* 0x000fe400078e000a */
[----:B------:R-:W-:Y:S01]  /*0f30*/  IMAD.MOV.U32 R19, RZ, RZ, R11 ;  /* 0x000000ffff137224 */ /* 0x000fe200078e000b */
[----:B------:R-:W-:Y:S06]  /*0f40*/  RET.REL.NODEC R8 `(_Z17adam_final_kernelIdEvPT_S1_S1_S0_S0_S0_m) ;  /* 0xfffffff0082c7950 */ /* 0x000fec0003c3ffff */
.L_x_144:
        /* <DEDUP_REMOVED lines=11> */
.L_x_372:


//--------------------- .text._Z17adam_final_kernelIfEvPT_S1_S1_S0_S0_S0_m --------------------------
	.section	.text._Z17adam_final_kernelIfEvPT_S1_S1_S0_S0_S0_m,"ax",@progbits
	.align	128
        .global         _Z17adam_final_kernelIfEvPT_S1_S1_S0_S0_S0_m
        .type           _Z17adam_final_kernelIfEvPT_S1_S1_S0_S0_S0_m,@function
        .size           _Z17adam_final_kernelIfEvPT_S1_S1_S0_S0_S0_m,(.L_x_374 - _Z17adam_final_kernelIfEvPT_S1_S1_S0_S0_S0_m)
        .other          _Z17adam_final_kernelIfEvPT_S1_S1_S0_S0_S0_m,@"STO_CUDA_ENTRY STV_DEFAULT"
_Z17adam_final_kernelIfEvPT_S1_S1_S0_S0_S0_m:
.text._Z17adam_final_kernelIfEvPT_S1_S1_S0_S0_S0_m:
        /* <DEDUP_REMOVED lines=9> */
[----:B------:R-:W0:Y:S01]  /*0090*/  LDC R5, c[0x0][0x39c] ;  /* 0x0000e700ff057b82 */ /* 0x000e220000000800 */
[----:B------:R-:W1:Y:S01]  /*00a0*/  LDCU UR4, c[0x0][0x370] ;  /* 0x00006e00ff0477ac */ /* 0x000e620008000800 */
[----:B------:R-:W-:Y:S01]  /*00b0*/  BSSY.RECONVERGENT B0, `(.L_x_145) ;  /* 0x0000048000007945 */ /* 0x000fe20003800200 */
[----:B------:R-:W-:Y:S01]  /*00c0*/  IMAD.MOV.U32 R7, RZ, RZ, RZ ;  /* 0x000000ffff077224 */ /* 0x000fe200078e00ff */
[----:B------:R-:W2:Y:S01]  /*00d0*/  LDCU.64 UR6, c[0x0][0x358] ;  /* 0x00006b00ff0677ac */ /* 0x000ea20008000a00 */
[----:B------:R-:W3:Y:S01]  /*00e0*/  LDCU UR5, c[0x0][0x3a0] ;  /* 0x00007400ff0577ac */ /* 0x000ee20008000800 */
[----:B------:R-:W4:Y:S01]  /*00f0*/  LDCU UR12, c[0x0][0x398] ;  /* 0x00007300ff0c77ac */ /* 0x000f220008000800 */
[----:B------:R-:W0:Y:S01]  /*0100*/  LDCU.64 UR16, c[0x0][0x3a8] ;  /* 0x00007500ff1077ac */ /* 0x000e220008000a00 */
[----:B-1----:R-:W-:Y:S01]  /*0110*/  IMAD R9, R9, UR4, RZ ;  /* 0x0000000409097c24 */ /* 0x002fe2000f8e02ff */
[----:B------:R-:W1:Y:S01]  /*0120*/  LDCU.64 UR8, c[0x0][0x390] ;  /* 0x00007200ff0877ac */ /* 0x000e620008000a00 */
[----:B------:R-:W0:Y:S01]  /*0130*/  LDCU.64 UR10, c[0x0][0x388] ;  /* 0x00007100ff0a77ac */ /* 0x000e220008000a00 */
[----:B--2---:R-:W0:Y:S04]  /*0140*/  LDCU.64 UR14, c[0x0][0x380] ;  /* 0x00007000ff0e77ac */ /* 0x004e280008000a00 */
.L_x_153:
[C---:B------:R-:W-:Y:S01]  /*0150*/  IMAD.SHL.U32 R4, R2.reuse, 0x4, RZ ;  /* 0x0000000402047824 */ /* 0x040fe200078e00ff */
[----:B------:R-:W-:-:S04]  /*0160*/  SHF.L.U64.HI R12, R2, 0x2, R7 ;  /* 0x00000002020c7819 */ /* 0x000fc80000010207 */
[----:B-12---:R-:W-:-:S04]  /*0170*/  IADD3 R10, P0, PT, R4, UR8, RZ ;  /* 0x00000008040a7c10 */ /* 0x006fc8000ff1e0ff */
[----:B------:R-:W-:-:S05]  /*0180*/  IADD3.X R11, PT, PT, R12, UR9, RZ, P0, !PT ;  /* 0x000000090c0b7c10 */ /* 0x000fca00087fe4ff */
[----:B------:R-:W2:Y:S01]  /*0190*/  LDG.E R0, desc[UR6][R10.64] ;  /* 0x000000060a007981 */ /* 0x000ea2000c1e1900 */
[----:B0-----:R-:W0:Y:S01]  /*01a0*/  MUFU.RCP R6, R5 ;  /* 0x0000000500067308 */ /* 0x001e220000001000 */
[----:B------:R-:W-:Y:S01]  /*01b0*/  IADD3 R2, P0, PT, R9, R2, RZ ;  /* 0x0000000209027210 */ /* 0x000fe20007f1e0ff */
[----:B------:R-:W-:Y:S04]  /*01c0*/  BSSY.RECONVERGENT B1, `(.L_x_146) ;  /* 0x000000f000017945 */ /* 0x000fe80003800200 */
[----:B------:R-:W-:Y:S01]  /*01d0*/  IMAD.X R7, RZ, RZ, R7, P0 ;  /* 0x000000ffff077224 */ /* 0x000fe200000e0607 */
[----:B------:R-:W-:-:S04]  /*01e0*/  ISETP.GE.U32.AND P0, PT, R2, UR16, PT ;  /* 0x0000001002007c0c */ /* 0x000fc8000bf06070 */
[----:B------:R-:W-:Y:S01]  /*01f0*/  ISETP.GE.U32.AND.EX P0, PT, R7, UR17, PT, P0 ;  /* 0x0000001107007c0c */ /* 0x000fe2000bf06100 */
[----:B0-----:R-:W-:-:S04]  /*0200*/  FFMA R3, R6, -R5, 1 ;  /* 0x3f80000006037423 */ /* 0x001fc80000000805 */
[----:B------:R-:W-:Y:S01]  /*0210*/  FFMA R3, R6, R3, R6 ;  /* 0x0000000306037223 */ /* 0x000fe20000000006 */
[----:B--2---:R-:W0:Y:S03]  /*0220*/  FCHK P1, R0, R5 ;  /* 0x0000000500007302 */ /* 0x004e260000020000 */
[----:B------:R-:W-:-:S04]  /*0230*/  FFMA R6, R0, R3, RZ ;  /* 0x0000000300067223 */ /* 0x000fc800000000ff */
[----:B------:R-:W-:-:S04]  /*0240*/  FFMA R8, R6, -R5, R0 ;  /* 0x8000000506087223 */ /* 0x000fc80000000000 */
[----:B------:R-:W-:Y:S01]  /*0250*/  FFMA R3, R3, R8, R6 ;  /* 0x0000000803037223 */ /* 0x000fe20000000006 */
[----:B0-----:R-:W-:Y:S06]  /*0260*/  @!P1 BRA `(.L_x_147) ;  /* 0x0000000000109947 */ /* 0x001fec0003800000 */
[----:B------:R-:W0:Y:S01]  /*0270*/  LDCU UR4, c[0x0][0x39c] ;  /* 0x00007380ff0477ac */ /* 0x000e220008000800 */
[----:B------:R-:W-:Y:S01]  /*0280*/  MOV R6, 0x2b0 ;  /* 0x000002b000067802 */ /* 0x000fe20000000f00 */
[----:B0-----:R-:W-:-:S07]  /*0290*/  IMAD.U32 R3, RZ, RZ, UR4 ;  /* 0x00000004ff037e24 */ /* 0x001fce000f8e00ff */
[----:B---34-:R-:W-:Y:S05]  /*02a0*/  CALL.REL.NOINC `($__internal_15_$__cuda_sm3x_div_rn_noftz_f32_slowpath) ;  /* 0x0000000400007944 */ /* 0x018fea0003c00000 */
.L_x_147:
[----:B---34-:R-:W-:Y:S05]  /*02b0*/  BSYNC.RECONVERGENT B1 ;  /* 0x0000000000017941 */ /* 0x018fea0003800200 */
.L_x_146:
[----:B------:R-:W-:Y:S01]  /*02c0*/  VIADD R0, R3, 0xf3000000 ;  /* 0xf300000003007836 */ /* 0x000fe20000000000 */
[----:B------:R0:W1:Y:S01]  /*02d0*/  MUFU.RSQ R6, R3 ;  /* 0x0000000300067308 */ /* 0x0000620000001400 */
[----:B------:R-:W-:Y:S03]  /*02e0*/  BSSY.RECONVERGENT B1, `(.L_x_148) ;  /* 0x000000c000017945 */ /* 0x000fe60003800200 */
[----:B------:R-:W-:-:S13]  /*02f0*/  ISETP.GT.U32.AND P1, PT, R0, 0x727fffff, PT ;  /* 0x727fffff0000780c */ /* 0x000fda0003f24070 */
[----:B01----:R-:W-:Y:S05]  /*0300*/  @!P1 BRA `(.L_x_149) ;  /* 0x0000000000149947 */ /* 0x003fea0003800000 */
[----:B------:R-:W-:Y:S01]  /*0310*/  IMAD.MOV.U32 R0, RZ, RZ, R3 ;  /* 0x000000ffff007224 */ /* 0x000fe200078e0003 */
[----:B------:R-:W-:-:S07]  /*0320*/  MOV R13, 0x340 ;  /* 0x00000340000d7802 */ /* 0x000fce0000000f00 */
[----:B------:R-:W-:Y:S05]  /*0330*/  CALL.REL.NOINC `($__internal_14_$__cuda_sm20_sqrt_rn_f32_slowpath) ;  /* 0x0000000000847944 */ /* 0x000fea0003c00000 */
[----:B------:R-:W-:Y:S01]  /*0340*/  IMAD.MOV.U32 R0, RZ, RZ, R3 ;  /* 0x000000ffff007224 */ /* 0x000fe200078e0003 */
[----:B------:R-:W-:Y:S06]  /*0350*/  BRA `(.L_x_150) ;  /* 0x0000000000107947 */ /* 0x000fec0003800000 */
.L_x_149:
[C---:B------:R-:W-:Y:S01]  /*0360*/  FMUL.FTZ R0, R6.reuse, R3 ;  /* 0x0000000306007220 */ /* 0x040fe20000410000 */
[----:B------:R-:W-:-:S03]  /*0370*/  FMUL.FTZ R6, R6, 0.5 ;  /* 0x3f00000006067820 */ /* 0x000fc60000410000 */
[----:B------:R-:W-:-:S04]  /*0380*/  FFMA R3, -R0, R0, R3 ;  /* 0x0000000000037223 */ /* 0x000fc80000000103 */
[----:B------:R-:W-:-:S07]  /*0390*/  FFMA R0, R3, R6, R0 ;  /* 0x0000000603007223 */ /* 0x000fce0000000000 */
.L_x_150:
[----:B------:R-:W-:Y:S05]  /*03a0*/  BSYNC.RECONVERGENT B1 ;  /* 0x0000000000017941 */ /* 0x000fea0003800200 */
.L_x_148:
[----:B------:R-:W-:-:S04]  /*03b0*/  IADD3 R10, P1, PT, R4, UR10, RZ ;  /* 0x0000000a040a7c10 */ /* 0x000fc8000ff3e0ff */
[----:B------:R-:W-:-:S05]  /*03c0*/  IADD3.X R11, PT, PT, R12, UR11, RZ, P1, !PT ;  /* 0x0000000b0c0b7c10 */ /* 0x000fca0008ffe4ff */
[----:B------:R-:W2:Y:S01]  /*03d0*/  LDG.E R10, desc[UR6][R10.64] ;  /* 0x000000060a0a7981 */ /* 0x000ea2000c1e1900 */
[----:B------:R-:W-:Y:S01]  /*03e0*/  FADD R13, R0, UR5 ;  /* 0x00000005000d7e21 */ /* 0x000fe20008000000 */
[----:B------:R-:W-:Y:S03]  /*03f0*/  BSSY.RECONVERGENT B1, `(.L_x_151) ;  /* 0x000000d000017945 */ /* 0x000fe60003800200 */
[----:B------:R-:W0:Y:S02]  /*0400*/  MUFU.RCP R3, R13 ;  /* 0x0000000d00037308 */ /* 0x000e240000001000 */
[----:B0-----:R-:W-:-:S04]  /*0410*/  FFMA R6, -R13, R3, 1 ;  /* 0x3f8000000d067423 */ /* 0x001fc80000000103 */
[----:B------:R-:W-:Y:S01]  /*0420*/  FFMA R3, R3, R6, R3 ;  /* 0x0000000603037223 */ /* 0x000fe20000000003 */
[----:B--2---:R-:W-:-:S04]  /*0430*/  FMUL R0, R10, UR12 ;  /* 0x0000000c0a007c20 */ /* 0x004fc80008400000 */
[----:B------:R-:W0:Y:S01]  /*0440*/  FCHK P1, R0, R13 ;  /* 0x0000000d00007302 */ /* 0x000e220000020000 */
[----:B------:R-:W-:-:S04]  /*0450*/  FFMA R6, R0, R3, RZ ;  /* 0x0000000300067223 */ /* 0x000fc800000000ff */
[----:B------:R-:W-:-:S04]  /*0460*/  FFMA R8, -R13, R6, R0 ;  /* 0x000000060d087223 */ /* 0x000fc80000000100 */
[----:B------:R-:W-:Y:S01]  /*0470*/  FFMA R3, R3, R8, R6 ;  /* 0x0000000803037223 */ /* 0x000fe20000000006 */
[----:B0-----:R-:W-:Y:S06]  /*0480*/  @!P1 BRA `(.L_x_152) ;  /* 0x00000000000c9947 */ /* 0x001fec0003800000 */
[----:B------:R-:W-:Y:S02]  /*0490*/  MOV R3, R13 ;  /* 0x0000000d00037202 */ /* 0x000fe40000000f00 */
[----:B------:R-:W-:-:S07]  /*04a0*/  MOV R6, 0x4c0 ;  /* 0x000004c000067802 */ /* 0x000fce0000000f00 */
[----:B------:R-:W-:Y:S05]  /*04b0*/  CALL.REL.NOINC `($__internal_15_$__cuda_sm3x_div_rn_noftz_f32_slowpath) ;  /* 0x00000000007c7944 */ /* 0x000fea0003c00000 */
.L_x_152:
[----:B------:R-:W-:Y:S05]  /*04c0*/  BSYNC.RECONVERGENT B1 ;  /* 0x0000000000017941 */ /* 0x000fea0003800200 */
.L_x_151:
[----:B------:R-:W-:-:S04]  /*04d0*/  IADD3 R10, P1, PT, R4, UR14, RZ ;  /* 0x0000000e040a7c10 */ /* 0x000fc8000ff3e0ff */
[----:B------:R-:W-:-:S05]  /*04e0*/  IADD3.X R11, PT, PT, R12, UR15, RZ, P1, !PT ;  /* 0x0000000f0c0b7c10 */ /* 0x000fca0008ffe4ff */
[----:B------:R-:W2:Y:S02]  /*04f0*/  LDG.E R0, desc[UR6][R10.64] ;  /* 0x000000060a007981 */ /* 0x000ea4000c1e1900 */
[----:B--2---:R-:W-:-:S05]  /*0500*/  FADD R3, R0, -R3 ;  /* 0x8000000300037221 */ /* 0x004fca0000000000 */
[----:B------:R2:W-:Y:S01]  /*0510*/  STG.E desc[UR6][R10.64], R3 ;  /* 0x000000030a007986 */ /* 0x0005e2000c101906 */
[----:B------:R-:W-:Y:S05]  /*0520*/  @!P0 BRA `(.L_x_153) ;  /* 0xfffffffc00088947 */ /* 0x000fea000383ffff */
[----:B------:R-:W-:Y:S05]  /*0530*/  BSYNC.RECONVERGENT B0 ;  /* 0x0000000000007941 */ /* 0x000fea0003800200 */
.L_x_145:
[----:B------:R-:W-:Y:S05]  /*0540*/  EXIT ;  /* 0x000000000000794d */ /* 0x000fea0003800000 */
        .weak           $__internal_14_$__cuda_sm20_sqrt_rn_f32_slowpath
        .type           $__internal_14_$__cuda_sm20_sqrt_rn_f32_slowpath,@function
        .size           $__internal_14_$__cuda_sm20_sqrt_rn_f32_slowpath,($__internal_15_$__cuda_sm3x_div_rn_noftz_f32_slowpath - $__internal_14_$__cuda_sm20_sqrt_rn_f32_slowpath)
$__internal_14_$__cuda_sm20_sqrt_rn_f32_slowpath:
[----:B------:R-:W-:-:S13]  /*0550*/  LOP3.LUT P1, RZ, R0, 0x7fffffff, RZ, 0xc0, !PT ;  /* 0x7fffffff00ff7812 */ /* 0x000fda000782c0ff */
[----:B------:R-:W-:Y:S01]  /*0560*/  @!P1 IMAD.MOV.U32 R3, RZ, RZ, R0 ;  /* 0x000000ffff039224 */ /* 0x000fe200078e0000 */
[----:B------:R-:W-:Y:S06]  /*0570*/  @!P1 BRA `(.L_x_154) ;  /* 0x0000000000409947 */ /* 0x000fec0003800000 */
[----:B------:R-:W-:-:S13]  /*0580*/  FSETP.GEU.FTZ.AND P1, PT, R0, RZ, PT ;  /* 0x000000ff0000720b */ /* 0x000fda0003f3e000 */
[----:B------:R-:W-:Y:S01]  /*0590*/  @!P1 IMAD.MOV.U32 R3, RZ, RZ, 0x7fffffff ;  /* 0x7fffffffff039424 */ /* 0x000fe200078e00ff */
[----:B------:R-:W-:Y:S06]  /*05a0*/  @!P1 BRA `(.L_x_154) ;  /* 0x0000000000349947 */ /* 0x000fec0003800000 */
[----:B------:R-:W-:-:S13]  /*05b0*/  FSETP.GTU.FTZ.AND P1, PT, |R0|, +INF , PT ;  /* 0x7f8000000000780b */ /* 0x000fda0003f3c200 */
[----:B------:R-:W-:Y:S01]  /*05c0*/  @P1 FADD.FTZ R3, R0, 1 ;  /* 0x3f80000000031421 */ /* 0x000fe20000010000 */
[----:B------:R-:W-:Y:S06]  /*05d0*/  @P1 BRA `(.L_x_154) ;  /* 0x0000000000281947 */ /* 0x000fec0003800000 */
[----:B------:R-:W-:-:S13]  /*05e0*/  FSETP.NEU.FTZ.AND P1, PT, |R0|, +INF , PT ;  /* 0x7f8000000000780b */ /* 0x000fda0003f3d200 */
[----:B------:R-:W-:-:S04]  /*05f0*/  @P1 FFMA R6, R0, 1.84467440737095516160e+19, RZ ;  /* 0x5f80000000061823 */ /* 0x000fc800000000ff */
[----:B------:R-:W0:Y:S02]  /*0600*/  @P1 MUFU.RSQ R3, R6 ;  /* 0x0000000600031308 */ /* 0x000e240000001400 */
[----:B0-----:R-:W-:Y:S01]  /*0610*/  @P1 FMUL.FTZ R11, R6, R3 ;  /* 0x00000003060b1220 */ /* 0x001fe20000410000 */
[----:B------:R-:W-:Y:S01]  /*0620*/  @P1 FMUL.FTZ R10, R3, 0.5 ;  /* 0x3f000000030a1820 */ /* 0x000fe20000410000 */
[----:B------:R-:W-:Y:S02]  /*0630*/  @!P1 IMAD.MOV.U32 R3, RZ, RZ, R0 ;  /* 0x000000ffff039224 */ /* 0x000fe400078e0000 */
[----:B------:R-:W-:-:S04]  /*0640*/  @P1 FADD.FTZ R8, -R11, -RZ ;  /* 0x800000ff0b081221 */ /* 0x000fc80000010100 */
[----:B------:R-:W-:-:S04]  /*0650*/  @P1 FFMA R8, R11, R8, R6 ;  /* 0x000000080b081223 */ /* 0x000fc80000000006 */
[----:B------:R-:W-:-:S04]  /*0660*/  @P1 FFMA R8, R8, R10, R11 ;  /* 0x0000000a08081223 */ /* 0x000fc8000000000b */
[----:B------:R-:W-:-:S07]  /*0670*/  @P1 FMUL.FTZ R3, R8, 2.3283064365386962891e-10 ;  /* 0x2f80000008031820 */ /* 0x000fce0000410000 */
.L_x_154:
[----:B------:R-:W-:Y:S02]  /*0680*/  IMAD.MOV.U32 R10, RZ, RZ, R13 ;  /* 0x000000ffff0a7224 */ /* 0x000fe400078e000d */
[----:B------:R-:W-:-:S04]  /*0690*/  IMAD.MOV.U32 R11, RZ, RZ, 0x0 ;  /* 0x00000000ff0b7424 */ /* 0x000fc800078e00ff */
[----:B------:R-:W-:Y:S05]  /*06a0*/  RET.REL.NODEC R10 `(_Z17adam_final_kernelIfEvPT_S1_S1_S0_S0_S0_m) ;  /* 0xfffffff80a547950 */ /* 0x000fea0003c3ffff */
        .weak           $__internal_15_$__cuda_sm3x_div_rn_noftz_f32_slowpath
        .type           $__internal_15_$__cuda_sm3x_div_rn_noftz_f32_slowpath,@function
        .size           $__internal_15_$__cuda_sm3x_div_rn_noftz_f32_slowpath,(.L_x_374 - $__internal_15_$__cuda_sm3x_div_rn_noftz_f32_slowpath)
$__internal_15_$__cuda_sm3x_div_rn_noftz_f32_slowpath:
[----:B------:R-:W-:Y:S01]  /*06b0*/  SHF.R.U32.HI R10, RZ, 0x17, R3 ;  /* 0x00000017ff0a7819 */ /* 0x000fe20000011603 */
[----:B------:R-:W-:Y:S01]  /*06c0*/  BSSY.RECONVERGENT B2, `(.L_x_155) ;  /* 0x0000062000027945 */ /* 0x000fe20003800200 */
[----:B------:R-:W-:Y:S02]  /*06d0*/  SHF.R.U32.HI R8, RZ, 0x17, R0 ;  /* 0x00000017ff087819 */ /* 0x000fe40000011600 */
[----:B------:R-:W-:Y:S02]  /*06e0*/  LOP3.LUT R10, R10, 0xff, RZ, 0xc0, !PT ;  /* 0x000000ff0a0a7812 */ /* 0x000fe400078ec0ff */
[----:B------:R-:W-:-:S03]  /*06f0*/  LOP3.LUT R15, R8, 0xff, RZ, 0xc0, !PT ;  /* 0x000000ff080f7812 */ /* 0x000fc600078ec0ff */
[----:B------:R-:W-:Y:S01]  /*0700*/  VIADD R13, R10, 0xffffffff ;  /* 0xffffffff0a0d7836 */ /* 0x000fe20000000000 */
[----:B------:R-:W-:-:S04]  /*0710*/  IADD3 R11, PT, PT, R15, -0x1, RZ ;  /* 0xffffffff0f0b7810 */ /* 0x000fc80007ffe0ff */
[----:B------:R-:W-:-:S04]  /*0720*/  ISETP.GT.U32.AND P1, PT, R13, 0xfd, PT ;  /* 0x000000fd0d00780c */ /* 0x000fc80003f24070 */
[----:B------:R-:W-:-:S13]  /*0730*/  ISETP.GT.U32.OR P1, PT, R11, 0xfd, P1 ;  /* 0x000000fd0b00780c */ /* 0x000fda0000f24470 */
[----:B------:R-:W-:Y:S01]  /*0740*/  @!P1 IMAD.MOV.U32 R8, RZ, RZ, RZ ;  /* 0x000000ffff089224 */ /* 0x000fe200078e00ff */
[----:B------:R-:W-:Y:S06]  /*0750*/  @!P1 BRA `(.L_x_156) ;  /* 0x00000000005c9947 */ /* 0x000fec0003800000 */
[----:B------:R-:W-:Y:S02]  /*0760*/  FSETP.GTU.FTZ.AND P1, PT, |R0|, +INF , PT ;  /* 0x7f8000000000780b */ /* 0x000fe40003f3c200 */
[----:B------:R-:W-:-:S04]  /*0770*/  FSETP.GTU.FTZ.AND P2, PT, |R3|, +INF , PT ;  /* 0x7f8000000300780b */ /* 0x000fc80003f5c200 */
[----:B------:R-:W-:-:S13]  /*0780*/  PLOP3.LUT P1, PT, P1, P2, PT, 0xf8, 0x8f ;  /* 0x00000000008f781c */ /* 0x000fda0000f25f70 */
[----:B------:R-:W-:Y:S05]  /*0790*/  @P1 BRA `(.L_x_157) ;  /* 0x00000004004c1947 */ /* 0x000fea0003800000 */
[----:B------:R-:W-:-:S13]  /*07a0*/  LOP3.LUT P1, RZ, R3, 0x7fffffff, R0, 0xc8, !PT ;  /* 0x7fffffff03ff7812 */ /* 0x000fda000782c800 */
[----:B------:R-:W-:Y:S05]  /*07b0*/  @!P1 BRA `(.L_x_158) ;  /* 0x00000004003c9947 */ /* 0x000fea0003800000 */
[C---:B------:R-:W-:Y:S02]  /*07c0*/  FSETP.NEU.FTZ.AND P3, PT, |R0|.reuse, +INF , PT ;  /* 0x7f8000000000780b */ /* 0x040fe40003f7d200 */
[----:B------:R-:W-:Y:S02]  /*07d0*/  FSETP.NEU.FTZ.AND P2, PT, |R3|, +INF , PT ;  /* 0x7f8000000300780b */ /* 0x000fe40003f5d200 */
[----:B------:R-:W-:-:S11]  /*07e0*/  FSETP.NEU.FTZ.AND P1, PT, |R0|, +INF , PT ;  /* 0x7f8000000000780b */ /* 0x000fd60003f3d200 */
[----:B------:R-:W-:Y:S05]  /*07f0*/  @!P2 BRA !P3, `(.L_x_158) ;  /* 0x00000004002ca947 */ /* 0x000fea0005800000 */
[----:B------:R-:W-:-:S04]  /*0800*/  LOP3.LUT P3, RZ, R0, 0x7fffffff, RZ, 0xc0, !PT ;  /* 0x7fffffff00ff7812 */ /* 0x000fc8000786c0ff */
[----:B------:R-:W-:-:S13]  /*0810*/  PLOP3.LUT P2, PT, P2, P3, PT, 0x2f, 0xf2 ;  /* 0x0000000000f2781c */ /* 0x000fda0001746577 */
[----:B------:R-:W-:Y:S05]  /*0820*/  @P2 BRA `(.L_x_159) ;  /* 0x0000000400182947 */ /* 0x000fea0003800000 */
[----:B------:R-:W-:-:S04]  /*0830*/  LOP3.LUT P2, RZ, R3, 0x7fffffff, RZ, 0xc0, !PT ;  /* 0x7fffffff03ff7812 */ /* 0x000fc8000784c0ff */
[----:B------:R-:W-:-:S13]  /*0840*/  PLOP3.LUT P1, PT, P1, P2, PT, 0x2f, 0xf2 ;  /* 0x0000000000f2781c */ /* 0x000fda0000f24577 */
[----:B------:R-:W-:Y:S05]  /*0850*/  @P1 BRA `(.L_x_160) ;  /* 0x0000000400001947 */ /* 0x000fea0003800000 */
[----:B------:R-:W-:Y:S02]  /*0860*/  ISETP.GE.AND P1, PT, R11, RZ, PT ;  /* 0x000000ff0b00720c */ /* 0x000fe40003f26270 */
[----:B------:R-:W-:-:S11]  /*0870*/  ISETP.GE.AND P2, PT, R13, RZ, PT ;  /* 0x000000ff0d00720c */ /* 0x000fd60003f46270 */
[----:B------:R-:W-:Y:S02]  /*0880*/  @P1 IMAD.MOV.U32 R8, RZ, RZ, RZ ;  /* 0x000000ffff081224 */ /* 0x000fe400078e00ff */
[----:B------:R-:W-:Y:S01]  /*0890*/  @!P1 FFMA R0, R0, 1.84467440737095516160e+19, RZ ;  /* 0x5f80000000009823 */ /* 0x000fe200000000ff */
[----:B------:R-:W-:Y:S02]  /*08a0*/  @!P1 IMAD.MOV.U32 R8, RZ, RZ, -0x40 ;  /* 0xffffffc0ff089424 */ /* 0x000fe400078e00ff */
[----:B------:R-:W-:Y:S02]  /*08b0*/  @!P2 FFMA R3, R3, 1.84467440737095516160e+19, RZ ;  /* 0x5f8000000303a823 */ /* 0x000fe400000000ff */
[----:B------:R-:W-:-:S07]  /*08c0*/  @!P2 VIADD R8, R8, 0x40 ;  /* 0x000000400808a836 */ /* 0x000fce0000000000 */
.L_x_156:
[----:B------:R-:W-:Y:S01]  /*08d0*/  LEA R14, R10, 0xc0800000, 0x17 ;  /* 0xc08000000a0e7811 */ /* 0x000fe200078eb8ff */
[----:B------:R-:W-:Y:S04]  /*08e0*/  BSSY.RECONVERGENT B3, `(.L_x_161) ;  /* 0x0000036000037945 */ /* 0x000fe80003800200 */
[----:B------:R-:W-:Y:S01]  /*08f0*/  IMAD.IADD R14, R3, 0x1, -R14 ;  /* 0x00000001030e7824 */ /* 0x000fe200078e0a0e */
[----:B------:R-:W-:-:S03]  /*0900*/  IADD3 R3, PT, PT, R15, -0x7f, RZ ;  /* 0xffffff810f037810 */ /* 0x000fc60007ffe0ff */
[----:B------:R-:W0:Y:S01]  /*0910*/  MUFU.RCP R11, R14 ;  /* 0x0000000e000b7308 */ /* 0x000e220000001000 */
[----:B------:R-:W-:Y:S01]  /*0920*/  FADD.FTZ R13, -R14, -RZ ;  /* 0x800000ff0e0d7221 */ /* 0x000fe20000010100 */
[----:B------:R-:W-:-:S03]  /*0930*/  IMAD R0, R3, -0x800000, R0 ;  /* 0xff80000003007824 */ /* 0x000fc600078e0200 */
[----:B0-----:R-:W-:-:S04]  /*0940*/  FFMA R16, R11, R13, 1 ;  /* 0x3f8000000b107423 */ /* 0x001fc8000000000d */
[----:B------:R-:W-:-:S04]  /*0950*/  FFMA R18, R11, R16, R11 ;  /* 0x000000100b127223 */ /* 0x000fc8000000000b */
[----:B------:R-:W-:-:S04]  /*0960*/  FFMA R11, R0, R18, RZ ;  /* 0x00000012000b7223 */ /* 0x000fc800000000ff */
[----:B------:R-:W-:-:S04]  /*0970*/  FFMA R16, R13, R11, R0 ;  /* 0x0000000b0d107223 */ /* 0x000fc80000000000 */
[----:B------:R-:W-:Y:S01]  /*0980*/  FFMA R15, R18, R16, R11 ;  /* 0x00000010120f7223 */ /* 0x000fe2000000000b */
[----:B------:R-:W-:-:S03]  /*0990*/  IADD3 R11, PT, PT, R3, 0x7f, -R10 ;  /* 0x0000007f030b7810 */ /* 0x000fc60007ffe80a */
[----:B------:R-:W-:Y:S02]  /*09a0*/  FFMA R16, R13, R15, R0 ;  /* 0x0000000f0d107223 */ /* 0x000fe40000000000 */
[----:B------:R-:W-:Y:S02]  /*09b0*/  IMAD.IADD R11, R11, 0x1, R8 ;  /* 0x000000010b0b7824 */ /* 0x000fe400078e0208 */
[----:B------:R-:W-:-:S05]  /*09c0*/  FFMA R0, R18, R16, R15 ;  /* 0x0000001012007223 */ /* 0x000fca000000000f */
[----:B------:R-:W-:-:S04]  /*09d0*/  SHF.R.U32.HI R3, RZ, 0x17, R0 ;  /* 0x00000017ff037819 */ /* 0x000fc80000011600 */
[----:B------:R-:W-:-:S05]  /*09e0*/  LOP3.LUT R3, R3, 0xff, RZ, 0xc0, !PT ;  /* 0x000000ff03037812 */ /* 0x000fca00078ec0ff */
[----:B------:R-:W-:-:S04]  /*09f0*/  IMAD.IADD R13, R3, 0x1, R11 ;  /* 0x00000001030d7824 */ /* 0x000fc800078e020b */
[----:B------:R-:W-:-:S05]  /*0a00*/  VIADD R3, R13, 0xffffffff ;  /* 0xffffffff0d037836 */ /* 0x000fca0000000000 */
[----:B------:R-:W-:-:S13]  /*0a10*/  ISETP.GE.U32.AND P1, PT, R3, 0xfe, PT ;  /* 0x000000fe0300780c */ /* 0x000fda0003f26070 */
[----:B------:R-:W-:Y:S05]  /*0a20*/  @!P1 BRA `(.L_x_162) ;  /* 0x0000000000809947 */ /* 0x000fea0003800000 */
[----:B------:R-:W-:-:S13]  /*0a30*/  ISETP.GT.AND P1, PT, R13, 0xfe, PT ;  /* 0x000000fe0d00780c */ /* 0x000fda0003f24270 */
[----:B------:R-:W-:Y:S05]  /*0a40*/  @P1 BRA `(.L_x_163) ;  /* 0x00000000006c1947 */ /* 0x000fea0003800000 */
[----:B------:R-:W-:-:S13]  /*0a50*/  ISETP.GE.AND P1, PT, R13, 0x1, PT ;  /* 0x000000010d00780c */ /* 0x000fda0003f26270 */
[----:B------:R-:W-:Y:S05]  /*0a60*/  @P1 BRA `(.L_x_164) ;  /* 0x0000000000741947 */ /* 0x000fea0003800000 */
[----:B------:R-:W-:Y:S02]  /*0a70*/  ISETP.GE.AND P1, PT, R13, -0x18, PT ;  /* 0xffffffe80d00780c */ /* 0x000fe40003f26270 */
[----:B------:R-:W-:-:S11]  /*0a80*/  LOP3.LUT R0, R0, 0x80000000, RZ, 0xc0, !PT ;  /* 0x8000000000007812 */ /* 0x000fd600078ec0ff */
[----:B------:R-:W-:Y:S05]  /*0a90*/  @!P1 BRA `(.L_x_164) ;  /* 0x0000000000689947 */ /* 0x000fea0003800000 */
[CCC-:B------:R-:W-:Y:S01]  /*0aa0*/  FFMA.RZ R3, R18.reuse, R16.reuse, R15.reuse ;  /* 0x0000001012037223 */ /* 0x1c0fe2000000c00f */
[C---:B------:R-:W-:Y:S02]  /*0ab0*/  VIADD R11, R13.reuse, 0x20 ;  /* 0x000000200d0b7836 */ /* 0x040fe40000000000 */
[CCC-:B------:R-:W-:Y:S01]  /*0ac0*/  FFMA.RM R8, R18.reuse, R16.reuse, R15.reuse ;  /* 0x0000001012087223 */ /* 0x1c0fe2000000400f */
[----:B------:R-:W-:Y:S02]  /*0ad0*/  ISETP.NE.AND P3, PT, R13, RZ, PT ;  /* 0x000000ff0d00720c */ /* 0x000fe40003f65270 */
[----:B------:R-:W-:Y:S01]  /*0ae0*/  LOP3.LUT R10, R3, 0x7fffff, RZ, 0xc0, !PT ;  /* 0x007fffff030a7812 */ /* 0x000fe200078ec0ff */
[----:B------:R-:W-:Y:S01]  /*0af0*/  FFMA.RP R3, R18, R16, R15 ;  /* 0x0000001012037223 */ /* 0x000fe2000000800f */
[----:B------:R-:W-:Y:S01]  /*0b00*/  ISETP.NE.AND P2, PT, R13, RZ, PT ;  /* 0x000000ff0d00720c */ /* 0x000fe20003f45270 */
[----:B------:R-:W-:Y:S01]  /*0b10*/  IMAD.MOV R13, RZ, RZ, -R13 ;  /* 0x000000ffff0d7224 */ /* 0x000fe200078e0a0d */
[----:B------:R-:W-:-:S02]  /*0b20*/  LOP3.LUT R10, R10, 0x800000, RZ, 0xfc, !PT ;  /* 0x008000000a0a7812 */ /* 0x000fc400078efcff */
[----:B------:R-:W-:Y:S02]  /*0b30*/  FSETP.NEU.FTZ.AND P1, PT, R3, R8, PT ;  /* 0x000000080300720b */ /* 0x000fe40003f3d000 */
[----:B------:R-:W-:Y:S02]  /*0b40*/  SHF.L.U32 R11, R10, R11, RZ ;  /* 0x0000000b0a0b7219 */ /* 0x000fe400000006ff */
[----:B------:R-:W-:Y:S02]  /*0b50*/  SEL R3, R13, RZ, P3 ;  /* 0x000000ff0d037207 */ /* 0x000fe40001800000 */
[----:B------:R-:W-:Y:S02]  /*0b60*/  ISETP.NE.AND P2, PT, R11, RZ, P2 ;  /* 0x000000ff0b00720c */ /* 0x000fe40001745270 */
[----:B------:R-:W-:Y:S02]  /*0b70*/  SHF.R.U32.HI R3, RZ, R3, R10 ;  /* 0x00000003ff037219 */ /* 0x000fe4000001160a */
[----:B------:R-:W-:-:S02]  /*0b80*/  PLOP3.LUT P1, PT, P1, P2, PT, 0xf8, 0x8f ;  /* 0x00000000008f781c */ /* 0x000fc40000f25f70 */
[----:B------:R-:W-:Y:S02]  /*0b90*/  SHF.R.U32.HI R11, RZ, 0x1, R3 ;  /* 0x00000001ff0b7819 */ /* 0x000fe40000011603 */
[----:B------:R-:W-:-:S04]  /*0ba0*/  SEL R8, RZ, 0x1, !P1 ;  /* 0x00000001ff087807 */ /* 0x000fc80004800000 */
[----:B------:R-:W-:-:S04]  /*0bb0*/  LOP3.LUT R8, R8, 0x1, R11, 0xf8, !PT ;  /* 0x0000000108087812 */ /* 0x000fc800078ef80b */
[----:B------:R-:W-:-:S04]  /*0bc0*/  LOP3.LUT R8, R8, R3, RZ, 0xc0, !PT ;  /* 0x0000000308087212 */ /* 0x000fc800078ec0ff */
[----:B------:R-:W-:-:S04]  /*0bd0*/  IADD3 R11, PT, PT, R11, R8, RZ ;  /* 0x000000080b0b7210 */ /* 0x000fc80007ffe0ff */
[----:B------:R-:W-:Y:S01]  /*0be0*/  LOP3.LUT R0, R11, R0, RZ, 0xfc, !PT ;  /* 0x000000000b007212 */ /* 0x000fe200078efcff */
[----:B------:R-:W-:Y:S06]  /*0bf0*/  BRA `(.L_x_164) ;  /* 0x0000000000107947 */ /* 0x000fec0003800000 */
.L_x_163:
[----:B------:R-:W-:-:S04]  /*0c00*/  LOP3.LUT R0, R0, 0x80000000, RZ, 0xc0, !PT ;  /* 0x8000000000007812 */ /* 0x000fc800078ec0ff */
[----:B------:R-:W-:Y:S01]  /*0c10*/  LOP3.LUT R0, R0, 0x7f800000, RZ, 0xfc, !PT ;  /* 0x7f80000000007812 */ /* 0x000fe200078efcff */
[----:B------:R-:W-:Y:S06]  /*0c20*/  BRA `(.L_x_164) ;  /* 0x0000000000047947 */ /* 0x000fec0003800000 */
.L_x_162:
[----:B------:R-:W-:-:S07]  /*0c30*/  IMAD R0, R11, 0x800000, R0 ;  /* 0x008000000b007824 */ /* 0x000fce00078e0200 */
.L_x_164:
[----:B------:R-:W-:Y:S05]  /*0c40*/  BSYNC.RECONVERGENT B3 ;  /* 0x0000000000037941 */ /* 0x000fea0003800200 */
.L_x_161:
[----:B------:R-:W-:Y:S05]  /*0c50*/  BRA `(.L_x_165) ;  /* 0x0000000000207947 */ /* 0x000fea0003800000 */
.L_x_160:
[----:B------:R-:W-:-:S04]  /*0c60*/  LOP3.LUT R0, R3, 0x80000000, R0, 0x48, !PT ;  /* 0x8000000003007812 */ /* 0x000fc800078e4800 */
[----:B------:R-:W-:Y:S01]  /*0c70*/  LOP3.LUT R0, R0, 0x7f800000, RZ, 0xfc, !PT ;  /* 0x7f80000000007812 */ /* 0x000fe200078efcff */
[----:B------:R-:W-:Y:S06]  /*0c80*/  BRA `(.L_x_165) ;  /* 0x0000000000147947 */ /* 0x000fec0003800000 */
.L_x_159:
[----:B------:R-:W-:Y:S01]  /*0c90*/  LOP3.LUT R0, R3, 0x80000000, R0, 0x48, !PT ;  /* 0x8000000003007812 */ /* 0x000fe200078e4800 */
[----:B------:R-:W-:Y:S06]  /*0ca0*/  BRA `(.L_x_165) ;  /* 0x00000000000c7947 */ /* 0x000fec0003800000 */
.L_x_158:
[----:B------:R-:W0:Y:S01]  /*0cb0*/  MUFU.RSQ R0, -QNAN ;  /* 0xffc0000000007908 */ /* 0x000e220000001400 */
[----:B------:R-:W-:Y:S05]  /*0cc0*/  BRA `(.L_x_165) ;  /* 0x0000000000047947 */ /* 0x000fea0003800000 */
.L_x_157:
[----:B------:R-:W-:-:S07]  /*0cd0*/  FADD.FTZ R0, R0, R3 ;  /* 0x0000000300007221 */ /* 0x000fce0000010000 */
.L_x_165:
[----:B------:R-:W-:Y:S05]  /*0ce0*/  BSYNC.RECONVERGENT B2 ;  /* 0x0000000000027941 */ /* 0x000fea0003800200 */
.L_x_155:
[----:B------:R-:W-:Y:S02]  /*0cf0*/  IMAD.MOV.U32 R10, RZ, RZ, R6 ;  /* 0x000000ffff0a7224 */ /* 0x000fe400078e0006 */
[----:B------:R-:W-:Y:S02]  /*0d00*/  IMAD.MOV.U32 R11, RZ, RZ, 0x0 ;  /* 0x00000000ff0b7424 */ /* 0x000fe400078e00ff */
[----:B0-----:R-:W-:Y:S02]  /*0d10*/  IMAD.MOV.U32 R3, RZ, RZ, R0 ;  /* 0x000000ffff037224 */ /* 0x001fe400078e0000 */
[----:B------:R-:W-:Y:S05]  /*0d20*/  RET.REL.NODEC R10 `(_Z17adam_final_kernelIfEvPT_S1_S1_S0_S0_S0_m) ;  /* 0xfffffff00ab47950 */ /* 0x000fea0003c3ffff */
.L_x_166:
        /* <DEDUP_REMOVED lines=13> */
.L_x_374:


//--------------------- .text._Z13aaxpby_kernelIdEvPT_S1_S0_S0_m --------------------------
	.section	.text._Z13aaxpby_kernelIdEvPT_S1_S0_S0_m,"ax",@progbits
	.align	128
        .global         _Z13aaxpby_kernelIdEvPT_S1_S0_S0_m
        .type           _Z13aaxpby_kernelIdEvPT_S1_S0_S0_m,@function
        .size           _Z13aaxpby_kernelIdEvPT_S1_S0_S0_m,(.L_x_413 - _Z13aaxpby_kernelIdEvPT_S1_S0_S0_m)
        .other          _Z13aaxpby_kernelIdEvPT_S1_S0_S0_m,@"STO_CUDA_ENTRY STV_DEFAULT"
_Z13aaxpby_kernelIdEvPT_S1_S0_S0_m:
.text._Z13aaxpby_kernelIdEvPT_S1_S0_S0_m:
        /* <DEDUP_REMOVED lines=13> */
[----:B------:R-:W2:Y:S01]  /*00d0*/  LDCU.128 UR16, c[0x0][0x390] ;  /* 0x00007200ff1077ac */ /* 0x000ea20008000c00 */
[----:B------:R-:W3:Y:S01]  /*00e0*/  LDCU.128 UR12, c[0x0][0x380] ;  /* 0x00007000ff0c77ac */ /* 0x000ee20008000c00 */
[----:B0-----:R-:W-:-:S07]  /*00f0*/  IMAD R0, R2, UR4, RZ ;  /* 0x0000000402007c24 */ /* 0x001fce000f8e02ff */
.L_x_167:
[C---:B0-----:R-:W-:Y:S01]  /*0100*/  IMAD.SHL.U32 R6, R11.reuse, 0x8, RZ ;  /* 0x000000080b067824 */ /* 0x041fe200078e00ff */
[----:B------:R-:W-:-:S04]  /*0110*/  SHF.L.U64.HI R4, R11, 0x3, R10 ;  /* 0x000000030b047819 */ /* 0x000fc8000001020a */
[C---:B---3--:R-:W-:Y:S02]  /*0120*/  IADD3 R2, P0, PT, R6.reuse, UR12, RZ ;  /* 0x0000000c06027c10 */ /* 0x048fe4000ff1e0ff */
[----:B------:R-:W-:Y:S02]  /*0130*/  IADD3 R6, P1, PT, R6, UR14, RZ ;  /* 0x0000000e06067c10 */ /* 0x000fe4000ff3e0ff */
[C---:B------:R-:W-:Y:S02]  /*0140*/  IADD3.X R3, PT, PT, R4.reuse, UR13, RZ, P0, !PT ;  /* 0x0000000d04037c10 */ /* 0x040fe400087fe4ff */
[----:B------:R-:W-:-:S04]  /*0150*/  IADD3.X R7, PT, PT, R4, UR15, RZ, P1, !PT ;  /* 0x0000000f04077c10 */ /* 0x000fc80008ffe4ff */
[----:B-1----:R-:W2:Y:S04]  /*0160*/  LDG.E.64 R2, desc[UR6][R2.64] ;  /* 0x0000000602027981 */ /* 0x002ea8000c1e1b00 */
[----:B------:R-:W3:Y:S01]  /*0170*/  LDG.E.64 R8, desc[UR6][R6.64] ;  /* 0x0000000606087981 */ /* 0x000ee2000c1e1b00 */
[----:B------:R-:W-:-:S05]  /*0180*/  IADD3 R11, P0, PT, R0, R11, RZ ;  /* 0x0000000b000b7210 */ /* 0x000fca0007f1e0ff */
[----:B------:R-:W-:Y:S01]  /*0190*/  IMAD.X R10, RZ, RZ, R10, P0 ;  /* 0x000000ffff0a7224 */ /* 0x000fe200000e060a */
[----:B------:R-:W-:-:S04]  /*01a0*/  ISETP.GE.U32.AND P0, PT, R11, UR8, PT ;  /* 0x000000080b007c0c */ /* 0x000fc8000bf06070 */
[----:B------:R-:W-:Y:S01]  /*01b0*/  ISETP.GE.U32.AND.EX P0, PT, R10, UR9, PT, P0 ;  /* 0x000000090a007c0c */ /* 0x000fe2000bf06100 */
[----:B--2---:R-:W-:Y:S02]  /*01c0*/  DMUL R4, R2, UR16 ;  /* 0x0000001002047c28 */ /* 0x004fe40008000000 */
[----:B---3--:R-:W-:-:S08]  /*01d0*/  DMUL R8, R8, UR18 ;  /* 0x0000001208087c28 */ /* 0x008fd00008000000 */
[----:B------:R-:W-:-:S07]  /*01e0*/  DFMA R4, R2, R4, R8 ;  /* 0x000000040204722b */ /* 0x000fce0000000008 */
[----:B------:R0:W-:Y:S01]  /*01f0*/  STG.E.64 desc[UR6][R6.64], R4 ;  /* 0x0000000406007986 */ /* 0x0001e2000c101b06 */
[----:B------:R-:W-:Y:S05]  /*0200*/  @!P0 BRA `(.L_x_167) ;  /* 0xfffffffc00bc8947 */ /* 0x000fea000383ffff */
[----:B------:R-:W-:Y:S05]  /*0210*/  EXIT ;  /* 0x000000000000794d */ /* 0x000fea0003800000 */
.L_x_168:
        /* <DEDUP_REMOVED lines=14> */
.L_x_413:


//--------------------- .text._Z13aaxpby_kernelIfEvPT_S1_S0_S0_m --------------------------
	.section	.text._Z13aaxpby_kernelIfEvPT_S1_S0_S0_m,"ax",@progbits
	.align	128
        .global         _Z13aaxpby_kernelIfEvPT_S1_S0_S0_m
        .type           _Z13aaxpby_kernelIfEvPT_S1_S0_S0_m,@function
        .size           _Z13aaxpby_kernelIfEvPT_S1_S0_S0_m,(.L_x_414 - _Z13aaxpby_kernelIfEvPT_S1_S0_S0_m)
        .other          _Z13aaxpby_kernelIfEvPT_S1_S0_S0_m,@"STO_CUDA_ENTRY STV_DEFAULT"
_Z13aaxpby_kernelIfEvPT_S1_S0_S0_m:
.text._Z13aaxpby_kernelIfEvPT_S1_S0_S0_m:
        /* <DEDUP_REMOVED lines=16> */
.L_x_169:
[C---:B0-----:R-:W-:Y:S01]  /*0100*/  IMAD.SHL.U32 R2, R11.reuse, 0x4, RZ ;  /* 0x000000040b027824 */ /* 0x041fe200078e00ff */
[----:B------:R-:W-:-:S04]  /*0110*/  SHF.L.U64.HI R3, R11, 0x2, R8 ;  /* 0x000000020b037819 */ /* 0x000fc80000010208 */
[C---:B---3--:R-:W-:Y:S02]  /*0120*/  IADD3 R4, P0, PT, R2.reuse, UR12, RZ ;  /* 0x0000000c02047c10 */ /* 0x048fe4000ff1e0ff */
[----:B------:R-:W-:Y:S02]  /*0130*/  IADD3 R2, P1, PT, R2, UR14, RZ ;  /* 0x0000000e02027c10 */ /* 0x000fe4000ff3e0ff */
[C---:B------:R-:W-:Y:S02]  /*0140*/  IADD3.X R5, PT, PT, R3.reuse, UR13, RZ, P0, !PT ;  /* 0x0000000d03057c10 */ /* 0x040fe400087fe4ff */
[----:B------:R-:W-:-:S03]  /*0150*/  IADD3.X R3, PT, PT, R3, UR15, RZ, P1, !PT ;  /* 0x0000000f03037c10 */ /* 0x000fc60008ffe4ff */
[----:B-1----:R-:W2:Y:S04]  /*0160*/  LDG.E R4, desc[UR6][R4.64] ;  /* 0x0000000604047981 */ /* 0x002ea8000c1e1900 */
[----:B------:R-:W3:Y:S01]  /*0170*/  LDG.E R6, desc[UR6][R2.64] ;  /* 0x0000000602067981 */ /* 0x000ee2000c1e1900 */
[----:B------:R-:W-:-:S05]  /*0180*/  IADD3 R11, P0, PT, R0, R11, RZ ;  /* 0x0000000b000b7210 */ /* 0x000fca0007f1e0ff */
[----:B------:R-:W-:Y:S01]  /*0190*/  IMAD.X R8, RZ, RZ, R8, P0 ;  /* 0x000000ffff087224 */ /* 0x000fe200000e0608 */
[----:B------:R-:W-:-:S04]  /*01a0*/  ISETP.GE.U32.AND P0, PT, R11, UR8, PT ;  /* 0x000000080b007c0c */ /* 0x000fc8000bf06070 */
[----:B------:R-:W-:Y:S01]  /*01b0*/  ISETP.GE.U32.AND.EX P0, PT, R8, UR9, PT, P0 ;  /* 0x0000000908007c0c */ /* 0x000fe2000bf06100 */
[----:B--2---:R-:W-:Y:S01]  /*01c0*/  FMUL R7, R4, UR10 ;  /* 0x0000000a04077c20 */ /* 0x004fe20008400000 */
[----:B---3--:R-:W-:-:S04]  /*01d0*/  FMUL R9, R6, UR11 ;  /* 0x0000000b06097c20 */ /* 0x008fc80008400000 */
[----:B------:R-:W-:-:S05]  /*01e0*/  FFMA R7, R4, R7, R9 ;  /* 0x0000000704077223 */ /* 0x000fca0000000009 */
[----:B------:R0:W-:Y:S02]  /*01f0*/  STG.E desc[UR6][R2.64], R7 ;  /* 0x0000000702007986 */ /* 0x0001e4000c101906 */
[----:B------:R-:W-:Y:S05]  /*0200*/  @!P0 BRA `(.L_x_169) ;  /* 0xfffffffc00bc8947 */ /* 0x000fea000383ffff */
[----:B------:R-:W-:Y:S05]  /*0210*/  EXIT ;  /* 0x000000000000794d */ /* 0x000fea0003800000 */
.L_x_170:
        /* <DEDUP_REMOVED lines=14> */
.L_x_414:


//--------------------- .text._Z12axpby_kernelIdEvPT_S1_S0_S0_m --------------------------
	.section	.text._Z12axpby_kernelIdEvPT_S1_S0_S0_m,"ax",@progbits
	.align	128
        .global         _Z12axpby_kernelIdEvPT_S1_S0_S0_m
        .type           _Z12axpby_kernelIdEvPT_S1_S0_S0_m,@function
        .size           _Z12axpby_kernelIdEvPT_S1_S0_S0_m,(.L_x_415 - _Z12axpby_kernelIdEvPT_S1_S0_S0_m)
        .other          _Z12axpby_kernelIdEvPT_S1_S0_S0_m,@"STO_CUDA_ENTRY STV_DEFAULT"
_Z12axpby_kernelIdEvPT_S1_S0_S0_m:
.text._Z12axpby_kernelIdEvPT_S1_S0_S0_m:
        /* <DEDUP_REMOVED lines=16> */
.L_x_171:
[C---:B------:R-:W-:Y:S01]  /*0100*/  IMAD.SHL.U32 R8, R11.reuse, 0x8, RZ ;  /* 0x000000080b087824 */ /* 0x040fe200078e00ff */
[----:B0-----:R-:W-:-:S04]  /*0110*/  SHF.L.U64.HI R2, R11, 0x3, R10 ;  /* 0x000000030b027819 */ /* 0x001fc8000001020a */
[----:B---3--:R-:W-:-:S04]  /*0120*/  IADD3 R4, P0, PT, R8, UR14, RZ ;  /* 0x0000000e08047c10 */ /* 0x008fc8000ff1e0ff */
[----:B------:R-:W-:Y:S02]  /*0130*/  IADD3.X R5, PT, PT, R2, UR15, RZ, P0, !PT ;  /* 0x0000000f02057c10 */ /* 0x000fe400087fe4ff */
[----:B------:R-:W-:-:S03]  /*0140*/  IADD3 R8, P0, PT, R8, UR12, RZ ;  /* 0x0000000c08087c10 */ /* 0x000fc6000ff1e0ff */
[----:B-1----:R-:W2:Y:S01]  /*0150*/  LDG.E.64 R6, desc[UR6][R4.64] ;  /* 0x0000000604067981 */ /* 0x002ea2000c1e1b00 */
[----:B------:R-:W-:-:S05]  /*0160*/  IADD3.X R9, PT, PT, R2, UR13, RZ, P0, !PT ;  /* 0x0000000d02097c10 */ /* 0x000fca00087fe4ff */
[----:B------:R-:W3:Y:S01]  /*0170*/  LDG.E.64 R2, desc[UR6][R8.64] ;  /* 0x0000000608027981 */ /* 0x000ee2000c1e1b00 */
[----:B------:R-:W-:-:S05]  /*0180*/  IADD3 R11, P0, PT, R0, R11, RZ ;  /* 0x0000000b000b7210 */ /* 0x000fca0007f1e0ff */
[----:B------:R-:W-:Y:S01]  /*0190*/  IMAD.X R10, RZ, RZ, R10, P0 ;  /* 0x000000ffff0a7224 */ /* 0x000fe200000e060a */
[----:B------:R-:W-:-:S04]  /*01a0*/  ISETP.GE.U32.AND P0, PT, R11, UR8, PT ;  /* 0x000000080b007c0c */ /* 0x000fc8000bf06070 */
[----:B------:R-:W-:Y:S01]  /*01b0*/  ISETP.GE.U32.AND.EX P0, PT, R10, UR9, PT, P0 ;  /* 0x000000090a007c0c */ /* 0x000fe2000bf06100 */
[----:B--2---:R-:W-:-:S08]  /*01c0*/  DMUL R6, R6, UR18 ;  /* 0x0000001206067c28 */ /* 0x004fd00008000000 */
[----:B---3--:R-:W-:-:S07]  /*01d0*/  DFMA R2, R2, UR16, R6 ;  /* 0x0000001002027c2b */ /* 0x008fce0008000006 */
[----:B------:R0:W-:Y:S01]  /*01e0*/  STG.E.64 desc[UR6][R4.64], R2 ;  /* 0x0000000204007986 */ /* 0x0001e2000c101b06 */
[----:B------:R-:W-:Y:S05]  /*01f0*/  @!P0 BRA `(.L_x_171) ;  /* 0xfffffffc00c08947 */ /* 0x000fea000383ffff */
[----:B------:R-:W-:Y:S05]  /*0200*/  EXIT ;  /* 0x000000000000794d */ /* 0x000fea0003800000 */
.L_x_172:
        /* <DEDUP_REMOVED lines=15> */
.L_x_415:


//--------------------- .text._Z12axpby_kernelIfEvPT_S1_S0_S0_m --------------------------
	.section	.text._Z12axpby_kernelIfEvPT_S1_S0_S0_m,"ax",@progbits
	.align	128
        .global         _Z12axpby_kernelIfEvPT_S1_S0_S0_m
        .type           _Z12axpby_kernelIfEvPT_S1_S0_S0_m,@function
        .size           _Z12axpby_kernelIfEvPT_S1_S0_S0_m,(.L_x_416 - _Z12axpby_kernelIfEvPT_S1_S0_S0_m)
        .other          _Z12axpby_kernelIfEvPT_S1_S0_S0_m,@"STO_CUDA_ENTRY STV_DEFAULT"
_Z12axpby_kernelIfEvPT_S1_S0_S0_m:
.text._Z12axpby_kernelIfEvPT_S1_S0_S0_m:
        /* <DEDUP_REMOVED lines=16> */
.L_x_173:
[C---:B------:R-:W-:Y:S01]  /*0100*/  IMAD.SHL.U32 R4, R9.reuse, 0x4, RZ ;  /* 0x0000000409047824 */ /* 0x040fe200078e00ff */
[----:B------:R-:W-:-:S04]  /*0110*/  SHF.L.U64.HI R5, R9, 0x2, R8 ;  /* 0x0000000209057819 */ /* 0x000fc80000010208 */
[C---:B0--3--:R-:W-:Y:S02]  /*0120*/  IADD3 R2, P1, PT, R4.reuse, UR14, RZ ;  /* 0x0000000e04027c10 */ /* 0x049fe4000ff3e0ff */
        /* <DEDUP_REMOVED lines=9> */
[----:B--2---:R-:W-:-:S04]  /*01c0*/  FMUL R7, R6, UR11 ;  /* 0x0000000b06077c20 */ /* 0x004fc80008400000 */
[----:B---3--:R-:W-:-:S05]  /*01d0*/  FFMA R7, R4, UR10, R7 ;  /* 0x0000000a04077c23 */ /* 0x008fca0008000007 */
[----:B------:R0:W-:Y:S03]  /*01e0*/  STG.E desc[UR6][R2.64], R7 ;  /* 0x0000000702007986 */ /* 0x0001e6000c101906 */
[----:B------:R-:W-:Y:S05]  /*01f0*/  @!P0 BRA `(.L_x_173) ;  /* 0xfffffffc00c08947 */ /* 0x000fea000383ffff */
[----:B------:R-:W-:Y:S05]  /*0200*/  EXIT ;  /* 0x000000000000794d */ /* 0x000fea0003800000 */
.L_x_174:
        /* <DEDUP_REMOVED lines=15> */
.L_x_416:


//--------------------- .text._Z15subtract_kernelImEvPT_S0_m --------------------------
	.section	.text._Z15subtract_kernelImEvPT_S0_m,"ax",@progbits
	.align	128
        .global         _Z15subtract_kernelImEvPT_S0_m
        .type           _Z15subtract_kernelImEvPT_S0_m,@function
        .size           _Z15subtract_kernelImEvPT_S0_m,(.L_x_417 - _Z15subtract_kernelImEvPT_S0_m)
        .other          _Z15subtract_kernelImEvPT_S0_m,@"STO_CUDA_ENTRY STV_DEFAULT"
_Z15subtract_kernelImEvPT_S0_m:
.text._Z15subtract_kernelImEvPT_S0_m:
        /* <DEDUP_REMOVED lines=14> */
[----:B0-----:R-:W-:-:S07]  /*00e0*/  IMAD R0, R2, UR4, RZ ;  /* 0x0000000402007c24 */ /* 0x001fce000f8e02ff */
.L_x_175:
[----:B--2---:R-:W-:-:S04]  /*00f0*/  LEA R2, P0, R7, UR12, 0x3 ;  /* 0x0000000c07027c11 */ /* 0x004fc8000f8018ff */
[----:B------:R-:W-:-:S05]  /*0100*/  LEA.HI.X R3, R7, UR13, R6, 0x3, P0 ;  /* 0x0000000d07037c11 */ /* 0x000fca00080f1c06 */
[----:B-1----:R-:W2:Y:S02]  /*0110*/  LDG.E.64 R4, desc[UR6][R2.64] ;  /* 0x0000000602047981 */ /* 0x002ea4000c1e1b00 */
[----:B--2---:R-:W-:-:S04]  /*0120*/  IADD3 R4, P0, PT, R4, -UR14, RZ ;  /* 0x8000000e04047c10 */ /* 0x004fc8000ff1e0ff */
[----:B------:R-:W-:Y:S02]  /*0130*/  IADD3.X R5, PT, PT, R5, ~UR15, RZ, P0, !PT ;  /* 0x8000000f05057c10 */ /* 0x000fe400087fe4ff */
[----:B------:R-:W-:-:S03]  /*0140*/  IADD3 R7, P0, PT, R0, R7, RZ ;  /* 0x0000000700077210 */ /* 0x000fc60007f1e0ff */
[----:B------:R0:W-:Y:S02]  /*0150*/  STG.E.64 desc[UR6][R2.64], R4 ;  /* 0x0000000402007986 */ /* 0x0001e4000c101b06 */
[----:B------:R-:W-:Y:S01]  /*0160*/  IMAD.X R6, RZ, RZ, R6, P0 ;  /* 0x000000ffff067224 */ /* 0x000fe200000e0606 */
[----:B------:R-:W-:-:S04]  /*0170*/  ISETP.GE.U32.AND P0, PT, R7, UR8, PT ;  /* 0x0000000807007c0c */ /* 0x000fc8000bf06070 */
[----:B------:R-:W-:-:S13]  /*0180*/  ISETP.GE.U32.AND.EX P0, PT, R6, UR9, PT, P0 ;  /* 0x0000000906007c0c */ /* 0x000fda000bf06100 */
[----:B0-----:R-:W-:Y:S05]  /*0190*/  @!P0 BRA `(.L_x_175) ;  /* 0xfffffffc00d48947 */ /* 0x001fea000383ffff */
[----:B------:R-:W-:Y:S05]  /*01a0*/  EXIT ;  /* 0x000000000000794d */ /* 0x000fea0003800000 */
.L_x_176:
        /* <DEDUP_REMOVED lines=13> */
.L_x_417:


//--------------------- .text._Z15subtract_kernelIjEvPT_S0_m --------------------------
	.section	.text._Z15subtract_kernelIjEvPT_S0_m,"ax",@progbits
	.align	128
        .global         _Z15subtract_kernelIjEvPT_S0_m
        .type           _Z15subtract_kernelIjEvPT_S0_m,@function
        .size           _Z15subtract_kernelIjEvPT_S0_m,(.L_x_418 - _Z15subtract_kernelIjEvPT_S0_m)
        .other          _Z15subtract_kernelIjEvPT_S0_m,@"STO_CUDA_ENTRY STV_DEFAULT"
_Z15subtract_kernelIjEvPT_S0_m:
.text._Z15subtract_kernelIjEvPT_S0_m:
        /* <DEDUP_REMOVED lines=13> */
[----:B------:R-:W2:Y:S01]  /*00d0*/  LDCU UR5, c[0x0][0x388] ;  /* 0x00007100ff0577ac */ /* 0x000ea20008000800 */
[----:B------:R-:W3:Y:S01]  /*00e0*/  LDCU.64 UR10, c[0x0][0x380] ;  /* 0x00007000ff0a77ac */ /* 0x000ee20008000a00 */
[----:B0-----:R-:W-:-:S07]  /*00f0*/  IMAD R0, R2, UR4, RZ ;  /* 0x0000000402007c24 */ /* 0x001fce000f8e02ff */
.L_x_177:
[----:B0--3--:R-:W-:-:S04]  /*0100*/  LEA R2, P0, R7, UR10, 0x2 ;  /* 0x0000000a07027c11 */ /* 0x009fc8000f8010ff */
[----:B------:R-:W-:-:S05]  /*0110*/  LEA.HI.X R3, R7, UR11, R6, 0x2, P0 ;  /* 0x0000000b07037c11 */ /* 0x000fca00080f1406 */
[----:B-1----:R-:W2:Y:S01]  /*0120*/  LDG.E R4, desc[UR6][R2.64] ;  /* 0x0000000602047981 */ /* 0x002ea2000c1e1900 */
[----:B------:R-:W-:-:S05]  /*0130*/  IADD3 R7, P0, PT, R0, R7, RZ ;  /* 0x0000000700077210 */ /* 0x000fca0007f1e0ff */
[----:B------:R-:W-:Y:S01]  /*0140*/  IMAD.X R6, RZ, RZ, R6, P0 ;  /* 0x000000ffff067224 */ /* 0x000fe200000e0606 */
[----:B------:R-:W-:-:S04]  /*0150*/  ISETP.GE.U32.AND P0, PT, R7, UR8, PT ;  /* 0x0000000807007c0c */ /* 0x000fc8000bf06070 */
[----:B------:R-:W-:Y:S01]  /*0160*/  ISETP.GE.U32.AND.EX P0, PT, R6, UR9, PT, P0 ;  /* 0x0000000906007c0c */ /* 0x000fe2000bf06100 */
[----:B--2---:R-:W-:-:S05]  /*0170*/  VIADD R5, R4, -UR5 ;  /* 0x8000000504057c36 */ /* 0x004fca0008000000 */
[----:B------:R0:W-:Y:S07]  /*0180*/  STG.E desc[UR6][R2.64], R5 ;  /* 0x0000000502007986 */ /* 0x0001ee000c101906 */
[----:B------:R-:W-:Y:S05]  /*0190*/  @!P0 BRA `(.L_x_177) ;  /* 0xfffffffc00d88947 */ /* 0x000fea000383ffff */
[----:B------:R-:W-:Y:S05]  /*01a0*/  EXIT ;  /* 0x000000000000794d */ /* 0x000fea0003800000 */
.L_x_178:
        /* <DEDUP_REMOVED lines=13> */
.L_x_418:


//--------------------- .text._Z24subtract_rows_exp_kernelIdEvPT_S1_S1_mm --------------------------
	.section	.text._Z24subtract_rows_exp_kernelIdEvPT_S1_S1_mm,"ax",@progbits
	.align	128
        .global         _Z24subtract_rows_exp_kernelIdEvPT_S1_S1_mm
        .type           _Z24subtract_rows_exp_kernelIdEvPT_S1_S1_mm,@function
        .size           _Z24subtract_rows_exp_kernelIdEvPT_S1_S1_mm,(.L_x_375 - _Z24subtract_rows_exp_kernelIdEvPT_S1_S1_mm)
        .other          _Z24subtract_rows_exp_kernelIdEvPT_S1_S1_mm,@"STO_CUDA_ENTRY STV_DEFAULT"
_Z24subtract_rows_exp_kernelIdEvPT_S1_S1_mm:
.text._Z24subtract_rows_exp_kernelIdEvPT_S1_S1_mm:
        /* <DEDUP_REMOVED lines=19> */
.L_x_185:
[C---:B------:R-:W-:Y:S01]  /*0130*/  IMAD.SHL.U32 R6, R7.reuse, 0x8, RZ ;  /* 0x0000000807067824 */ /* 0x040fe200078e00ff */
[----:B------:R-:W-:-:S04]  /*0140*/  SHF.L.U64.HI R9, R7, 0x3, R8 ;  /* 0x0000000307097819 */ /* 0x000fc80000010208 */
[----:B----4-:R-:W-:-:S04]  /*0150*/  IADD3 R2, P0, PT, R6, UR12, RZ ;  /* 0x0000000c06027c10 */ /* 0x010fc8000ff1e0ff */
[----:B------:R-:W-:-:S06]  /*0160*/  IADD3.X R3, PT, PT, R9, UR13, RZ, P0, !PT ;  /* 0x0000000d09037c10 */ /* 0x000fcc00087fe4ff */
[----:B-1----:R-:W5:Y:S01]  /*0170*/  LDG.E.64 R2, desc[UR10][R2.64] ;  /* 0x0000000a02027981 */ /* 0x002f62000c1e1b00 */
[----:B--2---:R-:W-:Y:S01]  /*0180*/  LOP3.LUT R4, R8, UR9, RZ, 0xfc, !PT ;  /* 0x0000000908047c12 */ /* 0x004fe2000f8efcff */
[----:B------:R-:W-:Y:S03]  /*0190*/  BSSY.RECONVERGENT B1, `(.L_x_180) ;  /* 0x0000019000017945 */ /* 0x000fe60003800200 */
[----:B------:R-:W-:-:S13]  /*01a0*/  ISETP.NE.U32.AND P0, PT, R4, RZ, PT ;  /* 0x000000ff0400720c */ /* 0x000fda0003f05070 */
[----:B------:R-:W-:Y:S05]  /*01b0*/  @P0 BRA `(.L_x_181) ;  /* 0x0000000000500947 */ /* 0x000fea0003800000 */
[----:B---3--:R-:W1:Y:S01]  /*01c0*/  I2F.U32.RP R10, UR14 ;  /* 0x0000000e000a7d06 */ /* 0x008e620008209000 */
[----:B------:R-:W-:-:S07]  /*01d0*/  ISETP.NE.U32.AND P2, PT, RZ, UR14, PT ;  /* 0x0000000eff007c0c */ /* 0x000fce000bf45070 */
[----:B-1----:R-:W1:Y:S02]  /*01e0*/  MUFU.RCP R10, R10 ;  /* 0x0000000a000a7308 */ /* 0x002e640000001000 */
[----:B-1----:R-:W-:-:S06]  /*01f0*/  VIADD R4, R10, 0xffffffe ;  /* 0x0ffffffe0a047836 */ /* 0x002fcc0000000000 */
[----:B------:R1:W2:Y:S02]  /*0200*/  F2I.FTZ.U32.TRUNC.NTZ R5, R4 ;  /* 0x0000000400057305 */ /* 0x0002a4000021f000 */
[----:B-1----:R-:W-:Y:S02]  /*0210*/  HFMA2 R4, -RZ, RZ, 0, 0 ;  /* 0x00000000ff047431 */ /* 0x002fe400000001ff */
[----:B--2---:R-:W-:-:S04]  /*0220*/  IMAD.MOV R11, RZ, RZ, -R5 ;  /* 0x000000ffff0b7224 */ /* 0x004fc800078e0a05 */
[----:B------:R-:W-:-:S04]  /*0230*/  IMAD R11, R11, UR14, RZ ;  /* 0x0000000e0b0b7c24 */ /* 0x000fc8000f8e02ff */
[----:B------:R-:W-:-:S06]  /*0240*/  IMAD.HI.U32 R12, R5, R11, R4 ;  /* 0x0000000b050c7227 */ /* 0x000fcc00078e0004 */
[----:B------:R-:W-:-:S04]  /*0250*/  IMAD.HI.U32 R4, R12, R7, RZ ;  /* 0x000000070c047227 */ /* 0x000fc800078e00ff */
[----:B------:R-:W-:-:S04]  /*0260*/  IMAD.MOV R12, RZ, RZ, -R4 ;  /* 0x000000ffff0c7224 */ /* 0x000fc800078e0a04 */
        /* <DEDUP_REMOVED lines=9> */
.L_x_181:
[----:B------:R-:W-:-:S07]  /*0300*/  MOV R12, 0x320 ;  /* 0x00000320000c7802 */ /* 0x000fce0000000f00 */
[----:B0--3-5:R-:W-:Y:S05]  /*0310*/  CALL.REL.NOINC `($__internal_16_$__cuda_sm20_div_u64) ;  /* 0x00000004002c7944 */ /* 0x029fea0003c00000 */
.L_x_182:
[----:B0-----:R-:W-:Y:S05]  /*0320*/  BSYNC.RECONVERGENT B1 ;  /* 0x0000000000017941 */ /* 0x001fea0003800200 */
.L_x_180:
[----:B------:R-:W-:-:S04]  /*0330*/  LEA R14, P0, R4, UR16, 0x3 ;  /* 0x00000010040e7c11 */ /* 0x000fc8000f8018ff */
[----:B------:R-:W-:-:S05]  /*0340*/  LEA.HI.X R15, R4, UR17, R5, 0x3, P0 ;  /* 0x00000011040f7c11 */ /* 0x000fca00080f1c05 */
[----:B------:R-:W2:Y:S01]  /*0350*/  LDG.E.64 R4, desc[UR10][R14.64] ;  /* 0x0000000a0e047981 */ /* 0x000ea2000c1e1b00 */
[----:B------:R-:W-:Y:S01]  /*0360*/  UMOV UR18, 0xfefa39ef ;  /* 0xfefa39ef00127882 */ /* 0x000fe20000000000 */
[----:B------:R-:W-:Y:S01]  /*0370*/  UMOV UR19, 0x3fe62e42 ;  /* 0x3fe62e4200137882 */ /* 0x000fe20000000000 */
[----:B------:R-:W-:Y:S01]  /*0380*/  BSSY.RECONVERGENT B1, `(.L_x_183) ;  /* 0x000003a000017945 */ /* 0x000fe20003800200 */
[----:B--2--5:R-:W-:Y:S01]  /*0390*/  DADD R2, R2, -R4 ;  /* 0x0000000002027229 */ /* 0x024fe20000000804 */
[----:B------:R-:W-:Y:S02]  /*03a0*/  IMAD.MOV.U32 R4, RZ, RZ, 0x652b82fe ;  /* 0x652b82feff047424 */ /* 0x000fe400078e00ff */
[----:B------:R-:W-:-:S06]  /*03b0*/  IMAD.MOV.U32 R5, RZ, RZ, 0x3ff71547 ;  /* 0x3ff71547ff057424 */ /* 0x000fcc00078e00ff */
[----:B------:R-:W-:Y:S01]  /*03c0*/  DFMA R4, R2, R4, 6.75539944105574400000e+15 ;  /* 0x433800000204742b */ /* 0x000fe20000000004 */
[----:B------:R-:W-:-:S07]  /*03d0*/  FSETP.GEU.AND P0, PT, |R3|, 4.1917929649353027344, PT ;  /* 0x4086232b0300780b */ /* 0x000fce0003f0e200 */
[----:B------:R-:W-:-:S08]  /*03e0*/  DADD R10, R4, -6.75539944105574400000e+15 ;  /* 0xc3380000040a7429 */ /* 0x000fd00000000000 */
[----:B------:R-:W-:Y:S01]  /*03f0*/  DFMA R12, R10, -UR18, R2 ;  /* 0x800000120a0c7c2b */ /* 0x000fe20008000002 */
[----:B------:R-:W-:Y:S01]  /*0400*/  UMOV UR18, 0x3b39803f ;  /* 0x3b39803f00127882 */ /* 0x000fe20000000000 */
[----:B------:R-:W-:-:S06]  /*0410*/  UMOV UR19, 0x3c7abc9e ;  /* 0x3c7abc9e00137882 */ /* 0x000fcc0000000000 */
[----:B------:R-:W-:Y:S01]  /*0420*/  DFMA R10, R10, -UR18, R12 ;  /* 0x800000120a0a7c2b */ /* 0x000fe2000800000c */
[----:B------:R-:W-:Y:S01]  /*0430*/  UMOV UR18, 0x69ce2bdf ;  /* 0x69ce2bdf00127882 */ /* 0x000fe20000000000 */
[----:B------:R-:W-:Y:S01]  /*0440*/  MOV R12, 0xfca213ea ;  /* 0xfca213ea000c7802 */ /* 0x000fe20000000f00 */
[----:B------:R-:W-:Y:S01]  /*0450*/  IMAD.MOV.U32 R13, RZ, RZ, 0x3e928af3 ;  /* 0x3e928af3ff0d7424 */ /* 0x000fe200078e00ff */
[----:B------:R-:W-:-:S05]  /*0460*/  UMOV UR19, 0x3e5ade15 ;  /* 0x3e5ade1500137882 */ /* 0x000fca0000000000 */
[----:B------:R-:W-:Y:S01]  /*0470*/  DFMA R12, R10, UR18, R12 ;  /* 0x000000120a0c7c2b */ /* 0x000fe2000800000c */
        /* <DEDUP_REMOVED lines=23> */
[----:B------:R-:W-:-:S08]  /*05f0*/  DFMA R12, R10, R12, UR18 ;  /* 0x000000120a0c7e2b */ /* 0x000fd0000800000c */
[----:B------:R-:W-:-:S08]  /*0600*/  DFMA R12, R10, R12, 1 ;  /* 0x3ff000000a0c742b */ /* 0x000fd0000000000c */
[----:B------:R-:W-:-:S10]  /*0610*/  DFMA R12, R10, R12, 1 ;  /* 0x3ff000000a0c742b */ /* 0x000fd4000000000c */
[----:B------:R-:W-:Y:S02]  /*0620*/  IMAD R11, R4, 0x100000, R13 ;  /* 0x00100000040b7824 */ /* 0x000fe400078e020d */
[----:B------:R-:W-:Y:S01]  /*0630*/  IMAD.MOV.U32 R10, RZ, RZ, R12 ;  /* 0x000000ffff0a7224 */ /* 0x000fe200078e000c */
[----:B------:R-:W-:Y:S06]  /*0640*/  @!P0 BRA `(.L_x_184) ;  /* 0x0000000000348947 */ /* 0x000fec0003800000 */
[----:B------:R-:W-:Y:S01]  /*0650*/  FSETP.GEU.AND P1, PT, |R3|, 4.2275390625, PT ;  /* 0x408748000300780b */ /* 0x000fe20003f2e200 */
[C---:B------:R-:W-:Y:S02]  /*0660*/  DADD R10, R2.reuse, +INF ;  /* 0x7ff00000020a7429 */ /* 0x040fe40000000000 */
[----:B------:R-:W-:-:S08]  /*0670*/  DSETP.GEU.AND P0, PT, R2, RZ, PT ;  /* 0x000000ff0200722a */ /* 0x000fd00003f0e000 */
[----:B------:R-:W-:Y:S02]  /*0680*/  FSEL R10, R10, RZ, P0 ;  /* 0x000000ff0a0a7208 */ /* 0x000fe40000000000 */
[----:B------:R-:W-:Y:S01]  /*0690*/  @!P1 LEA.HI R5, R4, R4, RZ, 0x1 ;  /* 0x0000000404059211 */ /* 0x000fe200078f08ff */
[----:B------:R-:W-:Y:S01]  /*06a0*/  @!P1 IMAD.MOV.U32 R2, RZ, RZ, R12 ;  /* 0x000000ffff029224 */ /* 0x000fe200078e000c */
[----:B------:R-:W-:Y:S02]  /*06b0*/  FSEL R11, R11, RZ, P0 ;  /* 0x000000ff0b0b7208 */ /* 0x000fe40000000000 */
[----:B------:R-:W-:-:S04]  /*06c0*/  @!P1 SHF.R.S32.HI R5, RZ, 0x1, R5 ;  /* 0x00000001ff059819 */ /* 0x000fc80000011405 */
[----:B------:R-:W-:Y:S01]  /*06d0*/  @!P1 IADD3 R4, PT, PT, R4, -R5, RZ ;  /* 0x8000000504049210 */ /* 0x000fe20007ffe0ff */
[----:B------:R-:W-:-:S03]  /*06e0*/  @!P1 IMAD R3, R5, 0x100000, R13 ;  /* 0x0010000005039824 */ /* 0x000fc600078e020d */
[----:B------:R-:W-:Y:S01]  /*06f0*/  @!P1 LEA R5, R4, 0x3ff00000, 0x14 ;  /* 0x3ff0000004059811 */ /* 0x000fe200078ea0ff */
[----:B------:R-:W-:-:S06]  /*0700*/  @!P1 IMAD.MOV.U32 R4, RZ, RZ, RZ ;  /* 0x000000ffff049224 */ /* 0x000fcc00078e00ff */
[----:B------:R-:W-:-:S11]  /*0710*/  @!P1 DMUL R10, R2, R4 ;  /* 0x00000004020a9228 */ /* 0x000fd60000000000 */
.L_x_184:
[----:B------:R-:W-:Y:S05]  /*0720*/  BSYNC.RECONVERGENT B1 ;  /* 0x0000000000017941 */ /* 0x000fea0003800200 */
.L_x_183:
[----:B------:R-:W-:-:S04]  /*0730*/  IADD3 R2, P0, PT, R6, UR4, RZ ;  /* 0x0000000406027c10 */ /* 0x000fc8000ff1e0ff */
[----:B------:R-:W-:Y:S02]  /*0740*/  IADD3.X R3, PT, PT, R9, UR5, RZ, P0, !PT ;  /* 0x0000000509037c10 */ /* 0x000fe400087fe4ff */
[----:B------:R-:W-:-:S03]  /*0750*/  IADD3 R7, P0, PT, R0, R7, RZ ;  /* 0x0000000700077210 */ /* 0x000fc60007f1e0ff */
[----:B------:R0:W-:Y:S01]  /*0760*/  STG.E.64 desc[UR10][R2.64], R10 ;  /* 0x0000000a02007986 */ /* 0x0001e2000c101b0a */
[----:B------:R-:W-:Y:S02]  /*0770*/  IADD3.X R8, PT, PT, RZ, R8, RZ, P0, !PT ;  /* 0x00000008ff087210 */ /* 0x000fe400007fe4ff */
[----:B------:R-:W-:-:S04]  /*0780*/  ISETP.GE.U32.AND P0, PT, R7, UR6, PT ;  /* 0x0000000607007c0c */ /* 0x000fc8000bf06070 */
[----:B------:R-:W-:-:S13]  /*0790*/  ISETP.GE.U32.AND.EX P0, PT, R8, UR7, PT, P0 ;  /* 0x0000000708007c0c */ /* 0x000fda000bf06100 */
[----:B0-----:R-:W-:Y:S05]  /*07a0*/  @!P0 BRA `(.L_x_185) ;  /* 0xfffffff800608947 */ /* 0x001fea000383ffff */
[----:B------:R-:W-:Y:S05]  /*07b0*/  BSYNC.RECONVERGENT B0 ;  /* 0x0000000000007941 */ /* 0x000fea0003800200 */
.L_x_179:
[----:B------:R-:W-:Y:S05]  /*07c0*/  EXIT ;  /* 0x000000000000794d */ /* 0x000fea0003800000 */
        .weak           $__internal_16_$__cuda_sm20_div_u64
        .type           $__internal_16_$__cuda_sm20_div_u64,@function
        .size           $__internal_16_$__cuda_sm20_div_u64,(.L_x_375 - $__internal_16_$__cuda_sm20_div_u64)
$__internal_16_$__cuda_sm20_div_u64:
        /* <DEDUP_REMOVED lines=48> */
[----:B------:R-:W-:Y:S02]  /*0ad0*/  IADD3 R11, P2, PT, R17, -R4, RZ ;  /* 0x80000004110b7210 */ /* 0x000fe40007f5e0ff */
[----:B------:R-:W-:Y:S02]  /*0ae0*/  IADD3 R10, P1, PT, R15, 0x1, RZ ;  /* 0x000000010f0a7810 */ /* 0x000fe40007f3e0ff */
[C---:B------:R-:W-:Y:S01]  /*0af0*/  ISETP.GE.U32.AND.EX P0, PT, R18.reuse, R5, PT, P0 ;  /* 0x000000051200720c */ /* 0x040fe20003f06100 */
[----:B------:R-:W-:Y:S01]  /*0b00*/  IMAD.X R16, R18, 0x1, ~R5, P2 ;  /* 0x0000000112107824 */ /* 0x000fe200010e0e05 */
[----:B------:R-:W-:Y:S02]  /*0b10*/  IADD3.X R14, PT, PT, RZ, R13, RZ, P1, !PT ;  /* 0x0000000dff0e7210 */ /* 0x000fe40000ffe4ff */
[----:B------:R-:W-:Y:S02]  /*0b20*/  SEL R15, R10, R15, P0 ;  /* 0x0000000f0a0f7207 */ /* 0x000fe40000000000 */
[----:B------:R-:W-:-:S02]  /*0b30*/  SEL R11, R11, R17, P0 ;  /* 0x000000110b0b7207 */ /* 0x000fc40000000000 */
[----:B------:R-:W-:Y:S01]  /*0b40*/  SEL R14, R14, R13, P0 ;  /* 0x0000000d0e0e7207 */ /* 0x000fe20000000000 */
[----:B------:R-:W-:Y:S01]  /*0b50*/  IMAD.MOV.U32 R13, RZ, RZ, 0x0 ;  /* 0x00000000ff0d7424 */ /* 0x000fe200078e00ff */
        /* <DEDUP_REMOVED lines=11> */
[----:B------:R-:W-:Y:S06]  /*0c10*/  RET.REL.NODEC R12 `(_Z24subtract_rows_exp_kernelIdEvPT_S1_S1_mm) ;  /* 0xfffffff00cf87950 */ /* 0x000fec0003c3ffff */
.L_x_186:
        /* <DEDUP_REMOVED lines=14> */
.L_x_375:


//--------------------- .text._Z24subtract_rows_exp_kernelIfEvPT_S1_S1_mm --------------------------
	.section	.text._Z24subtract_rows_exp_kernelIfEvPT_S1_S1_mm,"ax",@progbits
	.align	128
        .global         _Z24subtract_rows_exp_kernelIfEvPT_S1_S1_mm
        .type           _Z24subtract_rows_exp_kernelIfEvPT_S1_S1_mm,@function
        .size           _Z24subtract_rows_exp_kernelIfEvPT_S1_S1_mm,(.L_x_376 - _Z24subtract_rows_exp_kernelIfEvPT_S1_S1_mm)
        .other          _Z24subtract_rows_exp_kernelIfEvPT_S1_S1_mm,@"STO_CUDA_ENTRY STV_DEFAULT"
_Z24subtract_rows_exp_kernelIfEvPT_S1_S1_mm:
.text._Z24subtract_rows_exp_kernelIfEvPT_S1_S1_mm:
        /* <DEDUP_REMOVED lines=19> */
.L_x_191:
[C---:B------:R-:W-:Y:S01]  /*0130*/  IMAD.SHL.U32 R6, R0.reuse, 0x4, RZ ;  /* 0x0000000400067824 */ /* 0x040fe200078e00ff */
[----:B------:R-:W-:-:S04]  /*0140*/  SHF.L.U64.HI R11, R0, 0x2, R7 ;  /* 0x00000002000b7819 */ /* 0x000fc80000010207 */
[----:B0---4-:R-:W-:-:S04]  /*0150*/  IADD3 R2, P0, PT, R6, UR8, RZ ;  /* 0x0000000806027c10 */ /* 0x011fc8000ff1e0ff */
[----:B------:R-:W-:-:S05]  /*0160*/  IADD3.X R3, PT, PT, R11, UR9, RZ, P0, !PT ;  /* 0x000000090b037c10 */ /* 0x000fca00087fe4ff */
[----:B-1----:R1:W5:Y:S01]  /*0170*/  LDG.E R8, desc[UR6][R2.64] ;  /* 0x0000000602087981 */ /* 0x002362000c1e1900 */
[----:B--2---:R-:W-:Y:S01]  /*0180*/  LOP3.LUT R4, R7, UR5, RZ, 0xfc, !PT ;  /* 0x0000000507047c12 */ /* 0x004fe2000f8efcff */
[----:B------:R-:W-:Y:S03]  /*0190*/  BSSY.RECONVERGENT B1, `(.L_x_188) ;  /* 0x000001b000017945 */ /* 0x000fe60003800200 */
[----:B------:R-:W-:-:S13]  /*01a0*/  ISETP.NE.U32.AND P0, PT, R4, RZ, PT ;  /* 0x000000ff0400720c */ /* 0x000fda0003f05070 */
[----:B-1----:R-:W-:Y:S05]  /*01b0*/  @P0 BRA `(.L_x_189) ;  /* 0x0000000000500947 */ /* 0x002fea0003800000 */
        /* <DEDUP_REMOVED lines=20> */
.L_x_189:
[----:B------:R-:W-:-:S07]  /*0300*/  MOV R10, 0x320 ;  /* 0x00000320000a7802 */ /* 0x000fce0000000f00 */
[----:B0--3-5:R-:W-:Y:S05]  /*0310*/  CALL.REL.NOINC `($__internal_17_$__cuda_sm20_div_u64) ;  /* 0x00000000006c7944 */ /* 0x029fea0003c00000 */
[----:B------:R-:W-:Y:S01]  /*0320*/  IMAD.MOV.U32 R2, RZ, RZ, R4 ;  /* 0x000000ffff027224 */ /* 0x000fe200078e0004 */
[----:B------:R-:W-:-:S07]  /*0330*/  MOV R3, R5 ;  /* 0x0000000500037202 */ /* 0x000fce0000000f00 */
.L_x_190:
[----:B0-----:R-:W-:Y:S05]  /*0340*/  BSYNC.RECONVERGENT B1 ;  /* 0x0000000000017941 */ /* 0x001fea0003800200 */
.L_x_188:
[----:B------:R-:W-:-:S04]  /*0350*/  LEA R4, P0, R2, UR12, 0x2 ;  /* 0x0000000c02047c11 */ /* 0x000fc8000f8010ff */
[----:B------:R-:W-:-:S06]  /*0360*/  LEA.HI.X R5, R2, UR13, R3, 0x2, P0 ;  /* 0x0000000d02057c11 */ /* 0x000fcc00080f1403 */
[----:B------:R-:W2:Y:S01]  /*0370*/  LDG.E R5, desc[UR6][R4.64] ;  /* 0x0000000604057981 */ /* 0x000ea2000c1e1900 */
[----:B------:R-:W-:Y:S02]  /*0380*/  IMAD.MOV.U32 R3, RZ, RZ, 0x3bbb989d ;  /* 0x3bbb989dff037424 */ /* 0x000fe400078e00ff */
[----:B------:R-:W-:Y:S02]  /*0390*/  IMAD.MOV.U32 R13, RZ, RZ, 0x437c0000 ;  /* 0x437c0000ff0d7424 */ /* 0x000fe400078e00ff */
[----:B--2--5:R-:W-:-:S04]  /*03a0*/  FADD R8, R8, -R5 ;  /* 0x8000000508087221 */ /* 0x024fc80000000000 */
[----:B------:R-:W-:-:S04]  /*03b0*/  FFMA.SAT R2, R8, R3, 0.5 ;  /* 0x3f00000008027423 */ /* 0x000fc80000002003 */
[----:B------:R-:W-:Y:S01]  /*03c0*/  FFMA.RM R3, R2, R13, 12582913 ;  /* 0x4b40000102037423 */ /* 0x000fe2000000400d */
[----:B------:R-:W-:-:S03]  /*03d0*/  IADD3 R2, P0, PT, R6, UR16, RZ ;  /* 0x0000001006027c10 */ /* 0x000fc6000ff1e0ff */
[C---:B------:R-:W-:Y:S01]  /*03e0*/  FADD R13, R3.reuse, -12583039 ;  /* 0xcb40007f030d7421 */ /* 0x040fe20000000000 */
[----:B------:R-:W-:Y:S02]  /*03f0*/  SHF.L.U32 R4, R3, 0x17, RZ ;  /* 0x0000001703047819 */ /* 0x000fe400000006ff */
[----:B------:R-:W-:Y:S01]  /*0400*/  IADD3.X R3, PT, PT, R11, UR17, RZ, P0, !PT ;  /* 0x000000110b037c10 */ /* 0x000fe200087fe4ff */
[----:B------:R-:W-:Y:S01]  /*0410*/  FFMA R13, R8, 1.4426950216293334961, -R13 ;  /* 0x3fb8aa3b080d7823 */ /* 0x000fe2000000080d */
[----:B------:R-:W-:-:S03]  /*0420*/  IADD3 R0, P0, PT, R9, R0, RZ ;  /* 0x0000000009007210 */ /* 0x000fc60007f1e0ff */
[----:B------:R-:W-:Y:S02]  /*0430*/  FFMA R13, R8, 1.925963033500011079e-08, R13 ;  /* 0x32a57060080d7823 */ /* 0x000fe4000000000d */
[----:B------:R-:W-:Y:S01]  /*0440*/  IMAD.X R7, RZ, RZ, R7, P0 ;  /* 0x000000ffff077224 */ /* 0x000fe200000e0607 */
[----:B------:R-:W-:-:S03]  /*0450*/  ISETP.GE.U32.AND P0, PT, R0, UR18, PT ;  /* 0x0000001200007c0c */ /* 0x000fc6000bf06070 */
[----:B------:R-:W0:Y:S01]  /*0460*/  MUFU.EX2 R13, R13 ;  /* 0x0000000d000d7308 */ /* 0x000e220000000800 */
[----:B------:R-:W-:Y:S01]  /*0470*/  ISETP.GE.U32.AND.EX P0, PT, R7, UR19, PT, P0 ;  /* 0x0000001307007c0c */ /* 0x000fe2000bf06100 */
[----:B0-----:R-:W-:-:S05]  /*0480*/  FMUL R5, R4, R13 ;  /* 0x0000000d04057220 */ /* 0x001fca0000400000 */
[----:B------:R0:W-:Y:S07]  /*0490*/  STG.E desc[UR6][R2.64], R5 ;  /* 0x0000000502007986 */ /* 0x0001ee000c101906 */
[----:B------:R-:W-:Y:S05]  /*04a0*/  @!P0 BRA `(.L_x_191) ;  /* 0xfffffffc00208947 */ /* 0x000fea000383ffff */
[----:B------:R-:W-:Y:S05]  /*04b0*/  BSYNC.RECONVERGENT B0 ;  /* 0x0000000000007941 */ /* 0x000fea0003800200 */
.L_x_187:
[----:B------:R-:W-:Y:S05]  /*04c0*/  EXIT ;  /* 0x000000000000794d */ /* 0x000fea0003800000 */
        .weak           $__internal_17_$__cuda_sm20_div_u64
        .type           $__internal_17_$__cuda_sm20_div_u64,@function
        .size           $__internal_17_$__cuda_sm20_div_u64,(.L_x_376 - $__internal_17_$__cuda_sm20_div_u64)
$__internal_17_$__cuda_sm20_div_u64:
        /* <DEDUP_REMOVED lines=16> */
[----:B------:R-:W-:-:S05]  /*05d0*/  IMAD.HI.U32 R12, P1, R5, R15, R12 ;  /* 0x0000000f050c7227 */ /* 0x000fca000782000c */
[----:B------:R-:W-:Y:S01]  /*05e0*/  IADD3 R13, P2, PT, R19, R12, RZ ;  /* 0x0000000c130d7210 */ /* 0x000fe20007f5e0ff */
[----:B------:R-:W-:-:S04]  /*05f0*/  IMAD.X R12, R17, 0x1, R5, P0 ;  /* 0x00000001110c7824 */ /* 0x000fc800000e0605 */
[----:B------:R-:W-:Y:S01]  /*0600*/  IMAD.WIDE.U32 R4, R13, R2, RZ ;  /* 0x000000020d047225 */ /* 0x000fe200078e00ff */
[----:B------:R-:W-:-:S03]  /*0610*/  IADD3.X R15, PT, PT, RZ, RZ, R12, P2, P1 ;  /* 0x000000ffff0f7210 */ /* 0x000fc600017e240c */
        /* <DEDUP_REMOVED lines=25> */
[CC--:B------:R-:W-:Y:S02]  /*07b0*/  ISETP.GE.U32.AND P0, PT, R17.reuse, R2.reuse, PT ;  /* 0x000000021100720c */ /* 0x0c0fe40003f06070 */
[----:B------:R-:W-:Y:S01]  /*07c0*/  IADD3 R5, P2, PT, R17, -R2, RZ ;  /* 0x8000000211057210 */ /* 0x000fe20007f5e0ff */
[----:B------:R-:W-:Y:S01]  /*07d0*/  IMAD.X R16, R7, 0x1, ~R4, P1 ;  /* 0x0000000107107824 */ /* 0x000fe200008e0e04 */
[----:B------:R-:W-:-:S04]  /*07e0*/  IADD3 R4, P1, PT, R13, 0x1, RZ ;  /* 0x000000010d047810 */ /* 0x000fc80007f3e0ff */
[CC--:B------:R-:W-:Y:S01]  /*07f0*/  ISETP.GE.U32.AND.EX P0, PT, R16.reuse, R3.reuse, PT, P0 ;  /* 0x000000031000720c */ /* 0x0c0fe20003f06100 */
[----:B------:R-:W-:Y:S01]  /*0800*/  IMAD.X R12, RZ, RZ, R15, P1 ;  /* 0x000000ffff0c7224 */ /* 0x000fe200008e060f */
[----:B------:R-:W-:Y:S02]  /*0810*/  IADD3.X R14, PT, PT, R16, ~R3, RZ, P2, !PT ;  /* 0x80000003100e7210 */ /* 0x000fe400017fe4ff */
[----:B------:R-:W-:Y:S02]  /*0820*/  SEL R5, R5, R17, P0 ;  /* 0x0000001105057207 */ /* 0x000fe40000000000 */
[----:B------:R-:W-:Y:S02]  /*0830*/  SEL R13, R4, R13, P0 ;  /* 0x0000000d040d7207 */ /* 0x000fe40000000000 */
[----:B------:R-:W-:Y:S02]  /*0840*/  SEL R14, R14, R16, P0 ;  /* 0x000000100e0e7207 */ /* 0x000fe40000000000 */
[----:B------:R-:W-:-:S02]  /*0850*/  SEL R12, R12, R15, P0 ;  /* 0x0000000f0c0c7207 */ /* 0x000fc40000000000 */
[----:B------:R-:W-:Y:S02]  /*0860*/  ISETP.GE.U32.AND P0, PT, R5, R2, PT ;  /* 0x000000020500720c */ /* 0x000fe40003f06070 */
[----:B------:R-:W-:Y:S02]  /*0870*/  IADD3 R4, P2, PT, R13, 0x1, RZ ;  /* 0x000000010d047810 */ /* 0x000fe40007f5e0ff */
[----:B------:R-:W-:Y:S01]  /*0880*/  ISETP.NE.U32.AND P1, PT, R2, RZ, PT ;  /* 0x000000ff0200720c */ /* 0x000fe20003f25070 */
[----:B------:R-:W-:Y:S01]  /*0890*/  IMAD.MOV.U32 R2, RZ, RZ, R10 ;  /* 0x000000ffff027224 */ /* 0x000fe200078e000a */
[----:B------:R-:W-:Y:S02]  /*08a0*/  ISETP.GE.U32.AND.EX P0, PT, R14, R3, PT, P0 ;  /* 0x000000030e00720c */ /* 0x000fe40003f06100 */
[----:B------:R-:W-:Y:S02]  /*08b0*/  IADD3.X R5, PT, PT, RZ, R12, RZ, P2, !PT ;  /* 0x0000000cff057210 */ /* 0x000fe400017fe4ff */
[----:B------:R-:W-:-:S02]  /*08c0*/  ISETP.NE.AND.EX P1, PT, R3, RZ, PT, P1 ;  /* 0x000000ff0300720c */ /* 0x000fc40003f25310 */
[----:B------:R-:W-:Y:S02]  /*08d0*/  MOV R3, 0x0 ;  /* 0x0000000000037802 */ /* 0x000fe40000000f00 */
[----:B------:R-:W-:Y:S02]  /*08e0*/  SEL R4, R4, R13, P0 ;  /* 0x0000000d04047207 */ /* 0x000fe40000000000 */
[----:B------:R-:W-:Y:S02]  /*08f0*/  SEL R5, R5, R12, P0 ;  /* 0x0000000c05057207 */ /* 0x000fe40000000000 */
[----:B------:R-:W-:Y:S02]  /*0900*/  SEL R4, R4, 0xffffffff, P1 ;  /* 0xffffffff04047807 */ /* 0x000fe40000800000 */
[----:B------:R-:W-:Y:S01]  /*0910*/  SEL R5, R5, 0xffffffff, P1 ;  /* 0xffffffff05057807 */ /* 0x000fe20000800000 */
[----:B------:R-:W-:Y:S06]  /*0920*/  RET.REL.NODEC R2 `(_Z24subtract_rows_exp_kernelIfEvPT_S1_S1_mm) ;  /* 0xfffffff402b47950 */ /* 0x000fec0003c3ffff */
.L_x_192:
        /* <DEDUP_REMOVED lines=13> */
.L_x_376:


//--------------------- .text._Z20subtract_rows_kernelIdEvPT_S1_mm --------------------------
	.section	.text._Z20subtract_rows_kernelIdEvPT_S1_mm,"ax",@progbits
	.align	128
        .global         _Z20subtract_rows_kernelIdEvPT_S1_mm
        .type           _Z20subtract_rows_kernelIdEvPT_S1_mm,@function
        .size           _Z20subtract_rows_kernelIdEvPT_S1_mm,(.L_x_377 - _Z20subtract_rows_kernelIdEvPT_S1_mm)
        .other          _Z20subtract_rows_kernelIdEvPT_S1_mm,@"STO_CUDA_ENTRY STV_DEFAULT"
_Z20subtract_rows_kernelIdEvPT_S1_mm:
.text._Z20subtract_rows_kernelIdEvPT_S1_mm:
        /* <DEDUP_REMOVED lines=10> */
[----:B------:R-:W-:Y:S01]  /*00a0*/  IMAD.MOV.U32 R2, RZ, RZ, RZ ;  /* 0x000000ffff027224 */ /* 0x000fe200078e00ff */
[----:B------:R-:W1:Y:S01]  /*00b0*/  LDCU.64 UR6, c[0x0][0x358] ;  /* 0x00006b00ff0677ac */ /* 0x000e620008000a00 */
[----:B------:R-:W2:Y:S01]  /*00c0*/  LDCU UR5, c[0x0][0x39c] ;  /* 0x00007380ff0577ac */ /* 0x000ea20008000800 */
[----:B------:R-:W3:Y:S01]  /*00d0*/  LDCU UR8, c[0x0][0x398] ;  /* 0x00007300ff0877ac */ /* 0x000ee20008000800 */
[----:B------:R-:W4:Y:S01]  /*00e0*/  LDCU.64 UR16, c[0x0][0x390] ;  /* 0x00007200ff1077ac */ /* 0x000f220008000a00 */
[----:B0-----:R-:W-:Y:S01]  /*00f0*/  IMAD R0, R0, UR4, RZ ;  /* 0x0000000400007c24 */ /* 0x001fe2000f8e02ff */
[----:B------:R-:W0:Y:S06]  /*0100*/  LDCU.128 UR12, c[0x0][0x380] ;  /* 0x00007000ff0c77ac */ /* 0x000e2c0008000c00 */
.L_x_196:
[----:B0-2---:R-:W-:Y:S01]  /*0110*/  LOP3.LUT R4, R2, UR5, RZ, 0xfc, !PT ;  /* 0x0000000502047c12 */ /* 0x005fe2000f8efcff */
[----:B------:R-:W-:Y:S03]  /*0120*/  BSSY.RECONVERGENT B0, `(.L_x_193) ;  /* 0x0000019000007945 */ /* 0x000fe60003800200 */
[----:B------:R-:W-:-:S13]  /*0130*/  ISETP.NE.U32.AND P0, PT, R4, RZ, PT ;  /* 0x000000ff0400720c */ /* 0x000fda0003f05070 */
[----:B------:R-:W-:Y:S05]  /*0140*/  @P0 BRA `(.L_x_194) ;  /* 0x0000000000500947 */ /* 0x000fea0003800000 */
[----:B---3--:R-:W2:Y:S01]  /*0150*/  I2F.U32.RP R6, UR8 ;  /* 0x0000000800067d06 */ /* 0x008ea20008209000 */
[----:B------:R-:W-:-:S07]  /*0160*/  ISETP.NE.U32.AND P2, PT, RZ, UR8, PT ;  /* 0x00000008ff007c0c */ /* 0x000fce000bf45070 */
[----:B--2---:R-:W2:Y:S02]  /*0170*/  MUFU.RCP R6, R6 ;  /* 0x0000000600067308 */ /* 0x004ea40000001000 */
[----:B--2---:R-:W-:-:S06]  /*0180*/  VIADD R4, R6, 0xffffffe ;  /* 0x0ffffffe06047836 */ /* 0x004fcc0000000000 */
[----:B------:R2:W3:Y:S02]  /*0190*/  F2I.FTZ.U32.TRUNC.NTZ R5, R4 ;  /* 0x0000000400057305 */ /* 0x0004e4000021f000 */
[----:B--2---:R-:W-:Y:S02]  /*01a0*/  HFMA2 R4, -RZ, RZ, 0, 0 ;  /* 0x00000000ff047431 */ /* 0x004fe400000001ff */
[----:B---3--:R-:W-:-:S04]  /*01b0*/  IMAD.MOV R7, RZ, RZ, -R5 ;  /* 0x000000ffff077224 */ /* 0x008fc800078e0a05 */
[----:B------:R-:W-:-:S04]  /*01c0*/  IMAD R7, R7, UR8, RZ ;  /* 0x0000000807077c24 */ /* 0x000fc8000f8e02ff */
[----:B------:R-:W-:-:S06]  /*01d0*/  IMAD.HI.U32 R8, R5, R7, R4 ;  /* 0x0000000705087227 */ /* 0x000fcc00078e0004 */
[----:B------:R-:W-:-:S04]  /*01e0*/  IMAD.HI.U32 R4, R8, R3, RZ ;  /* 0x0000000308047227 */ /* 0x000fc800078e00ff */
[----:B------:R-:W-:-:S04]  /*01f0*/  IMAD.MOV R8, RZ, RZ, -R4 ;  /* 0x000000ffff087224 */ /* 0x000fc800078e0a04 */
[----:B------:R-:W-:-:S05]  /*0200*/  IMAD R5, R8, UR8, R3 ;  /* 0x0000000808057c24 */ /* 0x000fca000f8e0203 */
[----:B------:R-:W-:-:S13]  /*0210*/  ISETP.GE.U32.AND P0, PT, R5, UR8, PT ;  /* 0x0000000805007c0c */ /* 0x000fda000bf06070 */
[----:B------:R-:W-:Y:S01]  /*0220*/  @P0 VIADD R5, R5, -UR8 ;  /* 0x8000000805050c36 */ /* 0x000fe20008000000 */
[----:B------:R-:W-:-:S04]  /*0230*/  @P0 IADD3 R4, PT, PT, R4, 0x1, RZ ;  /* 0x0000000104040810 */ /* 0x000fc80007ffe0ff */
[----:B------:R-:W-:Y:S01]  /*0240*/  ISETP.GE.U32.AND P1, PT, R5, UR8, PT ;  /* 0x0000000805007c0c */ /* 0x000fe2000bf26070 */
[----:B------:R-:W-:-:S12]  /*0250*/  IMAD.MOV.U32 R5, RZ, RZ, RZ ;  /* 0x000000ffff057224 */ /* 0x000fd800078e00ff */
[----:B------:R-:W-:Y:S01]  /*0260*/  @P1 VIADD R4, R4, 0x1 ;  /* 0x0000000104041836 */ /* 0x000fe20000000000 */
[----:B------:R-:W-:Y:S01]  /*0270*/  @!P2 LOP3.LUT R4, RZ, UR8, RZ, 0x33, !PT ;  /* 0x00000008ff04ac12 */ /* 0x000fe2000f8e33ff */
[----:B------:R-:W-:Y:S06]  /*0280*/  BRA `(.L_x_195) ;  /* 0x0000000000087947 */ /* 0x000fec0003800000 */
.L_x_194:
[----:B------:R-:W-:-:S07]  /*0290*/  MOV R6, 0x2b0 ;  /* 0x000002b000067802 */ /* 0x000fce0000000f00 */
[----:B01-34-:R-:W-:Y:S05]  /*02a0*/  CALL.REL.NOINC `($__internal_18_$__cuda_sm20_div_u64) ;  /* 0x00000000003c7944 */ /* 0x01bfea0003c00000 */
.L_x_195:
[----:B01--4-:R-:W-:Y:S05]  /*02b0*/  BSYNC.RECONVERGENT B0 ;  /* 0x0000000000007941 */ /* 0x013fea0003800200 */
.L_x_193:
[C---:B------:R-:W-:Y:S02]  /*02c0*/  LEA R10, P0, R4.reuse, UR14, 0x3 ;  /* 0x0000000e040a7c11 */ /* 0x040fe4000f8018ff */
[C---:B------:R-:W-:Y:S02]  /*02d0*/  LEA R6, P1, R3.reuse, UR12, 0x3 ;  /* 0x0000000c03067c11 */ /* 0x040fe4000f8218ff */
[----:B------:R-:W-:Y:S02]  /*02e0*/  LEA.HI.X R11, R4, UR15, R5, 0x3, P0 ;  /* 0x0000000f040b7c11 */ /* 0x000fe400080f1c05 */
[----:B------:R-:W-:-:S03]  /*02f0*/  LEA.HI.X R7, R3, UR13, R2, 0x3, P1 ;  /* 0x0000000d03077c11 */ /* 0x000fc600088f1c02 */
[----:B------:R-:W2:Y:S04]  /*0300*/  LDG.E.64 R4, desc[UR6][R10.64] ;  /* 0x000000060a047981 */ /* 0x000ea8000c1e1b00 */
[----:B------:R-:W2:Y:S01]  /*0310*/  LDG.E.64 R8, desc[UR6][R6.64] ;  /* 0x0000000606087981 */ /* 0x000ea2000c1e1b00 */
[----:B------:R-:W-:-:S04]  /*0320*/  IADD3 R3, P0, PT, R0, R3, RZ ;  /* 0x0000000300037210 */ /* 0x000fc80007f1e0ff */
[----:B------:R-:W-:Y:S02]  /*0330*/  IADD3.X R2, PT, PT, RZ, R2, RZ, P0, !PT ;  /* 0x00000002ff027210 */ /* 0x000fe400007fe4ff */
[----:B------:R-:W-:-:S04]  /*0340*/  ISETP.GE.U32.AND P0, PT, R3, UR16, PT ;  /* 0x0000001003007c0c */ /* 0x000fc8000bf06070 */
[----:B------:R-:W-:Y:S01]  /*0350*/  ISETP.GE.U32.AND.EX P0, PT, R2, UR17, PT, P0 ;  /* 0x0000001102007c0c */ /* 0x000fe2000bf06100 */
[----:B--2---:R-:W-:-:S07]  /*0360*/  DADD R4, -R4, R8 ;  /* 0x0000000004047229 */ /* 0x004fce0000000108 */
[----:B------:R0:W-:Y:S05]  /*0370*/  STG.E.64 desc[UR6][R6.64], R4 ;  /* 0x0000000406007986 */ /* 0x0001ea000c101b06 */
[----:B------:R-:W-:Y:S05]  /*0380*/  @!P0 BRA `(.L_x_196) ;  /* 0xfffffffc00608947 */ /* 0x000fea000383ffff */
[----:B------:R-:W-:Y:S05]  /*0390*/  EXIT ;  /* 0x000000000000794d */ /* 0x000fea0003800000 */
        .weak           $__internal_18_$__cuda_sm20_div_u64
        .type           $__internal_18_$__cuda_sm20_div_u64,@function
        .size           $__internal_18_$__cuda_sm20_div_u64,(.L_x_377 - $__internal_18_$__cuda_sm20_div_u64)
$__internal_18_$__cuda_sm20_div_u64:
        /* <DEDUP_REMOVED lines=49> */
[----:B------:R-:W-:-:S03]  /*06b0*/  IADD3 R10, P1, PT, R11, 0x1, RZ ;  /* 0x000000010b0a7810 */ /* 0x000fc60007f3e0ff */
[C---:B------:R-:W-:Y:S01]  /*06c0*/  IMAD.X R12, R14.reuse, 0x1, ~R5, P2 ;  /* 0x000000010e0c7824 */ /* 0x040fe200010e0e05 */
[----:B------:R-:W-:Y:S02]  /*06d0*/  ISETP.GE.U32.AND.EX P0, PT, R14, R5, PT, P0 ;  /* 0x000000050e00720c */ /* 0x000fe40003f06100 */
[----:B------:R-:W-:Y:S02]  /*06e0*/  IADD3.X R8, PT, PT, RZ, R7, RZ, P1, !PT ;  /* 0x00000007ff087210 */ /* 0x000fe40000ffe4ff */
[----:B------:R-:W-:Y:S02]  /*06f0*/  SEL R13, R13, R15, P0 ;  /* 0x0000000f0d0d7207 */ /* 0x000fe40000000000 */
[----:B------:R-:W-:Y:S02]  /*0700*/  SEL R10, R10, R11, P0 ;  /* 0x0000000b0a0a7207 */ /* 0x000fe40000000000 */
[----:B------:R-:W-:Y:S02]  /*0710*/  SEL R12, R12, R14, P0 ;  /* 0x0000000e0c0c7207 */ /* 0x000fe40000000000 */
[----:B------:R-:W-:-:S02]  /*0720*/  SEL R9, R8, R7, P0 ;  /* 0x0000000708097207 */ /* 0x000fc40000000000 */
[----:B------:R-:W-:Y:S02]  /*0730*/  ISETP.GE.U32.AND P0, PT, R13, R4, PT ;  /* 0x000000040d00720c */ /* 0x000fe40003f06070 */
[----:B------:R-:W-:Y:S02]  /*0740*/  IADD3 R7, P2, PT, R10, 0x1, RZ ;  /* 0x000000010a077810 */ /* 0x000fe40007f5e0ff */
[----:B------:R-:W-:Y:S02]  /*0750*/  ISETP.GE.U32.AND.EX P0, PT, R12, R5, PT, P0 ;  /* 0x000000050c00720c */ /* 0x000fe40003f06100 */
[----:B------:R-:W-:Y:S01]  /*0760*/  ISETP.NE.U32.AND P1, PT, R4, RZ, PT ;  /* 0x000000ff0400720c */ /* 0x000fe20003f25070 */
[----:B------:R-:W-:Y:S01]  /*0770*/  IMAD.X R8, RZ, RZ, R9, P2 ;  /* 0x000000ffff087224 */ /* 0x000fe200010e0609 */
[----:B------:R-:W-:Y:S01]  /*0780*/  SEL R4, R7, R10, P0 ;  /* 0x0000000a07047207 */ /* 0x000fe20000000000 */
[----:B------:R-:W-:Y:S01]  /*0790*/  HFMA2 R7, -RZ, RZ, 0, 0 ;  /* 0x00000000ff077431 */ /* 0x000fe200000001ff */
[----:B------:R-:W-:-:S02]  /*07a0*/  ISETP.NE.AND.EX P1, PT, R5, RZ, PT, P1 ;  /* 0x000000ff0500720c */ /* 0x000fc40003f25310 */
[----:B------:R-:W-:Y:S02]  /*07b0*/  SEL R5, R8, R9, P0 ;  /* 0x0000000908057207 */ /* 0x000fe40000000000 */
[----:B------:R-:W-:Y:S02]  /*07c0*/  SEL R4, R4, 0xffffffff, P1 ;  /* 0xffffffff04047807 */ /* 0x000fe40000800000 */
[----:B------:R-:W-:Y:S01]  /*07d0*/  SEL R5, R5, 0xffffffff, P1 ;  /* 0xffffffff05057807 */ /* 0x000fe20000800000 */
[----:B------:R-:W-:Y:S06]  /*07e0*/  RET.REL.NODEC R6 `(_Z20subtract_rows_kernelIdEvPT_S1_mm) ;  /* 0xfffffff806047950 */ /* 0x000fec0003c3ffff */
.L_x_197:
        /* <DEDUP_REMOVED lines=9> */
.L_x_377:


//--------------------- .text._Z20subtract_rows_kernelIfEvPT_S1_mm --------------------------
	.section	.text._Z20subtract_rows_kernelIfEvPT_S1_mm,"ax",@progbits
	.align	128
        .global         _Z20subtract_rows_kernelIfEvPT_S1_mm
        .type           _Z20subtract_rows_kernelIfEvPT_S1_mm,@function
        .size           _Z20subtract_rows_kernelIfEvPT_S1_mm,(.L_x_378 - _Z20subtract_rows_kernelIfEvPT_S1_mm)
        .other          _Z20subtract_rows_kernelIfEvPT_S1_mm,@"STO_CUDA_ENTRY STV_DEFAULT"
_Z20subtract_rows_kernelIfEvPT_S1_mm:
.text._Z20subtract_rows_kernelIfEvPT_S1_mm:
        /* <DEDUP_REMOVED lines=17> */
.L_x_201:
[----:B--2---:R-:W-:Y:S01]  /*0110*/  LOP3.LUT R2, R4, UR5, RZ, 0xfc, !PT ;  /* 0x0000000504027c12 */ /* 0x004fe2000f8efcff */
[----:B------:R-:W-:Y:S03]  /*0120*/  BSSY.RECONVERGENT B0, `(.L_x_198) ;  /* 0x0000019000007945 */ /* 0x000fe60003800200 */
[----:B------:R-:W-:-:S13]  /*0130*/  ISETP.NE.U32.AND P0, PT, R2, RZ, PT ;  /* 0x000000ff0200720c */ /* 0x000fda0003f05070 */
[----:B0-----:R-:W-:Y:S05]  /*0140*/  @P0 BRA `(.L_x_199) ;  /* 0x0000000000500947 */ /* 0x001fea0003800000 */
        /* <DEDUP_REMOVED lines=20> */
.L_x_199:
[----:B------:R-:W-:-:S07]  /*0290*/  MOV R6, 0x2b0 ;  /* 0x000002b000067802 */ /* 0x000fce0000000f00 */
[----:B01-34-:R-:W-:Y:S05]  /*02a0*/  CALL.REL.NOINC `($__internal_19_$__cuda_sm20_div_u64) ;  /* 0x00000000003c7944 */ /* 0x01bfea0003c00000 */
.L_x_200:
[----:B01--4-:R-:W-:Y:S05]  /*02b0*/  BSYNC.RECONVERGENT B0 ;  /* 0x0000000000007941 */ /* 0x013fea0003800200 */
.L_x_198:
[C---:B------:R-:W-:Y:S02]  /*02c0*/  LEA R8, P0, R2.reuse, UR14, 0x2 ;  /* 0x0000000e02087c11 */ /* 0x040fe4000f8010ff */
[C---:B------:R-:W-:Y:S02]  /*02d0*/  LEA R6, P1, R5.reuse, UR12, 0x2 ;  /* 0x0000000c05067c11 */ /* 0x040fe4000f8210ff */
[----:B------:R-:W-:Y:S02]  /*02e0*/  LEA.HI.X R9, R2, UR15, R3, 0x2, P0 ;  /* 0x0000000f02097c11 */ /* 0x000fe400080f1403 */
[----:B------:R-:W-:-:S03]  /*02f0*/  LEA.HI.X R7, R5, UR13, R4, 0x2, P1 ;  /* 0x0000000d05077c11 */ /* 0x000fc600088f1404 */
[----:B------:R-:W2:Y:S04]  /*0300*/  LDG.E R8, desc[UR6][R8.64] ;  /* 0x0000000608087981 */ /* 0x000ea8000c1e1900 */
[----:B------:R-:W2:Y:S01]  /*0310*/  LDG.E R3, desc[UR6][R6.64] ;  /* 0x0000000606037981 */ /* 0x000ea2000c1e1900 */
[----:B------:R-:W-:-:S04]  /*0320*/  IADD3 R5, P0, PT, R0, R5, RZ ;  /* 0x0000000500057210 */ /* 0x000fc80007f1e0ff */
[----:B------:R-:W-:Y:S02]  /*0330*/  IADD3.X R4, PT, PT, RZ, R4, RZ, P0, !PT ;  /* 0x00000004ff047210 */ /* 0x000fe400007fe4ff */
[----:B------:R-:W-:-:S04]  /*0340*/  ISETP.GE.U32.AND P0, PT, R5, UR16, PT ;  /* 0x0000001005007c0c */ /* 0x000fc8000bf06070 */
[----:B------:R-:W-:Y:S01]  /*0350*/  ISETP.GE.U32.AND.EX P0, PT, R4, UR17, PT, P0 ;  /* 0x0000001104007c0c */ /* 0x000fe2000bf06100 */
[----:B--2---:R-:W-:-:S05]  /*0360*/  FADD R3, -R8, R3 ;  /* 0x0000000308037221 */ /* 0x004fca0000000100 */
[----:B------:R0:W-:Y:S07]  /*0370*/  STG.E desc[UR6][R6.64], R3 ;  /* 0x0000000306007986 */ /* 0x0001ee000c101906 */
[----:B------:R-:W-:Y:S05]  /*0380*/  @!P0 BRA `(.L_x_201) ;  /* 0xfffffffc00608947 */ /* 0x000fea000383ffff */
[----:B------:R-:W-:Y:S05]  /*0390*/  EXIT ;  /* 0x000000000000794d */ /* 0x000fea0003800000 */
        .weak           $__internal_19_$__cuda_sm20_div_u64
        .type           $__internal_19_$__cuda_sm20_div_u64,@function
        .size           $__internal_19_$__cuda_sm20_div_u64,(.L_x_378 - $__internal_19_$__cuda_sm20_div_u64)
$__internal_19_$__cuda_sm20_div_u64:
        /* <DEDUP_REMOVED lines=68> */
[----:B------:R-:W-:Y:S06]  /*07e0*/  RET.REL.NODEC R6 `(_Z20subtract_rows_kernelIfEvPT_S1_mm) ;  /* 0xfffffff806047950 */ /* 0x000fec0003c3ffff */
.L_x_202:
        /* <DEDUP_REMOVED lines=9> */
.L_x_378:


//--------------------- .text._Z22max_row_indices_kernelIdiEvPT_PT0_mm --------------------------
	.section	.text._Z22max_row_indices_kernelIdiEvPT_PT0_mm,"ax",@progbits
	.align	128
        .global         _Z22max_row_indices_kernelIdiEvPT_PT0_mm
        .type           _Z22max_row_indices_kernelIdiEvPT_PT0_mm,@function
        .size           _Z22max_row_indices_kernelIdiEvPT_PT0_mm,(.L_x_423 - _Z22max_row_indices_kernelIdiEvPT_PT0_mm)
        .other          _Z22max_row_indices_kernelIdiEvPT_PT0_mm,@"STO_CUDA_ENTRY STV_DEFAULT"
_Z22max_row_indices_kernelIdiEvPT_PT0_mm:
.text._Z22max_row_indices_kernelIdiEvPT_PT0_mm:
[----:B------:R-:W-:Y:S01]  /*0000*/  LDC R1, c[0x0][0x37c] ;  /* 0x0000df00ff017b82 */ /* 0x000fe20000000800 */
[----:B------:R-:W0:Y:S07]  /*0010*/  S2R R3, SR_TID.X ;  /* 0x0000000000037919 */ /* 0x000e2e0000002100 */
[----:B------:R-:W0:Y:S08]  /*0020*/  S2UR UR4, SR_CTAID.X ;  /* 0x00000000000479c3 */ /* 0x000e300000002500 */
[----:B------:R-:W0:Y:S08]  /*0030*/  LDC R8, c[0x0][0x360] ;  /* 0x0000d800ff087b82 */ /* 0x000e300000000800 */
[----:B------:R-:W1:Y:S08]  /*0040*/  LDC.64 R10, c[0x0][0x398] ;  /* 0x0000e600ff0a7b82 */ /* 0x000e700000000a00 */
[----:B------:R-:W2:Y:S01]  /*0050*/  LDC.64 R6, c[0x0][0x390] ;  /* 0x0000e400ff067b82 */ /* 0x000ea20000000a00 */
[----:B0-----:R-:W-:-:S04]  /*0060*/  IMAD R3, R8, UR4, R3 ;  /* 0x0000000408037c24 */ /* 0x001fc8000f8e0203 */
[----:B-1----:R-:W-:-:S04]  /*0070*/  IMAD.WIDE.U32 R4, R3, R10, RZ ;  /* 0x0000000a03047225 */ /* 0x002fc800078e00ff */
[----:B------:R-:W-:Y:S01]  /*0080*/  IMAD R9, R3, R11, R5 ;  /* 0x0000000b03097224 */ /* 0x000fe200078e0205 */
[----:B--2---:R-:W-:-:S04]  /*0090*/  ISETP.GE.U32.AND P0, PT, R4, R6, PT ;  /* 0x000000060400720c */ /* 0x004fc80003f06070 */
[----:B------:R-:W-:-:S13]  /*00a0*/  ISETP.GE.U32.AND.EX P0, PT, R9, R7, PT, P0 ;  /* 0x000000070900720c */ /* 0x000fda0003f06100 */
[----:B------:R-:W-:Y:S05]  /*00b0*/  @P0 EXIT ;  /* 0x000000000000094d */ /* 0x000fea0003800000 */
[----:B------:R-:W0:Y:S01]  /*00c0*/  LDCU UR4, c[0x0][0x370] ;  /* 0x00006e00ff0477ac */ /* 0x000e220008000800 */
[C---:B------:R-:W-:Y:S02]  /*00d0*/  ISETP.NE.U32.AND P0, PT, R10.reuse, RZ, PT ;  /* 0x000000ff0a00720c */ /* 0x040fe40003f05070 */
[C---:B------:R-:W-:Y:S01]  /*00e0*/  LOP3.LUT R0, R10.reuse, 0xf, RZ, 0xc0, !PT ;  /* 0x0000000f0a007812 */ /* 0x040fe200078ec0ff */
[----:B------:R-:W1:Y:S01]  /*00f0*/  LDCU.64 UR6, c[0x0][0x358] ;  /* 0x00006b00ff0677ac */ /* 0x000e620008000a00 */
[----:B------:R-:W-:Y:S02]  /*0100*/  LOP3.LUT R2, R10, 0x7, RZ, 0xc0, !PT ;  /* 0x000000070a027812 */ /* 0x000fe400078ec0ff */
[----:B------:R-:W-:Y:S02]  /*0110*/  ISETP.NE.AND.EX P0, PT, R11, RZ, PT, P0 ;  /* 0x000000ff0b00720c */ /* 0x000fe40003f05300 */
[----:B------:R-:W-:Y:S02]  /*0120*/  IADD3 R6, P3, PT, R0, -0x1, RZ ;  /* 0xffffffff00067810 */ /* 0x000fe40007f7e0ff */
[----:B------:R-:W-:-:S02]  /*0130*/  IADD3 R5, P4, PT, R2, -0x1, RZ ;  /* 0xffffffff02057810 */ /* 0x000fc40007f9e0ff */
[----:B------:R-:W-:Y:S01]  /*0140*/  ISETP.GE.U32.AND P1, PT, R6, 0x7, PT ;  /* 0x000000070600780c */ /* 0x000fe20003f26070 */
[----:B------:R-:W-:Y:S01]  /*0150*/  IMAD.X R6, RZ, RZ, -0x1, P3 ;  /* 0xffffffffff067424 */ /* 0x000fe200018e06ff */
[----:B------:R-:W-:Y:S01]  /*0160*/  ISETP.GE.U32.AND P2, PT, R5, 0x3, PT ;  /* 0x000000030500780c */ /* 0x000fe20003f46070 */
[----:B------:R-:W-:Y:S02]  /*0170*/  IMAD.X R5, RZ, RZ, -0x1, P4 ;  /* 0xffffffffff057424 */ /* 0x000fe400020e06ff */
[----:B0-----:R-:W-:Y:S01]  /*0180*/  IMAD R8, R8, UR4, RZ ;  /* 0x0000000408087c24 */ /* 0x001fe2000f8e02ff */
[----:B------:R-:W-:Y:S01]  /*0190*/  ISETP.GE.U32.AND.EX P1, PT, R6, RZ, PT, P1 ;  /* 0x000000ff0600720c */ /* 0x000fe20003f26110 */
[----:B------:R-:W-:Y:S01]  /*01a0*/  IMAD.MOV.U32 R6, RZ, RZ, RZ ;  /* 0x000000ffff067224 */ /* 0x000fe200078e00ff */
[----:B------:R-:W-:Y:S02]  /*01b0*/  ISETP.GE.U32.AND.EX P2, PT, R5, RZ, PT, P2 ;  /* 0x000000ff0500720c */ /* 0x000fe40003f46120 */
[----:B------:R-:W-:Y:S01]  /*01c0*/  LOP3.LUT R5, R10, 0xfffffff0, RZ, 0xc0, !PT ;  /* 0xfffffff00a057812 */ /* 0x000fe200078ec0ff */
[----:B-1----:R-:W-:Y:S10]  /*01d0*/  @P0 BRA `(.L_x_203) ;  /* 0x0000000000200947 */ /* 0x002ff40003800000 */
[----:B------:R-:W0:Y:S01]  /*01e0*/  LDCU.64 UR4, c[0x0][0x388] ;  /* 0x00007100ff0477ac */ /* 0x000e220008000a00 */
[----:B------:R-:W-:Y:S01]  /*01f0*/  NOP ;  /* 0x0000000000007918 */ /* 0x000fe20000000000 */
.L_x_204:
[----:B01----:R-:W-:-:S04]  /*0200*/  LEA R4, P0, R3, UR4, 0x2 ;  /* 0x0000000403047c11 */ /* 0x003fc8000f8010ff */
[----:B------:R-:W-:Y:S02]  /*0210*/  LEA.HI.X R5, R3, UR5, R6, 0x2, P0 ;  /* 0x0000000503057c11 */ /* 0x000fe400080f1406 */
[----:B------:R-:W-:-:S03]  /*0220*/  IADD3 R3, P0, PT, R8, R3, RZ ;  /* 0x0000000308037210 */ /* 0x000fc60007f1e0ff */
[----:B------:R1:W-:Y:S02]  /*0230*/  STG.E desc[UR6][R4.64], RZ ;  /* 0x000000ff04007986 */ /* 0x0003e4000c101906 */
[----:B------:R-:W-:Y:S01]  /*0240*/  IMAD.X R6, RZ, RZ, R6, P0 ;  /* 0x000000ffff067224 */ /* 0x000fe200000e0606 */
[----:B------:R-:W-:Y:S07]  /*0250*/  BRA `(.L_x_204) ;  /* 0xfffffffc00e87947 */ /* 0x000fee000383ffff */
.L_x_203:
[----:B------:R-:W-:-:S07]  /*0260*/  LOP3.LUT R7, R10, 0x3, RZ, 0xc0, !PT ;  /* 0x000000030a077812 */ /* 0x000fce00078ec0ff */
.L_x_210:
[----:B------:R-:W0:Y:S01]  /*0270*/  LDC.64 R10, c[0x0][0x398] ;  /* 0x0000e600ff0a7b82 */ /* 0x000e220000000a00 */
[----:B-1----:R-:W-:Y:S01]  /*0280*/  CS2R R24, SRZ ;  /* 0x0000000000187805 */ /* 0x002fe2000001ff00 */
[----:B------:R-:W-:Y:S02]  /*0290*/  IMAD.MOV.U32 R27, RZ, RZ, RZ ;  /* 0x000000ffff1b7224 */ /* 0x000fe400078e00ff */
[----:B------:R-:W-:Y:S02]  /*02a0*/  IMAD.MOV.U32 R22, RZ, RZ, 0x0 ;  /* 0x00000000ff167424 */ /* 0x000fe400078e00ff */
[----:B------:R-:W-:Y:S01]  /*02b0*/  IMAD.MOV.U32 R23, RZ, RZ, -0x100000 ;  /* 0xfff00000ff177424 */ /* 0x000fe200078e00ff */
[----:B0-----:R-:W-:-:S04]  /*02c0*/  ISETP.GE.U32.AND P0, PT, R10, 0x10, PT ;  /* 0x000000100a00780c */ /* 0x001fc80003f06070 */
[----:B------:R-:W-:-:S13]  /*02d0*/  ISETP.GE.U32.AND.EX P0, PT, R11, RZ, PT, P0 ;  /* 0x000000ff0b00720c */ /* 0x000fda0003f06100 */
[----:B------:R-:W-:Y:S05]  /*02e0*/  @!P0 BRA `(.L_x_205) ;  /* 0x0000000400a48947 */ /* 0x000fea0003800000 */
[----:B------:R-:W0:Y:S01]  /*02f0*/  LDCU.64 UR4, c[0x0][0x380] ;  /* 0x00007000ff0477ac */ /* 0x000e220008000a00 */
[----:B------:R-:W1:Y:S01]  /*0300*/  LDC R25, c[0x0][0x39c] ;  /* 0x0000e700ff197b82 */ /* 0x000e620000000800 */
[----:B------:R-:W-:Y:S01]  /*0310*/  IMAD.MOV.U32 R24, RZ, RZ, RZ ;  /* 0x000000ffff187224 */ /* 0x000fe200078e00ff */
[----:B------:R-:W-:Y:S01]  /*0320*/  CS2R R26, SRZ ;  /* 0x00000000001a7805 */ /* 0x000fe2000001ff00 */
[----:B------:R-:W-:Y:S02]  /*0330*/  IMAD.MOV.U32 R22, RZ, RZ, 0x0 ;  /* 0x00000000ff167424 */ /* 0x000fe400078e00ff */
[----:B------:R-:W-:Y:S01]  /*0340*/  IMAD.MOV.U32 R23, RZ, RZ, -0x100000 ;  /* 0xfff00000ff177424 */ /* 0x000fe200078e00ff */
[----:B0-----:R-:W-:-:S04]  /*0350*/  LEA R12, P0, R4, UR4, 0x3 ;  /* 0x00000004040c7c11 */ /* 0x001fc8000f8018ff */
[----:B------:R-:W-:Y:S02]  /*0360*/  IADD3 R12, P3, PT, R12, 0x40, RZ ;  /* 0x000000400c0c7810 */ /* 0x000fe40007f7e0ff */
[----:B------:R-:W-:-:S05]  /*0370*/  LEA.HI.X R13, R4, UR5, R9, 0x3, P0 ;  /* 0x00000005040d7c11 */ /* 0x000fca00080f1c09 */
[----:B------:R-:W-:-:S07]  /*0380*/  IMAD.X R13, RZ, RZ, R13, P3 ;  /* 0x000000ffff0d7224 */ /* 0x000fce00018e060d */
.L_x_206:
[----:B------:R-:W2:Y:S04]  /*0390*/  LDG.E.64 R20, desc[UR6][R12.64+-0x40] ;  /* 0xffffc0060c147981 */ /* 0x000ea8000c1e1b00 */
[----:B------:R-:W3:Y:S04]  /*03a0*/  LDG.E.64 R14, desc[UR6][R12.64+-0x38] ;  /* 0xffffc8060c0e7981 */ /* 0x000ee8000c1e1b00 */
[----:B------:R-:W4:Y:S04]  /*03b0*/  LDG.E.64 R16, desc[UR6][R12.64+-0x30] ;  /* 0xffffd0060c107981 */ /* 0x000f28000c1e1b00 */
[----:B------:R-:W5:Y:S01]  /*03c0*/  LDG.E.64 R18, desc[UR6][R12.64+-0x28] ;  /* 0xffffd8060c127981 */ /* 0x000f62000c1e1b00 */
[----:B--2---:R-:W-:-:S06]  /*03d0*/  DSETP.GEU.AND P5, PT, R22, R20, PT ;  /* 0x000000141600722a */ /* 0x004fcc0003fae000 */
[----:B------:R-:W-:Y:S02]  /*03e0*/  FSEL R20, R20, R22, !P5 ;  /* 0x0000001614147208 */ /* 0x000fe40006800000 */
[----:B------:R-:W-:Y:S02]  /*03f0*/  FSEL R21, R21, R23, !P5 ;  /* 0x0000001715157208 */ /* 0x000fe40006800000 */
[----:B------:R-:W2:Y:S04]  /*0400*/  LDG.E.64 R22, desc[UR6][R12.64+-0x8] ;  /* 0xfffff8060c167981 */ /* 0x000ea8000c1e1b00 */
[----:B---3--:R-:W-:-:S06]  /*0410*/  DSETP.GEU.AND P6, PT, R20, R14, PT ;  /* 0x0000000e1400722a */ /* 0x008fcc0003fce000 */
[----:B------:R-:W-:Y:S02]  /*0420*/  FSEL R20, R14, R20, !P6 ;  /* 0x000000140e147208 */ /* 0x000fe40007000000 */
[----:B------:R-:W-:Y:S02]  /*0430*/  FSEL R21, R15, R21, !P6 ;  /* 0x000000150f157208 */ /* 0x000fe40007000000 */
[----:B------:R-:W3:Y:S04]  /*0440*/  LDG.E.64 R14, desc[UR6][R12.64+-0x20] ;  /* 0xffffe0060c0e7981 */ /* 0x000ee8000c1e1b00 */
[----:B----4-:R-:W-:-:S06]  /*0450*/  DSETP.GEU.AND P0, PT, R20, R16, PT ;  /* 0x000000101400722a */ /* 0x010fcc0003f0e000 */
[----:B------:R-:W-:Y:S02]  /*0460*/  FSEL R20, R16, R20, !P0 ;  /* 0x0000001410147208 */ /* 0x000fe40004000000 */
[----:B------:R-:W-:Y:S02]  /*0470*/  FSEL R21, R17, R21, !P0 ;  /* 0x0000001511157208 */ /* 0x000fe40004000000 */
[----:B------:R-:W4:Y:S04]  /*0480*/  LDG.E.64 R16, desc[UR6][R12.64+-0x18] ;  /* 0xffffe8060c107981 */ /* 0x000f28000c1e1b00 */
[----:B-----5:R-:W-:-:S06]  /*0490*/  DSETP.GEU.AND P3, PT, R20, R18, PT ;  /* 0x000000121400722a */ /* 0x020fcc0003f6e000 */
[----:B------:R-:W-:Y:S02]  /*04a0*/  FSEL R18, R18, R20, !P3 ;  /* 0x0000001412127208 */ /* 0x000fe40005800000 */
[----:B------:R-:W-:Y:S02]  /*04b0*/  FSEL R19, R19, R21, !P3 ;  /* 0x0000001513137208 */ /* 0x000fe40005800000 */
[----:B------:R-:W5:Y:S04]  /*04c0*/  LDG.E.64 R20, desc[UR6][R12.64+-0x10] ;  /* 0xfffff0060c147981 */ /* 0x000f68000c1e1b00 */
[----:B---3--:R-:W-:-:S06]  /*04d0*/  DSETP.GEU.AND P4, PT, R18, R14, PT ;  /* 0x0000000e1200722a */ /* 0x008fcc0003f8e000 */
[----:B------:R-:W-:Y:S02]  /*04e0*/  FSEL R14, R14, R18, !P4 ;  /* 0x000000120e0e7208 */ /* 0x000fe40006000000 */
[----:B------:R-:W-:Y:S01]  /*04f0*/  FSEL R15, R15, R19, !P4 ;  /* 0x000000130f0f7208 */ /* 0x000fe20006000000 */
[C---:B------:R-:W-:Y:S01]  /*0500*/  VIADD R19, R24.reuse, 0x1 ;  /* 0x0000000118137836 */ /* 0x040fe20000000000 */
[----:B------:R-:W-:-:S04]  /*0510*/  @P6 SEL R19, R24, R27, !P5 ;  /* 0x0000001b18136207 */ /* 0x000fc80006800000 */
[----:B----4-:R-:W-:Y:S01]  /*0520*/  DSETP.GEU.AND P6, PT, R14, R16, PT ;  /* 0x000000100e00722a */ /* 0x010fe20003fce000 */
[----:B------:R-:W-:-:S05]  /*0530*/  VIADD R18, R24, 0x3 ;  /* 0x0000000318127836 */ /* 0x000fca0000000000 */
[----:B------:R-:W-:Y:S01]  /*0540*/  FSEL R16, R16, R14, !P6 ;  /* 0x0000000e10107208 */ /* 0x000fe20007000000 */
[----:B------:R-:W-:Y:S01]  /*0550*/  VIADD R14, R24, 0x2 ;  /* 0x00000002180e7836 */ /* 0x000fe20000000000 */
[----:B------:R-:W-:-:S04]  /*0560*/  FSEL R17, R17, R15, !P6 ;  /* 0x0000000f11117208 */ /* 0x000fc80007000000 */
[----:B------:R-:W-:Y:S02]  /*0570*/  @P3 SEL R18, R14, R19, !P0 ;  /* 0x000000130e123207 */ /* 0x000fe40004000000 */
[----:B------:R-:W3:Y:S01]  /*0580*/  LDG.E.64 R14, desc[UR6][R12.64] ;  /* 0x000000060c0e7981 */ /* 0x000ee2000c1e1b00 */
[----:B-----5:R-:W-:-:S06]  /*0590*/  DSETP.GEU.AND P5, PT, R16, R20, PT ;  /* 0x000000141000722a */ /* 0x020fcc0003fae000 */
[----:B------:R-:W-:Y:S02]  /*05a0*/  FSEL R16, R20, R16, !P5 ;  /* 0x0000001014107208 */ /* 0x000fe40006800000 */
[----:B------:R-:W-:Y:S02]  /*05b0*/  FSEL R17, R21, R17, !P5 ;  /* 0x0000001115117208 */ /* 0x000fe40006800000 */
[----:B------:R-:W4:Y:S01]  /*05c0*/  LDG.E.64 R20, desc[UR6][R12.64+0x8] ;  /* 0x000008060c147981 */ /* 0x000f22000c1e1b00 */
[C---:B------:R-:W-:Y:S02]  /*05d0*/  VIADD R19, R24.reuse, 0x4 ;  /* 0x0000000418137836 */ /* 0x040fe40000000000 */
[----:B------:R-:W-:-:S03]  /*05e0*/  VIADD R27, R24, 0x5 ;  /* 0x00000005181b7836 */ /* 0x000fc60000000000 */
[----:B------:R-:W-:Y:S02]  /*05f0*/  @P6 SEL R27, R19, R18, !P4 ;  /* 0x00000012131b6207 */ /* 0x000fe40006000000 */
[----:B------:R-:W5:Y:S01]  /*0600*/  LDG.E.64 R18, desc[UR6][R12.64+0x10] ;  /* 0x000010060c127981 */ /* 0x000f62000c1e1b00 */
[----:B--2---:R-:W-:-:S06]  /*0610*/  DSETP.GEU.AND P3, PT, R16, R22, PT ;  /* 0x000000161000722a */ /* 0x004fcc0003f6e000 */
[----:B------:R-:W-:Y:S02]  /*0620*/  FSEL R22, R22, R16, !P3 ;  /* 0x0000001016167208 */ /* 0x000fe40005800000 */
[----:B------:R-:W-:Y:S02]  /*0630*/  FSEL R23, R23, R17, !P3 ;  /* 0x0000001117177208 */ /* 0x000fe40005800000 */
[----:B------:R-:W2:Y:S04]  /*0640*/  LDG.E.64 R16, desc[UR6][R12.64+0x18] ;  /* 0x000018060c107981 */ /* 0x000ea8000c1e1b00 */
[----:B---3--:R-:W-:-:S06]  /*0650*/  DSETP.GEU.AND P4, PT, R22, R14, PT ;  /* 0x0000000e1600722a */ /* 0x008fcc0003f8e000 */
[----:B------:R-:W-:Y:S02]  /*0660*/  FSEL R14, R14, R22, !P4 ;  /* 0x000000160e0e7208 */ /* 0x000fe40006000000 */
[----:B------:R-:W-:-:S06]  /*0670*/  FSEL R15, R15, R23, !P4 ;  /* 0x000000170f0f7208 */ /* 0x000fcc0006000000 */
[----:B----4-:R-:W-:Y:S01]  /*0680*/  DSETP.GEU.AND P6, PT, R14, R20, PT ;  /* 0x000000140e00722a */ /* 0x010fe20003fce000 */
[----:B------:R-:W-:-:S05]  /*0690*/  VIADD R22, R24, 0x6 ;  /* 0x0000000618167836 */ /* 0x000fca0000000000 */
[----:B------:R-:W-:Y:S02]  /*06a0*/  FSEL R14, R20, R14, !P6 ;  /* 0x0000000e140e7208 */ /* 0x000fe40007000000 */
[----:B------:R-:W-:Y:S01]  /*06b0*/  FSEL R15, R21, R15, !P6 ;  /* 0x0000000f150f7208 */ /* 0x000fe20007000000 */
[----:B------:R-:W-:Y:S01]  /*06c0*/  VIADD R20, R24, 0x7 ;  /* 0x0000000718147836 */ /* 0x000fe20000000000 */
[----:B------:R-:W-:Y:S02]  /*06d0*/  @P3 SEL R20, R22, R27, !P5 ;  /* 0x0000001b16143207 */ /* 0x000fe40006800000 */
[----:B------:R-:W3:Y:S02]  /*06e0*/  LDG.E.64 R22, desc[UR6][R12.64+0x20] ;  /* 0x000020060c167981 */ /* 0x000ee4000c1e1b00 */
[----:B-----5:R-:W-:Y:S01]  /*06f0*/  DSETP.GEU.AND P0, PT, R14, R18, PT ;  /* 0x000000120e00722a */ /* 0x020fe20003f0e000 */
[----:B------:R-:W-:-:S05]  /*0700*/  VIADD R27, R24, 0x9 ;  /* 0x00000009181b7836 */ /* 0x000fca0000000000 */
[----:B------:R-:W-:Y:S01]  /*0710*/  FSEL R15, R19, R15, !P0 ;  /* 0x0000000f130f7208 */ /* 0x000fe20004000000 */
[----:B------:R-:W-:-:S05]  /*0720*/  VIADD R19, R24, 0x8 ;  /* 0x0000000818137836 */ /* 0x000fca0000000000 */
[----:B------:R-:W-:Y:S02]  /*0730*/  @P6 SEL R27, R19, R20, !P4 ;  /* 0x00000014131b6207 */ /* 0x000fe40006000000 */
[----:B------:R-:W4:Y:S01]  /*0740*/  LDG.E.64 R20, desc[UR6][R12.64+0x28] ;  /* 0x000028060c147981 */ /* 0x000f22000c1e1b00 */
[----:B------:R-:W-:-:S03]  /*0750*/  FSEL R14, R18, R14, !P0 ;  /* 0x0000000e120e7208 */ /* 0x000fc60004000000 */
[----:B------:R-:W5:Y:S03]  /*0760*/  LDG.E.64 R18, desc[UR6][R12.64+0x30] ;  /* 0x000030060c127981 */ /* 0x000f66000c1e1b00 */
[----:B--2---:R-:W-:-:S06]  /*0770*/  DSETP.GEU.AND P4, PT, R14, R16, PT ;  /* 0x000000100e00722a */ /* 0x004fcc0003f8e000 */
[----:B------:R-:W-:Y:S02]  /*0780*/  FSEL R16, R16, R14, !P4 ;  /* 0x0000000e10107208 */ /* 0x000fe40006000000 */
[----:B------:R-:W-:Y:S02]  /*0790*/  FSEL R17, R17, R15, !P4 ;  /* 0x0000000f11117208 */ /* 0x000fe40006000000 */
[----:B------:R-:W2:Y:S04]  /*07a0*/  LDG.E.64 R14, desc[UR6][R12.64+0x38] ;  /* 0x000038060c0e7981 */ /* 0x000ea8000c1e1b00 */
[----:B---3--:R-:W-:-:S06]  /*07b0*/  DSETP.GEU.AND P5, PT, R16, R22, PT ;  /* 0x000000161000722a */ /* 0x008fcc0003fae000 */
[----:B------:R-:W-:Y:S02]  /*07c0*/  FSEL R16, R22, R16, !P5 ;  /* 0x0000001016107208 */ /* 0x000fe40006800000 */
[----:B------:R-:W-:-:S06]  /*07d0*/  FSEL R17, R23, R17, !P5 ;  /* 0x0000001117117208 */ /* 0x000fcc0006800000 */
[----:B----4-:R-:W-:-:S06]  /*07e0*/  DSETP.GEU.AND P6, PT, R16, R20, PT ;  /* 0x000000141000722a */ /* 0x010fcc0003fce000 */
[----:B------:R-:W-:Y:S02]  /*07f0*/  FSEL R16, R20, R16, !P6 ;  /* 0x0000001014107208 */ /* 0x000fe40007000000 */
[----:B------:R-:W-:-:S06]  /*0800*/  FSEL R17, R21, R17, !P6 ;  /* 0x0000001115117208 */ /* 0x000fcc0007000000 */
[----:B-----5:R-:W-:Y:S01]  /*0810*/  DSETP.GEU.AND P3, PT, R16, R18, PT ;  /* 0x000000121000722a */ /* 0x020fe20003f6e000 */
[----:B------:R-:W-:-:S05]  /*0820*/  VIADD R21, R24, 0xb ;  /* 0x0000000b18157836 */ /* 0x000fca0000000000 */
[----:B------:R-:W-:Y:S01]  /*0830*/  FSEL R16, R18, R16, !P3 ;  /* 0x0000001012107208 */ /* 0x000fe20005800000 */
[C---:B------:R-:W-:Y:S01]  /*0840*/  VIADD R18, R24.reuse, 0xa ;  /* 0x0000000a18127836 */ /* 0x040fe20000000000 */
[----:B------:R-:W-:Y:S01]  /*0850*/  FSEL R17, R19, R17, !P3 ;  /* 0x0000001113117208 */ /* 0x000fe20005800000 */
[C---:B------:R-:W-:Y:S02]  /*0860*/  VIADD R20, R24.reuse, 0xc ;  /* 0x0000000c18147836 */ /* 0x040fe40000000000 */
[----:B------:R-:W-:Y:S01]  /*0870*/  VIADD R19, R24, 0xd ;  /* 0x0000000d18137836 */ /* 0x000fe20000000000 */
[----:B------:R-:W-:Y:S01]  /*0880*/  @P4 SEL R21, R18, R27, !P0 ;  /* 0x0000001b12154207 */ /* 0x000fe20004000000 */
[C---:B------:R-:W-:Y:S02]  /*0890*/  VIADD R18, R24.reuse, 0xe ;  /* 0x0000000e18127836 */ /* 0x040fe40000000000 */
[C---:B------:R-:W-:Y:S01]  /*08a0*/  VIADD R27, R24.reuse, 0xf ;  /* 0x0000000f181b7836 */ /* 0x040fe20000000000 */
[----:B------:R-:W-:-:S05]  /*08b0*/  IADD3 R24, P0, PT, R24, 0x10, RZ ;  /* 0x0000001018187810 */ /* 0x000fca0007f1e0ff */
[----:B------:R-:W-:Y:S01]  /*08c0*/  IMAD.X R26, RZ, RZ, R26, P0 ;  /* 0x000000ffff1a7224 */ /* 0x000fe200000e061a */
[----:B------:R-:W-:Y:S01]  /*08d0*/  ISETP.NE.U32.AND P0, PT, R24, R5, PT ;  /* 0x000000051800720c */ /* 0x000fe20003f05070 */
[----:B--2---:R-:W-:-:S03]  /*08e0*/  DSETP.GEU.AND P4, PT, R16, R14, PT ;  /* 0x0000000e1000722a */ /* 0x004fc60003f8e000 */
[----:B------:R-:W-:Y:S02]  /*08f0*/  ISETP.NE.AND.EX P0, PT, R26, R11, PT, P0 ;  /* 0x0000000b1a00720c */ /* 0x000fe40003f05300 */
[----:B------:R-:W-:Y:S02]  /*0900*/  @P6 SEL R19, R20, R21, !P5 ;  /* 0x0000001514136207 */ /* 0x000fe40006800000 */
[----:B------:R-:W-:Y:S02]  /*0910*/  IADD3 R12, P5, PT, R12, 0x80, RZ ;  /* 0x000000800c0c7810 */ /* 0x000fe40007fbe0ff */
[----:B------:R-:W-:Y:S02]  /*0920*/  FSEL R22, R14, R16, !P4 ;  /* 0x000000100e167208 */ /* 0x000fe40006000000 */
[----:B------:R-:W-:Y:S01]  /*0930*/  FSEL R23, R15, R17, !P4 ;  /* 0x000000110f177208 */ /* 0x000fe20006000000 */
[----:B------:R-:W-:Y:S02]  /*0940*/  IMAD.X R13, RZ, RZ, R13, P5 ;  /* 0x000000ffff0d7224 */ /* 0x000fe400028e060d */
[----:B------:R-:W-:-:S02]  /*0950*/  @P4 SEL R27, R18, R19, !P3 ;  /* 0x00000013121b4207 */ /* 0x000fc40005800000 */
[----:B------:R-:W-:Y:S05]  /*0960*/  @P0 BRA `(.L_x_206) ;  /* 0xfffffff800880947 */ /* 0x000fea000383ffff */
[----:B------:R-:W-:-:S07]  /*0970*/  IMAD.MOV.U32 R24, RZ, RZ, R5 ;  /* 0x000000ffff187224 */ /* 0x000fce00078e0005 */
.L_x_205:
[----:B------:R-:W-:-:S04]  /*0980*/  ISETP.NE.U32.AND P0, PT, R0, RZ, PT ;  /* 0x000000ff0000720c */ /* 0x000fc80003f05070 */
[----:B------:R-:W-:-:S13]  /*0990*/  ISETP.NE.AND.EX P0, PT, RZ, RZ, PT, P0 ;  /* 0x000000ffff00720c */ /* 0x000fda0003f05300 */
[----:B------:R-:W-:Y:S05]  /*09a0*/  @!P0 BRA `(.L_x_207) ;  /* 0x0000000400bc8947 */ /* 0x000fea0003800000 */
[----:B------:R-:W-:-:S04]  /*09b0*/  ISETP.NE.U32.AND P0, PT, R2, RZ, PT ;  /* 0x000000ff0200720c */ /* 0x000fc80003f05070 */
[----:B------:R-:W-:Y:S01]  /*09c0*/  ISETP.NE.AND.EX P0, PT, RZ, RZ, PT, P0 ;  /* 0x000000ffff00720c */ /* 0x000fe20003f05300 */
[----:B------:R-:W-:-:S12]  /*09d0*/  @!P1 BRA `(.L_x_208) ;  /* 0x0000000000c89947 */ /* 0x000fd80003800000 */
[----:B------:R-:W0:Y:S01]  /*09e0*/  LDCU.64 UR4, c[0x0][0x380] ;  /* 0x00007000ff0477ac */ /* 0x000e220008000a00 */
[----:B------:R-:W-:-:S05]  /*09f0*/  IADD3 R12, P3, PT, R4, R24, RZ ;  /* 0x00000018040c7210 */ /* 0x000fca0007f7e0ff */
[----:B-1----:R-:W-:Y:S01]  /*0a00*/  IMAD.X R13, R9, 0x1, R25, P3 ;  /* 0x00000001090d7824 */ /* 0x002fe200018e0619 */
[----:B0-----:R-:W-:-:S04]  /*0a10*/  LEA R18, P3, R12, UR4, 0x3 ;  /* 0x000000040c127c11 */ /* 0x001fc8000f8618ff */
[----:B------:R-:W-:-:S05]  /*0a20*/  LEA.HI.X R19, R12, UR5, R13, 0x3, P3 ;  /* 0x000000050c137c11 */ /* 0x000fca00098f1c0d */
[----:B------:R-:W2:Y:S04]  /*0a30*/  LDG.E.64 R20, desc[UR6][R18.64] ;  /* 0x0000000612147981 */ /* 0x000ea8000c1e1b00 */
[----:B------:R-:W3:Y:S04]  /*0a40*/  LDG.E.64 R16, desc[UR6][R18.64+0x8] ;  /* 0x0000080612107981 */ /* 0x000ee8000c1e1b00 */
[----:B------:R-:W4:Y:S04]  /*0a50*/  LDG.E.64 R12, desc[UR6][R18.64+0x10] ;  /* 0x00001006120c7981 */ /* 0x000f28000c1e1b00 */
[----:B------:R-:W5:Y:S04]  /*0a60*/  LDG.E.64 R14, desc[UR6][R18.64+0x18] ;  /* 0x00001806120e7981 */ /* 0x000f68000c1e1b00 */
        /* <DEDUP_REMOVED lines=12> */
[----:B------:R0:W4:Y:S04]  /*0b30*/  LDG.E.64 R16, desc[UR6][R18.64+0x30] ;  /* 0x0000300612107981 */ /* 0x000128000c1e1b00 */
[----:B-----5:R-:W-:-:S06]  /*0b40*/  DSETP.GEU.AND P6, PT, R12, R14, PT ;  /* 0x0000000e0c00722a */ /* 0x020fcc0003fce000 */
[----:B------:R-:W-:Y:S02]  /*0b50*/  FSEL R12, R14, R12, !P6 ;  /* 0x0000000c0e0c7208 */ /* 0x000fe40007000000 */
[----:B------:R-:W-:Y:S01]  /*0b60*/  FSEL R13, R15, R13, !P6 ;  /* 0x0000000d0f0d7208 */ /* 0x000fe20007000000 */
[C---:B------:R-:W-:Y:S01]  /*0b70*/  VIADD R14, R24.reuse, 0x1 ;  /* 0x00000001180e7836 */ /* 0x040fe20000000000 */
[C---:B------:R-:W-:Y:S01]  /*0b80*/  @P4 SEL R14, R24.reuse, R27, !P3 ;  /* 0x0000001b180e4207 */ /* 0x040fe20005800000 */
[C---:B------:R-:W-:Y:S02]  /*0b90*/  VIADD R15, R24.reuse, 0x2 ;  /* 0x00000002180f7836 */ /* 0x040fe40000000000 */
[----:B0-----:R-:W-:-:S03]  /*0ba0*/  VIADD R19, R24, 0x3 ;  /* 0x0000000318137836 */ /* 0x001fc60000000000 */
[----:B------:R-:W-:Y:S01]  /*0bb0*/  @P6 SEL R19, R15, R14, !P5 ;  /* 0x0000000e0f136207 */ /* 0x000fe20006800000 */
[C---:B------:R-:W-:Y:S02]  /*0bc0*/  VIADD R15, R24.reuse, 0x5 ;  /* 0x00000005180f7836 */ /* 0x040fe40000000000 */
[C---:B------:R-:W-:Y:S02]  /*0bd0*/  VIADD R14, R24.reuse, 0x6 ;  /* 0x00000006180e7836 */ /* 0x040fe40000000000 */
[----:B------:R-:W-:Y:S01]  /*0be0*/  VIADD R27, R24, 0x7 ;  /* 0x00000007181b7836 */ /* 0x000fe20000000000 */
[----:B--2---:R-:W-:-:S06]  /*0bf0*/  DSETP.GEU.AND P4, PT, R12, R22, PT ;  /* 0x000000160c00722a */ /* 0x004fcc0003f8e000 */
[----:B------:R-:W-:Y:S02]  /*0c00*/  FSEL R12, R22, R12, !P4 ;  /* 0x0000000c160c7208 */ /* 0x000fe40006000000 */
[----:B------:R-:W-:-:S06]  /*0c10*/  FSEL R13, R23, R13, !P4 ;  /* 0x0000000d170d7208 */ /* 0x000fcc0006000000 */
[----:B---3--:R-:W-:-:S06]  /*0c20*/  DSETP.GEU.AND P3, PT, R12, R20, PT ;  /* 0x000000140c00722a */ /* 0x008fcc0003f6e000 */
[----:B------:R-:W-:Y:S02]  /*0c30*/  FSEL R12, R20, R12, !P3 ;  /* 0x0000000c140c7208 */ /* 0x000fe40005800000 */
[----:B------:R-:W-:-:S06]  /*0c40*/  FSEL R13, R21, R13, !P3 ;  /* 0x0000000d150d7208 */ /* 0x000fcc0005800000 */
[----:B----4-:R-:W-:-:S06]  /*0c50*/  DSETP.GEU.AND P5, PT, R12, R16, PT ;  /* 0x000000100c00722a */ /* 0x010fcc0003fae000 */
[----:B------:R-:W-:Y:S02]  /*0c60*/  FSEL R12, R16, R12, !P5 ;  /* 0x0000000c100c7208 */ /* 0x000fe40006800000 */
[----:B------:R-:W-:Y:S01]  /*0c70*/  FSEL R13, R17, R13, !P5 ;  /* 0x0000000d110d7208 */ /* 0x000fe20006800000 */
[----:B------:R-:W-:-:S05]  /*0c80*/  VIADD R16, R24, 0x4 ;  /* 0x0000000418107836 */ /* 0x000fca0000000000 */
[----:B------:R-:W-:Y:S01]  /*0c90*/  DSETP.GEU.AND P6, PT, R12, R28, PT ;  /* 0x0000001c0c00722a */ /* 0x000fe20003fce000 */
[----:B------:R-:W-:Y:S02]  /*0ca0*/  @P3 SEL R15, R16, R19, !P4 ;  /* 0x00000013100f3207 */ /* 0x000fe40006000000 */
[----:B------:R-:W-:-:S03]  /*0cb0*/  IADD3 R24, P3, PT, R24, 0x8, RZ ;  /* 0x0000000818187810 */ /* 0x000fc60007f7e0ff */
[----:B------:R-:W-:Y:S02]  /*0cc0*/  FSEL R22, R28, R12, !P6 ;  /* 0x0000000c1c167208 */ /* 0x000fe40007000000 */
[----:B------:R-:W-:Y:S01]  /*0cd0*/  FSEL R23, R29, R13, !P6 ;  /* 0x0000000d1d177208 */ /* 0x000fe20007000000 */
[----:B------:R-:W-:-:S05]  /*0ce0*/  IMAD.X R25, RZ, RZ, R25, P3 ;  /* 0x000000ffff197224 */ /* 0x000fca00018e0619 */
[----:B------:R-:W-:-:S07]  /*0cf0*/  @P6 SEL R27, R14, R15, !P5 ;  /* 0x0000000f0e1b6207 */ /* 0x000fce0006800000 */
.L_x_208:
        /* <DEDUP_REMOVED lines=12> */
[----:B------:R-:W5:Y:S01]  /*0dc0*/  LDG.E.64 R12, desc[UR6][R20.64+0x18] ;  /* 0x00001806140c7981 */ /* 0x000f62000c1e1b00 */
[----:B--2---:R-:W-:-:S06]  /*0dd0*/  DSETP.GEU.AND P5, PT, R22, R18, PT ;  /* 0x000000121600722a */ /* 0x004fcc0003fae000 */
[----:B------:R-:W-:Y:S02]  /*0de0*/  FSEL R18, R18, R22, !P5 ;  /* 0x0000001612127208 */ /* 0x000fe40006800000 */
[----:B------:R-:W-:-:S06]  /*0df0*/  FSEL R19, R19, R23, !P5 ;  /* 0x0000001713137208 */ /* 0x000fcc0006800000 */
[----:B---3--:R-:W-:-:S06]  /*0e00*/  DSETP.GEU.AND P6, PT, R18, R16, PT ;  /* 0x000000101200722a */ /* 0x008fcc0003fce000 */
[----:B------:R-:W-:Y:S02]  /*0e10*/  FSEL R16, R16, R18, !P6 ;  /* 0x0000001210107208 */ /* 0x000fe40007000000 */
[----:B------:R-:W-:-:S06]  /*0e20*/  FSEL R17, R17, R19, !P6 ;  /* 0x0000001311117208 */ /* 0x000fcc0007000000 */
[----:B----4-:R-:W-:-:S06]  /*0e30*/  DSETP.GEU.AND P3, PT, R16, R14, PT ;  /* 0x0000000e1000722a */ /* 0x010fcc0003f6e000 */
[----:B------:R-:W-:Y:S01]  /*0e40*/  FSEL R14, R14, R16, !P3 ;  /* 0x000000100e0e7208 */ /* 0x000fe20005800000 */
[C---:B------:R-:W-:Y:S01]  /*0e50*/  VIADD R16, R24.reuse, 0x1 ;  /* 0x0000000118107836 */ /* 0x040fe20000000000 */
[----:B------:R-:W-:Y:S01]  /*0e60*/  FSEL R15, R15, R17, !P3 ;  /* 0x000000110f0f7208 */ /* 0x000fe20005800000 */
[C---:B------:R-:W-:Y:S01]  /*0e70*/  VIADD R17, R24.reuse, 0x2 ;  /* 0x0000000218117836 */ /* 0x040fe20000000000 */
[C---:B------:R-:W-:Y:S01]  /*0e80*/  @P6 SEL R16, R24.reuse, R27, !P5 ;  /* 0x0000001b18106207 */ /* 0x040fe20006800000 */
[C---:B------:R-:W-:Y:S01]  /*0e90*/  VIADD R27, R24.reuse, 0x3 ;  /* 0x00000003181b7836 */ /* 0x040fe20000000000 */
[----:B------:R-:W-:Y:S02]  /*0ea0*/  IADD3 R24, P5, PT, R24, 0x4, RZ ;  /* 0x0000000418187810 */ /* 0x000fe40007fbe0ff */
[----:B-----5:R-:W-:-:S03]  /*0eb0*/  DSETP.GEU.AND P4, PT, R14, R12, PT ;  /* 0x0000000c0e00722a */ /* 0x020fc60003f8e000 */
[----:B------:R-:W-:-:S03]  /*0ec0*/  IMAD.X R25, RZ, RZ, R25, P5 ;  /* 0x000000ffff197224 */ /* 0x000fc600028e0619 */
[----:B------:R-:W-:Y:S02]  /*0ed0*/  FSEL R22, R12, R14, !P4 ;  /* 0x0000000e0c167208 */ /* 0x000fe40006000000 */
[----:B------:R-:W-:-:S06]  /*0ee0*/  FSEL R23, R13, R15, !P4 ;  /* 0x0000000f0d177208 */ /* 0x000fcc0006000000 */
[----:B------:R-:W-:-:S07]  /*0ef0*/  @P4 SEL R27, R17, R16, !P3 ;  /* 0x00000010111b4207 */ /* 0x000fce0005800000 */
.L_x_209:
[----:B------:R-:W-:Y:S05]  /*0f00*/  @!P0 BRA `(.L_x_207) ;  /* 0x0000000000648947 */ /* 0x000fea0003800000 */
[----:B------:R-:W0:Y:S01]  /*0f10*/  LDCU.64 UR4, c[0x0][0x380] ;  /* 0x00007000ff0477ac */ /* 0x000e220008000a00 */
[----:B------:R-:W-:-:S05]  /*0f20*/  IADD3 R4, P0, PT, R4, R24, RZ ;  /* 0x0000001804047210 */ /* 0x000fca0007f1e0ff */
[----:B-1----:R-:W-:Y:S01]  /*0f30*/  IMAD.X R9, R9, 0x1, R25, P0 ;  /* 0x0000000109097824 */ /* 0x002fe200000e0619 */
[----:B0-----:R-:W-:-:S04]  /*0f40*/  LEA R12, P0, R4, UR4, 0x3 ;  /* 0x00000004040c7c11 */ /* 0x001fc8000f8018ff */
[----:B------:R-:W-:-:S05]  /*0f50*/  LEA.HI.X R13, R4, UR5, R9, 0x3, P0 ;  /* 0x00000005040d7c11 */ /* 0x000fca00080f1c09 */
[----:B------:R-:W2:Y:S01]  /*0f60*/  LDG.E.64 R14, desc[UR6][R12.64] ;  /* 0x000000060c0e7981 */ /* 0x000ea2000c1e1b00 */
[----:B------:R-:W-:-:S04]  /*0f70*/  ISETP.NE.U32.AND P0, PT, R7, 0x1, PT ;  /* 0x000000010700780c */ /* 0x000fc80003f05070 */
[----:B------:R-:W-:Y:S01]  /*0f80*/  ISETP.NE.AND.EX P0, PT, RZ, RZ, PT, P0 ;  /* 0x000000ffff00720c */ /* 0x000fe20003f05300 */
[----:B--2---:R-:W-:-:S06]  /*0f90*/  DSETP.GEU.AND P3, PT, R22, R14, PT ;  /* 0x0000000e1600722a */ /* 0x004fcc0003f6e000 */
[----:B------:R-:W-:Y:S02]  /*0fa0*/  FSEL R18, R14, R22, !P3 ;  /* 0x000000160e127208 */ /* 0x000fe40005800000 */
[----:B------:R-:W-:Y:S02]  /*0fb0*/  FSEL R19, R15, R23, !P3 ;  /* 0x000000170f137208 */ /* 0x000fe40005800000 */
[----:B------:R-:W-:Y:S02]  /*0fc0*/  SEL R27, R24, R27, !P3 ;  /* 0x0000001b181b7207 */ /* 0x000fe40005800000 */
[----:B------:R-:W-:Y:S05]  /*0fd0*/  @!P0 BRA `(.L_x_207) ;  /* 0x0000000000308947 */ /* 0x000fea0003800000 */
[----:B------:R-:W-:Y:S01]  /*0fe0*/  ISETP.NE.U32.AND P3, PT, R7, 0x2, PT ;  /* 0x000000020700780c */ /* 0x000fe20003f65070 */
[----:B------:R-:W2:Y:S03]  /*0ff0*/  LDG.E.64 R14, desc[UR6][R12.64+0x8] ;  /* 0x000008060c0e7981 */ /* 0x000ea6000c1e1b00 */
[----:B------:R-:W-:-:S13]  /*1000*/  ISETP.NE.AND.EX P3, PT, RZ, RZ, PT, P3 ;  /* 0x000000ffff00720c */ /* 0x000fda0003f65330 */
[----:B------:R-:W3:Y:S01]  /*1010*/  @P3 LDG.E.64 R16, desc[UR6][R12.64+0x10] ;  /* 0x000010060c103981 */ /* 0x000ee2000c1e1b00 */
[----:B------:R-:W-:Y:S01]  /*1020*/  PLOP3.LUT P0, PT, PT, PT, PT, 0x80, 0x8 ;  /* 0x000000000008781c */ /* 0x000fe20003f0f070 */
[----:B--2---:R-:W-:-:S06]  /*1030*/  DSETP.GEU.AND P4, PT, R18, R14, PT ;  /* 0x0000000e1200722a */ /* 0x004fcc0003f8e000 */
[----:B------:R-:W-:Y:S02]  /*1040*/  FSEL R14, R14, R18, !P4 ;  /* 0x000000120e0e7208 */ /* 0x000fe40006000000 */
[----:B------:R-:W-:-:S06]  /*1050*/  FSEL R15, R15, R19, !P4 ;  /* 0x000000130f0f7208 */ /* 0x000fcc0006000000 */
[----:B------:R-:W-:Y:S01]  /*1060*/  @!P4 VIADD R27, R24, 0x1 ;  /* 0x00000001181bc836 */ /* 0x000fe20000000000 */
[----:B---3--:R-:W-:-:S06]  /*1070*/  @P3 DSETP.GEU.AND P5, PT, R14, R16, PT ;  /* 0x000000100e00322a */ /* 0x008fcc0003fae000 */
[----:B------:R-:W-:-:S13]  /*1080*/  @P3 PLOP3.LUT P0, PT, P5, PT, PT, 0x80, 0x8 ;  /* 0x000000000008381c */ /* 0x000fda0002f0f070 */
[----:B------:R-:W-:-:S07]  /*1090*/  @!P0 VIADD R27, R24, 0x2 ;  /* 0x00000002181b8836 */ /* 0x000fce0000000000 */
.L_x_207:
[----:B------:R-:W0:Y:S01]  /*10a0*/  LDCU.64 UR4, c[0x0][0x388] ;  /* 0x00007100ff0477ac */ /* 0x000e220008000a00 */
[----:B------:R-:W2:Y:S01]  /*10b0*/  LDCU.64 UR8, c[0x0][0x390] ;  /* 0x00007200ff0877ac */ /* 0x000ea20008000a00 */
[----:B0-----:R-:W-:-:S04]  /*10c0*/  LEA R12, P0, R3, UR4, 0x2 ;  /* 0x00000004030c7c11 */ /* 0x001fc8000f8010ff */
[----:B------:R-:W-:Y:S02]  /*10d0*/  LEA.HI.X R13, R3, UR5, R6, 0x2, P0 ;  /* 0x00000005030d7c11 */ /* 0x000fe400080f1406 */
[----:B------:R-:W-:-:S03]  /*10e0*/  IADD3 R3, P0, PT, R8, R3, RZ ;  /* 0x0000000308037210 */ /* 0x000fc60007f1e0ff */
[----:B------:R0:W-:Y:S02]  /*10f0*/  STG.E desc[UR6][R12.64], R27 ;  /* 0x0000001b0c007986 */ /* 0x0001e4000c101906 */
[----:B------:R-:W-:Y:S02]  /*1100*/  IMAD.X R6, RZ, RZ, R6, P0 ;  /* 0x000000ffff067224 */ /* 0x000fe400000e0606 */
[----:B------:R-:W-:-:S04]  /*1110*/  IMAD.WIDE.U32 R14, R3, R10, RZ ;  /* 0x0000000a030e7225 */ /* 0x000fc800078e00ff */
[----:B------:R-:W-:Y:S01]  /*1120*/  IMAD R4, R6, R10, RZ ;  /* 0x0000000a06047224 */ /* 0x000fe200078e02ff */
[----:B--2---:R-:W-:-:S03]  /*1130*/  ISETP.GE.U32.AND P0, PT, R14, UR8, PT ;  /* 0x000000080e007c0c */ /* 0x004fc6000bf06070 */
[----:B------:R-:W-:Y:S02]  /*1140*/  IMAD R9, R3, R11, R4 ;  /* 0x0000000b03097224 */ /* 0x000fe400078e0204 */
[----:B------:R-:W-:Y:S02]  /*1150*/  IMAD.MOV.U32 R4, RZ, RZ, R14 ;  /* 0x000000ffff047224 */ /* 0x000fe400078e000e */
[----:B------:R-:W-:-:S05]  /*1160*/  IMAD.IADD R9, R15, 0x1, R9 ;  /* 0x000000010f097824 */ /* 0x000fca00078e0209 */
[----:B------:R-:W-:-:S13]  /*1170*/  ISETP.GE.U32.AND.EX P0, PT, R9, UR9, PT, P0 ;  /* 0x0000000909007c0c */ /* 0x000fda000bf06100 */
[----:B0-----:R-:W-:Y:S05]  /*1180*/  @!P0 BRA `(.L_x_210) ;  /* 0xfffffff000388947 */ /* 0x001fea000383ffff */
[----:B------:R-:W-:Y:S05]  /*1190*/  EXIT ;  /* 0x000000000000794d */ /* 0x000fea0003800000 */
.L_x_211:
        /* <DEDUP_REMOVED lines=14> */
.L_x_423:


//--------------------- .text._Z22max_row_indices_kernelIfiEvPT_PT0_mm --------------------------
	.section	.text._Z22max_row_indices_kernelIfiEvPT_PT0_mm,"ax",@progbits
	.align	128
        .global         _Z22max_row_indices_kernelIfiEvPT_PT0_mm
        .type           _Z22max_row_indices_kernelIfiEvPT_PT0_mm,@function
        .size           _Z22max_row_indices_kernelIfiEvPT_PT0_mm,(.L_x_424 - _Z22max_row_indices_kernelIfiEvPT_PT0_mm)
        .other          _Z22max_row_indices_kernelIfiEvPT_PT0_mm,@"STO_CUDA_ENTRY STV_DEFAULT"
_Z22max_row_indices_kernelIfiEvPT_PT0_mm:
.text._Z22max_row_indices_kernelIfiEvPT_PT0_mm:
        /* <DEDUP_REMOVED lines=13> */
[C---:B------:R-:W-:Y:S01]  /*00d0*/  ISETP.NE.U32.AND P0, PT, R4.reuse, RZ, PT ;  /* 0x000000ff0400720c */ /* 0x040fe20003f05070 */
[----:B------:R-:W-:Y:S01]  /*00e0*/  IMAD.MOV.U32 R0, RZ, RZ, R2 ;  /* 0x000000ffff007224 */ /* 0x000fe200078e0002 */
[C---:B------:R-:W-:Y:S01]  /*00f0*/  LOP3.LUT R24, R4.reuse, 0xf, RZ, 0xc0, !PT ;  /* 0x0000000f04187812 */ /* 0x040fe200078ec0ff */
[----:B------:R-:W1:Y:S01]  /*0100*/  LDCU.64 UR6, c[0x0][0x358] ;  /* 0x00006b00ff0677ac */ /* 0x000e620008000a00 */
[----:B------:R-:W-:Y:S01]  /*0110*/  ISETP.NE.AND.EX P0, PT, R5, RZ, PT, P0 ;  /* 0x000000ff0500720c */ /* 0x000fe20003f05300 */
[----:B------:R-:W-:Y:S01]  /*0120*/  IMAD.MOV.U32 R7, RZ, RZ, RZ ;  /* 0x000000ffff077224 */ /* 0x000fe200078e00ff */
[----:B------:R-:W-:Y:S01]  /*0130*/  LOP3.LUT R25, R4, 0x7, RZ, 0xc0, !PT ;  /* 0x0000000704197812 */ /* 0x000fe200078ec0ff */
[----:B0-----:R-:W-:-:S10]  /*0140*/  IMAD R9, R9, UR4, RZ ;  /* 0x0000000409097c24 */ /* 0x001fd4000f8e02ff */
[----:B------:R-:W-:Y:S05]  /*0150*/  @P0 BRA `(.L_x_212) ;  /* 0x0000000000200947 */ /* 0x000fea0003800000 */
[----:B------:R-:W0:Y:S01]  /*0160*/  LDCU.64 UR4, c[0x0][0x388] ;  /* 0x00007100ff0477ac */ /* 0x000e220008000a00 */
[----:B------:R-:W-:Y:S01]  /*0170*/  NOP ;  /* 0x0000000000007918 */ /* 0x000fe20000000000 */
.L_x_213:
[----:B0-2---:R-:W-:-:S04]  /*0180*/  LEA R2, P0, R6, UR4, 0x2 ;  /* 0x0000000406027c11 */ /* 0x005fc8000f8010ff */
[----:B------:R-:W-:Y:S02]  /*0190*/  LEA.HI.X R3, R6, UR5, R7, 0x2, P0 ;  /* 0x0000000506037c11 */ /* 0x000fe400080f1407 */
[----:B------:R-:W-:-:S03]  /*01a0*/  IADD3 R6, P0, PT, R9, R6, RZ ;  /* 0x0000000609067210 */ /* 0x000fc60007f1e0ff */
[----:B-1----:R2:W-:Y:S02]  /*01b0*/  STG.E desc[UR6][R2.64], RZ ;  /* 0x000000ff02007986 */ /* 0x0025e4000c101906 */
[----:B------:R-:W-:Y:S01]  /*01c0*/  IMAD.X R7, RZ, RZ, R7, P0 ;  /* 0x000000ffff077224 */ /* 0x000fe200000e0607 */
[----:B------:R-:W-:Y:S07]  /*01d0*/  BRA `(.L_x_213) ;  /* 0xfffffffc00e87947 */ /* 0x000fee000383ffff */
.L_x_212:
[----:B------:R-:W-:-:S07]  /*01e0*/  LOP3.LUT R8, R4, 0x3, RZ, 0xc0, !PT ;  /* 0x0000000304087812 */ /* 0x000fce00078ec0ff */
.L_x_219:
[----:B------:R-:W0:Y:S01]  /*01f0*/  LDC.64 R2, c[0x0][0x398] ;  /* 0x0000e600ff027b82 */ /* 0x000e220000000a00 */
[----:B------:R-:W-:Y:S01]  /*0200*/  IMAD.MOV.U32 R18, RZ, RZ, -0x800000 ;  /* 0xff800000ff127424 */ /* 0x000fe200078e00ff */
[----:B------:R-:W-:Y:S01]  /*0210*/  CS2R R12, SRZ ;  /* 0x00000000000c7805 */ /* 0x000fe2000001ff00 */
[----:B------:R-:W-:Y:S01]  /*0220*/  IMAD.MOV.U32 R10, RZ, RZ, RZ ;  /* 0x000000ffff0a7224 */ /* 0x000fe200078e00ff */
[----:B0-----:R-:W-:-:S04]  /*0230*/  ISETP.GE.U32.AND P0, PT, R2, 0x10, PT ;  /* 0x000000100200780c */ /* 0x001fc80003f06070 */
[----:B------:R-:W-:-:S13]  /*0240*/  ISETP.GE.U32.AND.EX P0, PT, R3, RZ, PT, P0 ;  /* 0x000000ff0300720c */ /* 0x000fda0003f06100 */
[----:B------:R-:W-:Y:S05]  /*0250*/  @!P0 BRA `(.L_x_214) ;  /* 0x0000000400688947 */ /* 0x000fea0003800000 */
[----:B------:R-:W0:Y:S01]  /*0260*/  LDCU.64 UR4, c[0x0][0x380] ;  /* 0x00007000ff0477ac */ /* 0x000e220008000a00 */
[----:B------:R-:W-:Y:S01]  /*0270*/  IMAD.MOV.U32 R18, RZ, RZ, -0x800000 ;  /* 0xff800000ff127424 */ /* 0x000fe200078e00ff */
[----:B------:R-:W-:Y:S01]  /*0280*/  CS2R R12, SRZ ;  /* 0x00000000000c7805 */ /* 0x000fe2000001ff00 */
[----:B------:R-:W-:Y:S01]  /*0290*/  IMAD.MOV.U32 R10, RZ, RZ, RZ ;  /* 0x000000ffff0a7224 */ /* 0x000fe200078e00ff */
[----:B0-----:R-:W-:-:S04]  /*02a0*/  LEA R4, P0, R0, UR4, 0x2 ;  /* 0x0000000400047c11 */ /* 0x001fc8000f8010ff */
[----:B------:R-:W-:Y:S02]  /*02b0*/  IADD3 R4, P1, PT, R4, 0x20, RZ ;  /* 0x0000002004047810 */ /* 0x000fe40007f3e0ff */
[----:B------:R-:W-:-:S05]  /*02c0*/  LEA.HI.X R5, R0, UR5, R11, 0x2, P0 ;  /* 0x0000000500057c11 */ /* 0x000fca00080f140b */
[----:B------:R-:W-:-:S07]  /*02d0*/  IMAD.X R5, RZ, RZ, R5, P1 ;  /* 0x000000ffff057224 */ /* 0x000fce00008e0605 */
.L_x_215:
[----:B-1----:R-:W2:Y:S04]  /*02e0*/  LDG.E R19, desc[UR6][R4.64+-0x20] ;  /* 0xffffe00604137981 */ /* 0x002ea8000c1e1900 */
[----:B------:R-:W3:Y:S04]  /*02f0*/  LDG.E R26, desc[UR6][R4.64+-0x1c] ;  /* 0xffffe406041a7981 */ /* 0x000ee8000c1e1900 */
[----:B------:R-:W4:Y:S04]  /*0300*/  LDG.E R23, desc[UR6][R4.64+-0x18] ;  /* 0xffffe80604177981 */ /* 0x000f28000c1e1900 */
[----:B------:R-:W5:Y:S04]  /*0310*/  LDG.E R22, desc[UR6][R4.64+-0x14] ;  /* 0xffffec0604167981 */ /* 0x000f68000c1e1900 */
[----:B------:R-:W5:Y:S04]  /*0320*/  LDG.E R21, desc[UR6][R4.64+-0x10] ;  /* 0xfffff00604157981 */ /* 0x000f68000c1e1900 */
[----:B------:R-:W5:Y:S04]  /*0330*/  LDG.E R20, desc[UR6][R4.64+-0xc] ;  /* 0xfffff40604147981 */ /* 0x000f68000c1e1900 */
[----:B------:R-:W5:Y:S04]  /*0340*/  LDG.E R17, desc[UR6][R4.64+-0x8] ;  /* 0xfffff80604117981 */ /* 0x000f68000c1e1900 */
[----:B------:R-:W5:Y:S04]  /*0350*/  LDG.E R16, desc[UR6][R4.64+-0x4] ;  /* 0xfffffc0604107981 */ /* 0x000f68000c1e1900 */
[----:B------:R-:W5:Y:S04]  /*0360*/  LDG.E R15, desc[UR6][R4.64] ;  /* 0x00000006040f7981 */ /* 0x000f68000c1e1900 */
[----:B------:R-:W5:Y:S01]  /*0370*/  LDG.E R14, desc[UR6][R4.64+0x4] ;  /* 0x00000406040e7981 */ /* 0x000f62000c1e1900 */
[----:B--2---:R-:W-:-:S04]  /*0380*/  FSETP.GEU.AND P0, PT, R18, R19, PT ;  /* 0x000000131200720b */ /* 0x004fc80003f0e000 */
[----:B------:R-:W-:Y:S02]  /*0390*/  FSEL R19, R19, R18, !P0 ;  /* 0x0000001213137208 */ /* 0x000fe40004000000 */
[----:B------:R-:W2:Y:S02]  /*03a0*/  LDG.E R18, desc[UR6][R4.64+0x8] ;  /* 0x0000080604127981 */ /* 0x000ea4000c1e1900 */
[----:B---3--:R-:W-:-:S04]  /*03b0*/  FSETP.GEU.AND P3, PT, R19, R26, PT ;  /* 0x0000001a1300720b */ /* 0x008fc80003f6e000 */
[----:B------:R-:W-:Y:S02]  /*03c0*/  FSEL R26, R26, R19, !P3 ;  /* 0x000000131a1a7208 */ /* 0x000fe40005800000 */
[----:B------:R-:W3:Y:S02]  /*03d0*/  LDG.E R19, desc[UR6][R4.64+0xc] ;  /* 0x00000c0604137981 */ /* 0x000ee4000c1e1900 */
[----:B----4-:R-:W-:-:S04]  /*03e0*/  FSETP.GEU.AND P4, PT, R26, R23, PT ;  /* 0x000000171a00720b */ /* 0x010fc80003f8e000 */
[----:B------:R-:W-:Y:S02]  /*03f0*/  FSEL R27, R23, R26, !P4 ;  /* 0x0000001a171b7208 */ /* 0x000fe40006000000 */
[----:B------:R-:W4:Y:S02]  /*0400*/  LDG.E R23, desc[UR6][R4.64+0x10] ;  /* 0x0000100604177981 */ /* 0x000f24000c1e1900 */
[----:B-----5:R-:W-:-:S04]  /*0410*/  FSETP.GEU.AND P5, PT, R27, R22, PT ;  /* 0x000000161b00720b */ /* 0x020fc80003fae000 */
[----:B------:R-:W-:Y:S02]  /*0420*/  FSEL R26, R22, R27, !P5 ;  /* 0x0000001b161a7208 */ /* 0x000fe40006800000 */
[----:B------:R-:W5:Y:S02]  /*0430*/  LDG.E R22, desc[UR6][R4.64+0x14] ;  /* 0x0000140604167981 */ /* 0x000f64000c1e1900 */
[----:B------:R-:W-:-:S04]  /*0440*/  FSETP.GEU.AND P1, PT, R26, R21, PT ;  /* 0x000000151a00720b */ /* 0x000fc80003f2e000 */
[----:B------:R-:W-:Y:S02]  /*0450*/  FSEL R27, R21, R26, !P1 ;  /* 0x0000001a151b7208 */ /* 0x000fe40004800000 */
[----:B------:R-:W5:Y:S02]  /*0460*/  LDG.E R21, desc[UR6][R4.64+0x18] ;  /* 0x0000180604157981 */ /* 0x000f64000c1e1900 */
[----:B------:R-:W-:-:S04]  /*0470*/  FSETP.GEU.AND P6, PT, R27, R20, PT ;  /* 0x000000141b00720b */ /* 0x000fc80003fce000 */
[----:B------:R-:W-:Y:S02]  /*0480*/  FSEL R26, R20, R27, !P6 ;  /* 0x0000001b141a7208 */ /* 0x000fe40007000000 */
[----:B------:R0:W5:Y:S02]  /*0490*/  LDG.E R20, desc[UR6][R4.64+0x1c] ;  /* 0x00001c0604147981 */ /* 0x000164000c1e1900 */
[----:B------:R-:W-:-:S04]  /*04a0*/  FSETP.GEU.AND P2, PT, R26, R17, PT ;  /* 0x000000111a00720b */ /* 0x000fc80003f4e000 */
[----:B------:R-:W-:Y:S01]  /*04b0*/  FSEL R27, R17, R26, !P2 ;  /* 0x0000001a111b7208 */ /* 0x000fe20005000000 */
[C---:B------:R-:W-:Y:S01]  /*04c0*/  VIADD R17, R13.reuse, 0x1 ;  /* 0x000000010d117836 */ /* 0x040fe20000000000 */
[C---:B------:R-:W-:Y:S01]  /*04d0*/  @P3 SEL R17, R13.reuse, R10, !P0 ;  /* 0x0000000a0d113207 */ /* 0x040fe20004000000 */
[----:B------:R-:W-:Y:S01]  /*04e0*/  VIADD R10, R13, 0x2 ;  /* 0x000000020d0a7836 */ /* 0x000fe20000000000 */
[----:B------:R-:W-:Y:S01]  /*04f0*/  FSETP.GEU.AND P3, PT, R27, R16, PT ;  /* 0x000000101b00720b */ /* 0x000fe20003f6e000 */
[----:B------:R-:W-:-:S03]  /*0500*/  VIADD R26, R13, 0x9 ;  /* 0x000000090d1a7836 */ /* 0x000fc60000000000 */
[----:B------:R-:W-:Y:S01]  /*0510*/  FSEL R16, R16, R27, !P3 ;  /* 0x0000001b10107208 */ /* 0x000fe20005800000 */
[C---:B------:R-:W-:Y:S01]  /*0520*/  VIADD R27, R13.reuse, 0x3 ;  /* 0x000000030d1b7836 */ /* 0x040fe20000000000 */
[----:B------:R-:W-:Y:S01]  /*0530*/  @P5 SEL R27, R10, R17, !P4 ;  /* 0x000000110a1b5207 */ /* 0x000fe20006000000 */
[C---:B------:R-:W-:Y:S01]  /*0540*/  VIADD R10, R13.reuse, 0x4 ;  /* 0x000000040d0a7836 */ /* 0x040fe20000000000 */
[----:B------:R-:W-:Y:S01]  /*0550*/  FSETP.GEU.AND P0, PT, R16, R15, PT ;  /* 0x0000000f1000720b */ /* 0x000fe20003f0e000 */
[----:B------:R-:W-:-:S03]  /*0560*/  VIADD R17, R13, 0x5 ;  /* 0x000000050d117836 */ /* 0x000fc60000000000 */
[----:B------:R-:W-:Y:S01]  /*0570*/  FSEL R15, R15, R16, !P0 ;  /* 0x000000100f0f7208 */ /* 0x000fe20004000000 */
[C---:B------:R-:W-:Y:S01]  /*0580*/  VIADD R16, R13.reuse, 0xd ;  /* 0x0000000d0d107836 */ /* 0x040fe20000000000 */
[----:B------:R-:W-:Y:S01]  /*0590*/  @P6 SEL R17, R10, R27, !P1 ;  /* 0x0000001b0a116207 */ /* 0x000fe20004800000 */
[----:B------:R-:W-:Y:S01]  /*05a0*/  VIADD R10, R13, 0x6 ;  /* 0x000000060d0a7836 */ /* 0x000fe20000000000 */
[----:B------:R-:W-:-:S04]  /*05b0*/  FSETP.GEU.AND P4, PT, R15, R14, PT ;  /* 0x0000000e0f00720b */ /* 0x000fc80003f8e000 */
[----:B------:R-:W-:Y:S02]  /*05c0*/  FSEL R15, R14, R15, !P4 ;  /* 0x0000000f0e0f7208 */ /* 0x000fe40006000000 */
[----:B------:R-:W-:Y:S02]  /*05d0*/  LOP3.LUT R14, R2, 0xfffffff0, RZ, 0xc0, !PT ;  /* 0xfffffff0020e7812 */ /* 0x000fe400078ec0ff */
[----:B--2---:R-:W-:-:S04]  /*05e0*/  FSETP.GEU.AND P5, PT, R15, R18, PT ;  /* 0x000000120f00720b */ /* 0x004fc80003fae000 */
[----:B------:R-:W-:Y:S01]  /*05f0*/  FSEL R18, R18, R15, !P5 ;  /* 0x0000000f12127208 */ /* 0x000fe20006800000 */
[C---:B------:R-:W-:Y:S01]  /*0600*/  VIADD R15, R13.reuse, 0x7 ;  /* 0x000000070d0f7836 */ /* 0x040fe20000000000 */
[----:B------:R-:W-:Y:S01]  /*0610*/  @P3 SEL R15, R10, R17, !P2 ;  /* 0x000000110a0f3207 */ /* 0x000fe20005000000 */
[C---:B------:R-:W-:Y:S01]  /*0620*/  VIADD R10, R13.reuse, 0x8 ;  /* 0x000000080d0a7836 */ /* 0x040fe20000000000 */
[----:B---3--:R-:W-:Y:S01]  /*0630*/  FSETP.GEU.AND P6, PT, R18, R19, PT ;  /* 0x000000131200720b */ /* 0x008fe20003fce000 */
[----:B------:R-:W-:-:S03]  /*0640*/  VIADD R17, R13, 0xc ;  /* 0x0000000c0d117836 */ /* 0x000fc60000000000 */
[----:B------:R-:W-:Y:S01]  /*0650*/  FSEL R18, R19, R18, !P6 ;  /* 0x0000001213127208 */ /* 0x000fe20007000000 */
[C---:B------:R-:W-:Y:S01]  /*0660*/  VIADD R19, R13.reuse, 0xa ;  /* 0x0000000a0d137836 */ /* 0x040fe20000000000 */
[----:B------:R-:W-:Y:S01]  /*0670*/  @P4 SEL R26, R10, R15, !P0 ;  /* 0x0000000f0a1a4207 */ /* 0x000fe20004000000 */
[C---:B------:R-:W-:Y:S01]  /*0680*/  VIADD R15, R13.reuse, 0xe ;  /* 0x0000000e0d0f7836 */ /* 0x040fe20000000000 */
[----:B----4-:R-:W-:Y:S01]  /*0690*/  FSETP.GEU.AND P1, PT, R18, R23, PT ;  /* 0x000000171200720b */ /* 0x010fe20003f2e000 */
[----:B------:R-:W-:-:S03]  /*06a0*/  VIADD R10, R13, 0xf ;  /* 0x0000000f0d0a7836 */ /* 0x000fc60000000000 */
[----:B------:R-:W-:Y:S01]  /*06b0*/  FSEL R23, R23, R18, !P1 ;  /* 0x0000001217177208 */ /* 0x000fe20004800000 */
[C---:B------:R-:W-:Y:S01]  /*06c0*/  VIADD R18, R13.reuse, 0xb ;  /* 0x0000000b0d127836 */ /* 0x040fe20000000000 */
[----:B------:R-:W-:Y:S02]  /*06d0*/  IADD3 R13, P0, PT, R13, 0x10, RZ ;  /* 0x000000100d0d7810 */ /* 0x000fe40007f1e0ff */
[----:B-----5:R-:W-:Y:S02]  /*06e0*/  FSETP.GEU.AND P2, PT, R23, R22, PT ;  /* 0x000000161700720b */ /* 0x020fe40003f4e000 */
[----:B------:R-:W-:Y:S01]  /*06f0*/  @P6 SEL R18, R19, R26, !P5 ;  /* 0x0000001a13126207 */ /* 0x000fe20006800000 */
[----:B------:R-:W-:Y:S01]  /*0700*/  IMAD.X R12, RZ, RZ, R12, P0 ;  /* 0x000000ffff0c7224 */ /* 0x000fe200000e060c */
[----:B------:R-:W-:Y:S02]  /*0710*/  FSEL R22, R22, R23, !P2 ;  /* 0x0000001716167208 */ /* 0x000fe40005000000 */
[----:B------:R-:W-:-:S02]  /*0720*/  ISETP.NE.U32.AND P0, PT, R13, R14, PT ;  /* 0x0000000e0d00720c */ /* 0x000fc40003f05070 */
[----:B------:R-:W-:Y:S02]  /*0730*/  FSETP.GEU.AND P3, PT, R22, R21, PT ;  /* 0x000000151600720b */ /* 0x000fe40003f6e000 */
[----:B------:R-:W-:Y:S02]  /*0740*/  ISETP.NE.AND.EX P0, PT, R12, R3, PT, P0 ;  /* 0x000000030c00720c */ /* 0x000fe40003f05300 */
[----:B------:R-:W-:Y:S02]  /*0750*/  FSEL R21, R21, R22, !P3 ;  /* 0x0000001615157208 */ /* 0x000fe40005800000 */
[----:B0-----:R-:W-:Y:S02]  /*0760*/  IADD3 R4, P5, PT, R4, 0x40, RZ ;  /* 0x0000004004047810 */ /* 0x001fe40007fbe0ff */
[----:B------:R-:W-:Y:S02]  /*0770*/  FSETP.GEU.AND P4, PT, R21, R20, PT ;  /* 0x000000141500720b */ /* 0x000fe40003f8e000 */
[----:B------:R-:W-:Y:S01]  /*0780*/  @P2 SEL R16, R17, R18, !P1 ;  /* 0x0000001211102207 */ /* 0x000fe20004800000 */
[----:B------:R-:W-:Y:S01]  /*0790*/  IMAD.X R5, RZ, RZ, R5, P5 ;  /* 0x000000ffff057224 */ /* 0x000fe200028e0605 */
[----:B------:R-:W-:-:S09]  /*07a0*/  FSEL R18, R20, R21, !P4 ;  /* 0x0000001514127208 */ /* 0x000fd20006000000 */
[----:B------:R-:W-:Y:S01]  /*07b0*/  @P4 SEL R10, R15, R16, !P3 ;  /* 0x000000100f0a4207 */ /* 0x000fe20005800000 */
[----:B------:R-:W-:Y:S06]  /*07c0*/  @P0 BRA `(.L_x_215) ;  /* 0xfffffff800c40947 */ /* 0x000fec000383ffff */
[----:B------:R-:W0:Y:S01]  /*07d0*/  LDCU UR4, c[0x0][0x39c] ;  /* 0x00007380ff0477ac */ /* 0x000e220008000800 */
[----:B------:R-:W-:Y:S02]  /*07e0*/  IMAD.MOV.U32 R13, RZ, RZ, R14 ;  /* 0x000000ffff0d7224 */ /* 0x000fe400078e000e */
[----:B0-----:R-:W-:-:S07]  /*07f0*/  IMAD.U32 R12, RZ, RZ, UR4 ;  /* 0x00000004ff0c7e24 */ /* 0x001fce000f8e00ff */
.L_x_214:
[----:B------:R-:W-:-:S04]  /*0800*/  ISETP.NE.U32.AND P0, PT, R24, RZ, PT ;  /* 0x000000ff1800720c */ /* 0x000fc80003f05070 */
[----:B------:R-:W-:-:S13]  /*0810*/  ISETP.NE.AND.EX P0, PT, RZ, RZ, PT, P0 ;  /* 0x000000ffff00720c */ /* 0x000fda0003f05300 */
[----:B------:R-:W-:Y:S05]  /*0820*/  @!P0 BRA `(.L_x_216) ;  /* 0x00000004009c8947 */ /* 0x000fea0003800000 */
[----:B------:R-:W-:-:S04]  /*0830*/  IADD3 R4, P0, PT, R24, -0x1, RZ ;  /* 0xffffffff18047810 */ /* 0x000fc80007f1e0ff */
[----:B------:R-:W-:Y:S01]  /*0840*/  ISETP.GE.U32.AND P1, PT, R4, 0x7, PT ;  /* 0x000000070400780c */ /* 0x000fe20003f26070 */
[----:B------:R-:W-:Y:S01]  /*0850*/  IMAD.X R4, RZ, RZ, -0x1, P0 ;  /* 0xffffffffff047424 */ /* 0x000fe200000e06ff */
[----:B------:R-:W-:-:S04]  /*0860*/  ISETP.NE.U32.AND P0, PT, R25, RZ, PT ;  /* 0x000000ff1900720c */ /* 0x000fc80003f05070 */
[----:B------:R-:W-:Y:S02]  /*0870*/  ISETP.GE.U32.AND.EX P1, PT, R4, RZ, PT, P1 ;  /* 0x000000ff0400720c */ /* 0x000fe40003f26110 */
[----:B------:R-:W-:-:S11]  /*0880*/  ISETP.NE.AND.EX P0, PT, RZ, RZ, PT, P0 ;  /* 0x000000ffff00720c */ /* 0x000fd60003f05300 */
[----:B------:R-:W-:Y:S05]  /*0890*/  @!P1 BRA `(.L_x_217) ;  /* 0x0000000000a89947 */ /* 0x000fea0003800000 */
[----:B------:R-:W0:Y:S01]  /*08a0*/  LDCU.64 UR4, c[0x0][0x380] ;  /* 0x00007000ff0477ac */ /* 0x000e220008000a00 */
[----:B------:R-:W-:-:S05]  /*08b0*/  IADD3 R5, P1, PT, R0, R13, RZ ;  /* 0x0000000d00057210 */ /* 0x000fca0007f3e0ff */
[----:B------:R-:W-:Y:S01]  /*08c0*/  IMAD.X R14, R11, 0x1, R12, P1 ;  /* 0x000000010b0e7824 */ /* 0x000fe200008e060c */
[----:B0-----:R-:W-:-:S04]  /*08d0*/  LEA R4, P1, R5, UR4, 0x2 ;  /* 0x0000000405047c11 */ /* 0x001fc8000f8210ff */
[----:B------:R-:W-:-:S05]  /*08e0*/  LEA.HI.X R5, R5, UR5, R14, 0x2, P1 ;  /* 0x0000000505057c11 */ /* 0x000fca00088f140e */
[----:B-1----:R-:W2:Y:S04]  /*08f0*/  LDG.E R17, desc[UR6][R4.64] ;  /* 0x0000000604117981 */ /* 0x002ea8000c1e1900 */
[----:B------:R-:W3:Y:S04]  /*0900*/  LDG.E R20, desc[UR6][R4.64+0x4] ;  /* 0x0000040604147981 */ /* 0x000ee8000c1e1900 */
[----:B------:R-:W4:Y:S04]  /*0910*/  LDG.E R22, desc[UR6][R4.64+0x8] ;  /* 0x0000080604167981 */ /* 0x000f28000c1e1900 */
[----:B------:R-:W5:Y:S04]  /*0920*/  LDG.E R26, desc[UR6][R4.64+0xc] ;  /* 0x00000c06041a7981 */ /* 0x000f68000c1e1900 */
[----:B------:R-:W5:Y:S04]  /*0930*/  LDG.E R28, desc[UR6][R4.64+0x10] ;  /* 0x00001006041c7981 */ /* 0x000f68000c1e1900 */
[----:B------:R-:W5:Y:S04]  /*0940*/  LDG.E R16, desc[UR6][R4.64+0x14] ;  /* 0x0000140604107981 */ /* 0x000f68000c1e1900 */
[----:B------:R-:W5:Y:S04]  /*0950*/  LDG.E R14, desc[UR6][R4.64+0x18] ;  /* 0x00001806040e7981 */ /* 0x000f68000c1e1900 */
[----:B------:R0:W5:Y:S02]  /*0960*/  LDG.E R15, desc[UR6][R4.64+0x1c] ;  /* 0x00001c06040f7981 */ /* 0x000164000c1e1900 */
[----:B0-----:R-:W-:-:S02]  /*0970*/  VIADD R5, R13, 0x1 ;  /* 0x000000010d057836 */ /* 0x001fc40000000000 */
[----:B------:R-:W-:Y:S01]  /*0980*/  VIADD R4, R13, 0x2 ;  /* 0x000000020d047836 */ /* 0x000fe20000000000 */
[----:B--2---:R-:W-:-:S04]  /*0990*/  FSETP.GEU.AND P5, PT, R18, R17, PT ;  /* 0x000000111200720b */ /* 0x004fc80003fae000 */
[----:B------:R-:W-:-:S04]  /*09a0*/  FSEL R17, R17, R18, !P5 ;  /* 0x0000001211117208 */ /* 0x000fc80006800000 */
[----:B---3--:R-:W-:-:S04]  /*09b0*/  FSETP.GEU.AND P6, PT, R17, R20, PT ;  /* 0x000000141100720b */ /* 0x008fc80003fce000 */
[----:B------:R-:W-:-:S04]  /*09c0*/  FSEL R17, R20, R17, !P6 ;  /* 0x0000001114117208 */ /* 0x000fc80007000000 */
[----:B----4-:R-:W-:-:S04]  /*09d0*/  FSETP.GEU.AND P1, PT, R17, R22, PT ;  /* 0x000000161100720b */ /* 0x010fc80003f2e000 */
[----:B------:R-:W-:Y:S02]  /*09e0*/  FSEL R17, R22, R17, !P1 ;  /* 0x0000001116117208 */ /* 0x000fe40004800000 */
[C---:B------:R-:W-:Y:S01]  /*09f0*/  @P6 SEL R5, R13.reuse, R10, !P5 ;  /* 0x0000000a0d056207 */ /* 0x040fe20006800000 */
[----:B------:R-:W-:Y:S01]  /*0a00*/  VIADD R10, R13, 0x7 ;  /* 0x000000070d0a7836 */ /* 0x000fe20000000000 */
[----:B-----5:R-:W-:-:S04]  /*0a10*/  FSETP.GEU.AND P2, PT, R17, R26, PT ;  /* 0x0000001a1100720b */ /* 0x020fc80003f4e000 */
[----:B------:R-:W-:-:S04]  /*0a20*/  FSEL R17, R26, R17, !P2 ;  /* 0x000000111a117208 */ /* 0x000fc80005000000 */
[----:B------:R-:W-:-:S04]  /*0a30*/  FSETP.GEU.AND P3, PT, R17, R28, PT ;  /* 0x0000001c1100720b */ /* 0x000fc80003f6e000 */
[----:B------:R-:W-:-:S04]  /*0a40*/  FSEL R17, R28, R17, !P3 ;  /* 0x000000111c117208 */ /* 0x000fc80005800000 */
[----:B------:R-:W-:-:S04]  /*0a50*/  FSETP.GEU.AND P4, PT, R17, R16, PT ;  /* 0x000000101100720b */ /* 0x000fc80003f8e000 */
[----:B------:R-:W-:Y:S01]  /*0a60*/  FSEL R17, R16, R17, !P4 ;  /* 0x0000001110117208 */ /* 0x000fe20006000000 */
[----:B------:R-:W-:-:S03]  /*0a70*/  VIADD R16, R13, 0x4 ;  /* 0x000000040d107836 */ /* 0x000fc60000000000 */
[----:B------:R-:W-:-:S04]  /*0a80*/  FSETP.GEU.AND P6, PT, R17, R14, PT ;  /* 0x0000000e1100720b */ /* 0x000fc80003fce000 */
[----:B------:R-:W-:Y:S01]  /*0a90*/  FSEL R14, R14, R17, !P6 ;  /* 0x000000110e0e7208 */ /* 0x000fe20007000000 */
[C---:B------:R-:W-:Y:S01]  /*0aa0*/  VIADD R17, R13.reuse, 0x3 ;  /* 0x000000030d117836 */ /* 0x040fe20000000000 */
[----:B------:R-:W-:Y:S01]  /*0ab0*/  @P2 SEL R17, R4, R5, !P1 ;  /* 0x0000000504112207 */ /* 0x000fe20004800000 */
[C---:B------:R-:W-:Y:S01]  /*0ac0*/  VIADD R5, R13.reuse, 0x5 ;  /* 0x000000050d057836 */ /* 0x040fe20000000000 */
[----:B------:R-:W-:Y:S01]  /*0ad0*/  FSETP.GEU.AND P5, PT, R14, R15, PT ;  /* 0x0000000f0e00720b */ /* 0x000fe20003fae000 */
[C---:B------:R-:W-:Y:S01]  /*0ae0*/  VIADD R4, R13.reuse, 0x6 ;  /* 0x000000060d047836 */ /* 0x040fe20000000000 */
[----:B------:R-:W-:Y:S02]  /*0af0*/  IADD3 R13, P1, PT, R13, 0x8, RZ ;  /* 0x000000080d0d7810 */ /* 0x000fe40007f3e0ff */
[----:B------:R-:W-:Y:S02]  /*0b00*/  @P4 SEL R5, R16, R17, !P3 ;  /* 0x0000001110054207 */ /* 0x000fe40005800000 */
[----:B------:R-:W-:Y:S01]  /*0b10*/  FSEL R18, R15, R14, !P5 ;  /* 0x0000000e0f127208 */ /* 0x000fe20006800000 */
[----:B------:R-:W-:-:S06]  /*0b20*/  IMAD.X R12, RZ, RZ, R12, P1 ;  /* 0x000000ffff0c7224 */ /* 0x000fcc00008e060c */
[----:B------:R-:W-:-:S07]  /*0b30*/  @P5 SEL R10, R4, R5, !P6 ;  /* 0x00000005040a5207 */ /* 0x000fce0007000000 */
.L_x_217:
        /* <DEDUP_REMOVED lines=16> */
[----:B------:R-:W5:Y:S01]  /*0c40*/  LDG.E R16, desc[UR6][R4.64+0xc] ;  /* 0x00000c0604107981 */ /* 0x000f62000c1e1900 */
[----:B--2---:R-:W-:-:S04]  /*0c50*/  FSETP.GEU.AND P1, PT, R18, R15, PT ;  /* 0x0000000f1200720b */ /* 0x004fc80003f2e000 */
[----:B------:R-:W-:-:S04]  /*0c60*/  FSEL R15, R15, R18, !P1 ;  /* 0x000000120f0f7208 */ /* 0x000fc80004800000 */
[----:B---3--:R-:W-:-:S04]  /*0c70*/  FSETP.GEU.AND P2, PT, R15, R14, PT ;  /* 0x0000000e0f00720b */ /* 0x008fc80003f4e000 */
[----:B------:R-:W-:Y:S01]  /*0c80*/  FSEL R14, R14, R15, !P2 ;  /* 0x0000000f0e0e7208 */ /* 0x000fe20005000000 */
[----:B------:R-:W-:-:S03]  /*0c90*/  VIADD R15, R13, 0x2 ;  /* 0x000000020d0f7836 */ /* 0x000fc60000000000 */
[----:B----4-:R-:W-:-:S04]  /*0ca0*/  FSETP.GEU.AND P3, PT, R14, R17, PT ;  /* 0x000000110e00720b */ /* 0x010fc80003f6e000 */
[----:B------:R-:W-:Y:S01]  /*0cb0*/  FSEL R17, R17, R14, !P3 ;  /* 0x0000000e11117208 */ /* 0x000fe20005800000 */
[C---:B------:R-:W-:Y:S01]  /*0cc0*/  VIADD R14, R13.reuse, 0x1 ;  /* 0x000000010d0e7836 */ /* 0x040fe20000000000 */
[C---:B------:R-:W-:Y:S01]  /*0cd0*/  @P2 SEL R14, R13.reuse, R10, !P1 ;  /* 0x0000000a0d0e2207 */ /* 0x040fe20004800000 */
[----:B------:R-:W-:Y:S01]  /*0ce0*/  VIADD R10, R13, 0x3 ;  /* 0x000000030d0a7836 */ /* 0x000fe20000000000 */
[----:B-----5:R-:W-:Y:S02]  /*0cf0*/  FSETP.GEU.AND P4, PT, R17, R16, PT ;  /* 0x000000101100720b */ /* 0x020fe40003f8e000 */
[----:B------:R-:W-:Y:S02]  /*0d00*/  IADD3 R13, P1, PT, R13, 0x4, RZ ;  /* 0x000000040d0d7810 */ /* 0x000fe40007f3e0ff */
[----:B------:R-:W-:-:S03]  /*0d10*/  FSEL R18, R16, R17, !P4 ;  /* 0x0000001110127208 */ /* 0x000fc60006000000 */
[----:B------:R-:W-:-:S06]  /*0d20*/  IMAD.X R12, RZ, RZ, R12, P1 ;  /* 0x000000ffff0c7224 */ /* 0x000fcc00008e060c */
[----:B------:R-:W-:-:S07]  /*0d30*/  @P4 SEL R10, R15, R14, !P3 ;  /* 0x0000000e0f0a4207 */ /* 0x000fce0005800000 */
.L_x_218:
[----:B------:R-:W-:Y:S05]  /*0d40*/  @!P0 BRA `(.L_x_216) ;  /* 0x0000000000548947 */ /* 0x000fea0003800000 */
[----:B------:R-:W0:Y:S01]  /*0d50*/  LDCU.64 UR4, c[0x0][0x380] ;  /* 0x00007000ff0477ac */ /* 0x000e220008000a00 */
[----:B------:R-:W-:-:S05]  /*0d60*/  IADD3 R0, P0, PT, R0, R13, RZ ;  /* 0x0000000d00007210 */ /* 0x000fca0007f1e0ff */
[----:B------:R-:W-:Y:S01]  /*0d70*/  IMAD.X R11, R11, 0x1, R12, P0 ;  /* 0x000000010b0b7824 */ /* 0x000fe200000e060c */
[----:B0-----:R-:W-:-:S04]  /*0d80*/  LEA R4, P0, R0, UR4, 0x2 ;  /* 0x0000000400047c11 */ /* 0x001fc8000f8010ff */
[----:B------:R-:W-:-:S05]  /*0d90*/  LEA.HI.X R5, R0, UR5, R11, 0x2, P0 ;  /* 0x0000000500057c11 */ /* 0x000fca00080f140b */
[----:B-1----:R-:W2:Y:S01]  /*0da0*/  LDG.E R11, desc[UR6][R4.64] ;  /* 0x00000006040b7981 */ /* 0x002ea2000c1e1900 */
[----:B------:R-:W-:-:S04]  /*0db0*/  ISETP.NE.U32.AND P0, PT, R8, 0x1, PT ;  /* 0x000000010800780c */ /* 0x000fc80003f05070 */
[----:B------:R-:W-:Y:S02]  /*0dc0*/  ISETP.NE.AND.EX P0, PT, RZ, RZ, PT, P0 ;  /* 0x000000ffff00720c */ /* 0x000fe40003f05300 */
[----:B--2---:R-:W-:-:S04]  /*0dd0*/  FSETP.GEU.AND P1, PT, R18, R11, PT ;  /* 0x0000000b1200720b */ /* 0x004fc80003f2e000 */
[----:B------:R-:W-:Y:S02]  /*0de0*/  FSEL R15, R11, R18, !P1 ;  /* 0x000000120b0f7208 */ /* 0x000fe40004800000 */
[----:B------:R-:W-:-:S05]  /*0df0*/  SEL R10, R13, R10, !P1 ;  /* 0x0000000a0d0a7207 */ /* 0x000fca0004800000 */
[----:B------:R-:W-:Y:S05]  /*0e00*/  @!P0 BRA `(.L_x_216) ;  /* 0x0000000000248947 */ /* 0x000fea0003800000 */
[----:B------:R-:W-:Y:S01]  /*0e10*/  ISETP.NE.U32.AND P0, PT, R8, 0x2, PT ;  /* 0x000000020800780c */ /* 0x000fe20003f05070 */
[----:B------:R-:W2:Y:S03]  /*0e20*/  LDG.E R0, desc[UR6][R4.64+0x4] ;  /* 0x0000040604007981 */ /* 0x000ea6000c1e1900 */
[----:B------:R-:W-:-:S13]  /*0e30*/  ISETP.NE.AND.EX P0, PT, RZ, RZ, PT, P0 ;  /* 0x000000ffff00720c */ /* 0x000fda0003f05300 */
[----:B------:R-:W3:Y:S01]  /*0e40*/  @P0 LDG.E R11, desc[UR6][R4.64+0x8] ;  /* 0x00000806040b0981 */ /* 0x000ee2000c1e1900 */
[----:B--2---:R-:W-:-:S04]  /*0e50*/  FSETP.GEU.AND P1, PT, R15, R0, PT ;  /* 0x000000000f00720b */ /* 0x004fc80003f2e000 */
[----:B------:R-:W-:-:S04]  /*0e60*/  FSEL R0, R0, R15, !P1 ;  /* 0x0000000f00007208 */ /* 0x000fc80004800000 */
[----:B---3--:R-:W-:-:S05]  /*0e70*/  FSETP.GEU.OR P2, PT, R0, R11, !P0 ;  /* 0x0000000b0000720b */ /* 0x008fca000474e400 */
[----:B------:R-:W-:-:S08]  /*0e80*/  @!P1 VIADD R10, R13, 0x1 ;  /* 0x000000010d0a9836 */ /* 0x000fd00000000000 */
[----:B------:R-:W-:-:S07]  /*0e90*/  @!P2 VIADD R10, R13, 0x2 ;  /* 0x000000020d0aa836 */ /* 0x000fce0000000000 */
.L_x_216:
[----:B------:R-:W0:Y:S01]  /*0ea0*/  LDCU.64 UR4, c[0x0][0x388] ;  /* 0x00007100ff0477ac */ /* 0x000e220008000a00 */
[----:B------:R-:W2:Y:S01]  /*0eb0*/  LDCU.64 UR8, c[0x0][0x390] ;  /* 0x00007200ff0877ac */ /* 0x000ea20008000a00 */
[----:B0-----:R-:W-:-:S04]  /*0ec0*/  LEA R4, P0, R6, UR4, 0x2 ;  /* 0x0000000406047c11 */ /* 0x001fc8000f8010ff */
[----:B------:R-:W-:Y:S02]  /*0ed0*/  LEA.HI.X R5, R6, UR5, R7, 0x2, P0 ;  /* 0x0000000506057c11 */ /* 0x000fe400080f1407 */
[----:B------:R-:W-:-:S03]  /*0ee0*/  IADD3 R6, P0, PT, R9, R6, RZ ;  /* 0x0000000609067210 */ /* 0x000fc60007f1e0ff */
[----:B-1----:R0:W-:Y:S02]  /*0ef0*/  STG.E desc[UR6][R4.64], R10 ;  /* 0x0000000a04007986 */ /* 0x0021e4000c101906 */
        /* <DEDUP_REMOVED lines=10> */
.L_x_220:
        /* <DEDUP_REMOVED lines=14> */
.L_x_424:


//--------------------- .text._Z22max_row_indices_kernelIdmEvPT_PT0_mm --------------------------
	.section	.text._Z22max_row_indices_kernelIdmEvPT_PT0_mm,"ax",@progbits
	.align	128
        .global         _Z22max_row_indices_kernelIdmEvPT_PT0_mm
        .type           _Z22max_row_indices_kernelIdmEvPT_PT0_mm,@function
        .size           _Z22max_row_indices_kernelIdmEvPT_PT0_mm,(.L_x_425 - _Z22max_row_indices_kernelIdmEvPT_PT0_mm)
        .other          _Z22max_row_indices_kernelIdmEvPT_PT0_mm,@"STO_CUDA_ENTRY STV_DEFAULT"
_Z22max_row_indices_kernelIdmEvPT_PT0_mm:
.text._Z22max_row_indices_kernelIdmEvPT_PT0_mm:
        /* <DEDUP_REMOVED lines=14> */
[----:B------:R-:W-:Y:S01]  /*00e0*/  IMAD.MOV.U32 R8, RZ, RZ, RZ ;  /* 0x000000ffff087224 */ /* 0x000fe200078e00ff */
[C---:B------:R-:W-:Y:S01]  /*00f0*/  LOP3.LUT R3, R10.reuse, 0xf, RZ, 0xc0, !PT ;  /* 0x0000000f0a037812 */ /* 0x040fe200078ec0ff */
[----:B------:R-:W1:Y:S01]  /*0100*/  LDCU.64 UR6, c[0x0][0x358] ;  /* 0x00006b00ff0677ac */ /* 0x000e620008000a00 */
[----:B------:R-:W-:Y:S02]  /*0110*/  ISETP.NE.AND.EX P2, PT, R11, RZ, PT, P2 ;  /* 0x000000ff0b00720c */ /* 0x000fe40003f45320 */
[----:B------:R-:W-:Y:S02]  /*0120*/  LOP3.LUT R4, R10, 0x7, RZ, 0xc0, !PT ;  /* 0x000000070a047812 */ /* 0x000fe400078ec0ff */
[----:B------:R-:W-:Y:S02]  /*0130*/  IADD3 R2, P3, PT, R3, -0x1, RZ ;  /* 0xffffffff03027810 */ /* 0x000fe40007f7e0ff */
[----:B------:R-:W-:-:S02]  /*0140*/  IADD3 R0, P4, PT, R4, -0x1, RZ ;  /* 0xffffffff04007810 */ /* 0x000fc40007f9e0ff */
[----:B------:R-:W-:Y:S01]  /*0150*/  ISETP.GE.U32.AND P0, PT, R2, 0x7, PT ;  /* 0x000000070200780c */ /* 0x000fe20003f06070 */
[----:B------:R-:W-:Y:S01]  /*0160*/  IMAD.X R2, RZ, RZ, -0x1, P3 ;  /* 0xffffffffff027424 */ /* 0x000fe200018e06ff */
[----:B------:R-:W-:Y:S01]  /*0170*/  ISETP.GE.U32.AND P1, PT, R0, 0x3, PT ;  /* 0x000000030000780c */ /* 0x000fe20003f26070 */
[----:B------:R-:W-:Y:S01]  /*0180*/  IMAD.X R0, RZ, RZ, -0x1, P4 ;  /* 0xffffffffff007424 */ /* 0x000fe200020e06ff */
[----:B------:R-:W-:Y:S01]  /*0190*/  LOP3.LUT R7, R10, 0xfffffff0, RZ, 0xc0, !PT ;  /* 0xfffffff00a077812 */ /* 0x000fe200078ec0ff */
[----:B0-----:R-:W-:Y:S01]  /*01a0*/  IMAD R22, R22, UR4, RZ ;  /* 0x0000000416167c24 */ /* 0x001fe2000f8e02ff */
[----:B------:R-:W-:Y:S02]  /*01b0*/  ISETP.GE.U32.AND.EX P0, PT, R2, RZ, PT, P0 ;  /* 0x000000ff0200720c */ /* 0x000fe40003f06100 */
[----:B------:R-:W-:Y:S01]  /*01c0*/  ISETP.GE.U32.AND.EX P1, PT, R0, RZ, PT, P1 ;  /* 0x000000ff0000720c */ /* 0x000fe20003f26110 */
[----:B-1----:R-:W-:-:S12]  /*01d0*/  @P2 BRA `(.L_x_221) ;  /* 0x0000000000202947 */ /* 0x002fd80003800000 */
[----:B------:R-:W0:Y:S01]  /*01e0*/  LDCU.64 UR4, c[0x0][0x388] ;  /* 0x00007100ff0477ac */ /* 0x000e220008000a00 */
[----:B------:R-:W-:Y:S01]  /*01f0*/  NOP ;  /* 0x0000000000007918 */ /* 0x000fe20000000000 */
.L_x_222:
[----:B01----:R-:W-:-:S04]  /*0200*/  LEA R2, P0, R5, UR4, 0x3 ;  /* 0x0000000405027c11 */ /* 0x003fc8000f8018ff */
[----:B------:R-:W-:Y:S02]  /*0210*/  LEA.HI.X R3, R5, UR5, R8, 0x3, P0 ;  /* 0x0000000505037c11 */ /* 0x000fe400080f1c08 */
[----:B------:R-:W-:-:S03]  /*0220*/  IADD3 R5, P0, PT, R22, R5, RZ ;  /* 0x0000000516057210 */ /* 0x000fc60007f1e0ff */
[----:B------:R1:W-:Y:S02]  /*0230*/  STG.E.64 desc[UR6][R2.64], RZ ;  /* 0x000000ff02007986 */ /* 0x0003e4000c101b06 */
[----:B------:R-:W-:Y:S01]  /*0240*/  IMAD.X R8, RZ, RZ, R8, P0 ;  /* 0x000000ffff087224 */ /* 0x000fe200000e0608 */
[----:B------:R-:W-:Y:S07]  /*0250*/  BRA `(.L_x_222) ;  /* 0xfffffffc00e87947 */ /* 0x000fee000383ffff */
.L_x_221:
[----:B------:R-:W-:-:S07]  /*0260*/  LOP3.LUT R9, R10, 0x3, RZ, 0xc0, !PT ;  /* 0x000000030a097812 */ /* 0x000fce00078ec0ff */
.L_x_228:
[----:B------:R-:W0:Y:S01]  /*0270*/  LDC.64 R10, c[0x0][0x398] ;  /* 0x0000e600ff0a7b82 */ /* 0x000e220000000a00 */
[----:B------:R-:W-:Y:S01]  /*0280*/  CS2R R28, SRZ ;  /* 0x00000000001c7805 */ /* 0x000fe2000001ff00 */
[----:B------:R-:W-:Y:S02]  /*0290*/  IMAD.MOV.U32 R0, RZ, RZ, RZ ;  /* 0x000000ffff007224 */ /* 0x000fe400078e00ff */
        /* <DEDUP_REMOVED lines=10> */
[----:B------:R-:W-:Y:S02]  /*0340*/  IMAD.MOV.U32 R28, RZ, RZ, RZ ;  /* 0x000000ffff1c7224 */ /* 0x000fe400078e00ff */
[----:B------:R-:W-:Y:S02]  /*0350*/  IMAD.MOV.U32 R14, RZ, RZ, 0x0 ;  /* 0x00000000ff0e7424 */ /* 0x000fe400078e00ff */
[----:B------:R-:W-:Y:S01]  /*0360*/  IMAD.MOV.U32 R15, RZ, RZ, -0x100000 ;  /* 0xfff00000ff0f7424 */ /* 0x000fe200078e00ff */
[----:B0-----:R-:W-:-:S04]  /*0370*/  LEA R12, P2, R6, UR4, 0x3 ;  /* 0x00000004060c7c11 */ /* 0x001fc8000f8418ff */
[----:B------:R-:W-:Y:S02]  /*0380*/  LEA.HI.X R13, R6, UR5, R23, 0x3, P2 ;  /* 0x00000005060d7c11 */ /* 0x000fe400090f1c17 */
[----:B------:R-:W-:-:S05]  /*0390*/  IADD3 R12, P2, PT, R12, 0x40, RZ ;  /* 0x000000400c0c7810 */ /* 0x000fca0007f5e0ff */
[----:B------:R-:W-:-:S08]  /*03a0*/  IMAD.X R13, RZ, RZ, R13, P2 ;  /* 0x000000ffff0d7224 */ /* 0x000fd000010e060d */
.L_x_224:
[----:B------:R-:W2:Y:S04]  /*03b0*/  LDG.E.64 R16, desc[UR6][R12.64+-0x40] ;  /* 0xffffc0060c107981 */ /* 0x000ea8000c1e1b00 */
[----:B------:R-:W3:Y:S04]  /*03c0*/  LDG.E.64 R30, desc[UR6][R12.64+-0x38] ;  /* 0xffffc8060c1e7981 */ /* 0x000ee8000c1e1b00 */
[----:B------:R-:W4:Y:S04]  /*03d0*/  LDG.E.64 R20, desc[UR6][R12.64+-0x30] ;  /* 0xffffd0060c147981 */ /* 0x000f28000c1e1b00 */
[----:B------:R-:W5:Y:S01]  /*03e0*/  LDG.E.64 R18, desc[UR6][R12.64+-0x28] ;  /* 0xffffd8060c127981 */ /* 0x000f62000c1e1b00 */
[----:B------:R-:W-:Y:S01]  /*03f0*/  IADD3 R2, P2, PT, R24, 0x1, RZ ;  /* 0x0000000118027810 */ /* 0x000fe20007f5e0ff */
        /* <DEDUP_REMOVED lines=9> */
[----:B------:R-:W-:Y:S02]  /*0490*/  FSEL R17, R21, R17, !P3 ;  /* 0x0000001115117208 */ /* 0x000fe40005800000 */
[----:B------:R-:W3:Y:S04]  /*04a0*/  LDG.E.64 R20, desc[UR6][R12.64+-0x10] ;  /* 0xfffff0060c147981 */ /* 0x000ee8000c1e1b00 */
[----:B-----5:R-:W-:-:S06]  /*04b0*/  DSETP.GEU.AND P4, PT, R16, R18, PT ;  /* 0x000000121000722a */ /* 0x020fcc0003f8e000 */
[----:B------:R-:W-:Y:S02]  /*04c0*/  FSEL R16, R18, R16, !P4 ;  /* 0x0000001012107208 */ /* 0x000fe40006000000 */
[----:B------:R-:W-:Y:S02]  /*04d0*/  FSEL R17, R19, R17, !P4 ;  /* 0x0000001113117208 */ /* 0x000fe40006000000 */
[----:B------:R-:W4:Y:S01]  /*04e0*/  LDG.E.64 R18, desc[UR6][R12.64+-0x18] ;  /* 0xffffe8060c127981 */ /* 0x000f22000c1e1b00 */
[----:B------:R-:W-:-:S03]  /*04f0*/  @P5 SEL R2, R24, R28, !P6 ;  /* 0x0000001c18025207 */ /* 0x000fc60007000000 */
[----:B------:R-:W5:Y:S01]  /*0500*/  LDG.E.64 R28, desc[UR6][R12.64+-0x8] ;  /* 0xfffff8060c1c7981 */ /* 0x000f62000c1e1b00 */
[----:B------:R-:W-:Y:S01]  /*0510*/  IMAD.X R0, RZ, RZ, R26, P2 ;  /* 0x000000ffff007224 */ /* 0x000fe200010e061a */
[----:B------:R-:W-:Y:S01]  /*0520*/  @P5 SEL R0, R26, R27, !P6 ;  /* 0x0000001b1a005207 */ /* 0x000fe20007000000 */
[----:B--2---:R-:W-:-:S06]  /*0530*/  DSETP.GEU.AND P2, PT, R16, R14, PT ;  /* 0x0000000e1000722a */ /* 0x004fcc0003f4e000 */
[----:B------:R-:W-:Y:S02]  /*0540*/  FSEL R15, R15, R17, !P2 ;  /* 0x000000110f0f7208 */ /* 0x000fe40005000000 */
[----:B------:R-:W-:Y:S02]  /*0550*/  IADD3 R17, P6, PT, R24, 0x2, RZ ;  /* 0x0000000218117810 */ /* 0x000fe40007fde0ff */
[----:B------:R-:W-:Y:S02]  /*0560*/  FSEL R14, R14, R16, !P2 ;  /* 0x000000100e0e7208 */ /* 0x000fe40005000000 */
[----:B------:R-:W-:Y:S02]  /*0570*/  IADD3 R16, P5, PT, R24, 0x3, RZ ;  /* 0x0000000318107810 */ /* 0x000fe40007fbe0ff */
[----:B------:R-:W-:Y:S01]  /*0580*/  @P4 SEL R16, R17, R2, !P3 ;  /* 0x0000000211104207 */ /* 0x000fe20005800000 */
[--C-:B------:R-:W-:Y:S02]  /*0590*/  IMAD.X R17, RZ, RZ, R26.reuse, P6 ;  /* 0x000000ffff117224 */ /* 0x100fe400030e061a */
[----:B------:R-:W-:-:S03]  /*05a0*/  IMAD.X R2, RZ, RZ, R26, P5 ;  /* 0x000000ffff027224 */ /* 0x000fc600028e061a */
[----:B------:R-:W-:Y:S02]  /*05b0*/  @P4 SEL R2, R17, R0, !P3 ;  /* 0x0000000011024207 */ /* 0x000fe40005800000 */
[C---:B------:R-:W-:Y:S02]  /*05c0*/  IADD3 R17, P3, PT, R24.reuse, 0x4, RZ ;  /* 0x0000000418117810 */ /* 0x040fe40007f7e0ff */
[----:B------:R-:W-:Y:S01]  /*05d0*/  IADD3 R0, P4, PT, R24, 0x5, RZ ;  /* 0x0000000518007810 */ /* 0x000fe20007f9e0ff */
[----:B----4-:R-:W-:-:S06]  /*05e0*/  DSETP.GEU.AND P6, PT, R14, R18, PT ;  /* 0x000000120e00722a */ /* 0x010fcc0003fce000 */
[----:B------:R-:W-:Y:S02]  /*05f0*/  FSEL R14, R18, R14, !P6 ;  /* 0x0000000e120e7208 */ /* 0x000fe40007000000 */
[----:B------:R-:W-:Y:S02]  /*0600*/  FSEL R15, R19, R15, !P6 ;  /* 0x0000000f130f7208 */ /* 0x000fe40007000000 */
[----:B------:R-:W2:Y:S04]  /*0610*/  LDG.E.64 R18, desc[UR6][R12.64] ;  /* 0x000000060c127981 */ /* 0x000ea8000c1e1b00 */
[----:B------:R-:W-:Y:S01]  /*0620*/  @P6 SEL R0, R17, R16, !P2 ;  /* 0x0000001011006207 */ /* 0x000fe20005000000 */
[--C-:B------:R-:W-:Y:S01]  /*0630*/  IMAD.X R17, RZ, RZ, R26.reuse, P3 ;  /* 0x000000ffff117224 */ /* 0x100fe200018e061a */
[----:B---3--:R-:W-:Y:S01]  /*0640*/  DSETP.GEU.AND P3, PT, R14, R20, PT ;  /* 0x000000140e00722a */ /* 0x008fe20003f6e000 */
[----:B------:R-:W-:-:S05]  /*0650*/  IMAD.X R27, RZ, RZ, R26, P4 ;  /* 0x000000ffff1b7224 */ /* 0x000fca00020e061a */
[----:B------:R-:W-:Y:S02]  /*0660*/  FSEL R14, R20, R14, !P3 ;  /* 0x0000000e140e7208 */ /* 0x000fe40005800000 */
[----:B------:R-:W-:Y:S02]  /*0670*/  FSEL R15, R21, R15, !P3 ;  /* 0x0000000f150f7208 */ /* 0x000fe40005800000 */
[----:B------:R-:W-:Y:S02]  /*0680*/  @P6 SEL R27, R17, R2, !P2 ;  /* 0x00000002111b6207 */ /* 0x000fe40005000000 */
[----:B------:R-:W3:Y:S02]  /*0690*/  LDG.E.64 R16, desc[UR6][R12.64+0x8] ;  /* 0x000008060c107981 */ /* 0x000ee4000c1e1b00 */
[----:B-----5:R-:W-:Y:S01]  /*06a0*/  DSETP.GEU.AND P4, PT, R14, R28, PT ;  /* 0x0000001c0e00722a */ /* 0x020fe20003f8e000 */
[C---:B------:R-:W-:Y:S02]  /*06b0*/  IADD3 R21, P5, PT, R24.reuse, 0x6, RZ ;  /* 0x0000000618157810 */ /* 0x040fe40007fbe0ff */
[----:B------:R-:W-:-:S11]  /*06c0*/  IADD3 R2, P6, PT, R24, 0x7, RZ ;  /* 0x0000000718027810 */ /* 0x000fd60007fde0ff */
[----:B------:R-:W-:Y:S02]  /*06d0*/  @P4 SEL R2, R21, R0, !P3 ;  /* 0x0000000015024207 */ /* 0x000fe40005800000 */
[----:B------:R-:W4:Y:S01]  /*06e0*/  LDG.E.64 R20, desc[UR6][R12.64+0x10] ;  /* 0x000010060c147981 */ /* 0x000f22000c1e1b00 */
[----:B------:R-:W-:Y:S02]  /*06f0*/  FSEL R14, R28, R14, !P4 ;  /* 0x0000000e1c0e7208 */ /* 0x000fe40006000000 */
[----:B------:R-:W-:Y:S02]  /*0700*/  FSEL R15, R29, R15, !P4 ;  /* 0x0000000f1d0f7208 */ /* 0x000fe40006000000 */
[----:B------:R-:W5:Y:S01]  /*0710*/  LDG.E.64 R28, desc[UR6][R12.64+0x18] ;  /* 0x000018060c1c7981 */ /* 0x000f62000c1e1b00 */
[----:B------:R-:W-:-:S03]  /*0720*/  IMAD.X R0, RZ, RZ, R26, P6 ;  /* 0x000000ffff007224 */ /* 0x000fc600030e061a */
[----:B--2---:R-:W-:-:S06]  /*0730*/  DSETP.GEU.AND P2, PT, R14, R18, PT ;  /* 0x000000120e00722a */ /* 0x004fcc0003f4e000 */
[----:B------:R-:W-:Y:S01]  /*0740*/  FSEL R14, R18, R14, !P2 ;  /* 0x0000000e120e7208 */ /* 0x000fe20005000000 */
[----:B------:R-:W-:Y:S01]  /*0750*/  IMAD.X R18, RZ, RZ, R26, P5 ;  /* 0x000000ffff127224 */ /* 0x000fe200028e061a */
[----:B------:R-:W-:-:S04]  /*0760*/  FSEL R15, R19, R15, !P2 ;  /* 0x0000000f130f7208 */ /* 0x000fc80005000000 */
[----:B------:R-:W-:Y:S02]  /*0770*/  @P4 SEL R0, R18, R27, !P3 ;  /* 0x0000001b12004207 */ /* 0x000fe40005800000 */
[----:B------:R-:W2:Y:S01]  /*0780*/  LDG.E.64 R18, desc[UR6][R12.64+0x20] ;  /* 0x000020060c127981 */ /* 0x000ea2000c1e1b00 */
[----:B---3--:R-:W-:-:S06]  /*0790*/  DSETP.GEU.AND P3, PT, R14, R16, PT ;  /* 0x000000100e00722a */ /* 0x008fcc0003f6e000 */
[----:B------:R-:W-:Y:S02]  /*07a0*/  FSEL R14, R16, R14, !P3 ;  /* 0x0000000e100e7208 */ /* 0x000fe40005800000 */
[----:B------:R-:W-:Y:S02]  /*07b0*/  FSEL R15, R17, R15, !P3 ;  /* 0x0000000f110f7208 */ /* 0x000fe40005800000 */
[----:B------:R-:W-:-:S04]  /*07c0*/  IADD3 R17, P6, PT, R24, 0x8, RZ ;  /* 0x0000000818117810 */ /* 0x000fc80007fde0ff */
[----:B----4-:R-:W-:-:S06]  /*07d0*/  DSETP.GEU.AND P4, PT, R14, R20, PT ;  /* 0x000000140e00722a */ /* 0x010fcc0003f8e000 */
[----:B------:R-:W-:Y:S02]  /*07e0*/  FSEL R14, R20, R14, !P4 ;  /* 0x0000000e140e7208 */ /* 0x000fe40006000000 */
[----:B------:R-:W-:Y:S02]  /*07f0*/  IADD3 R20, P5, PT, R24, 0x9, RZ ;  /* 0x0000000918147810 */ /* 0x000fe40007fbe0ff */
[----:B------:R-:W-:Y:S01]  /*0800*/  @P3 SEL R20, R17, R2, !P2 ;  /* 0x0000000211143207 */ /* 0x000fe20005000000 */
[--C-:B------:R-:W-:Y:S02]  /*0810*/  IMAD.X R17, RZ, RZ, R26.reuse, P6 ;  /* 0x000000ffff117224 */ /* 0x100fe400030e061a */
[----:B------:R-:W-:Y:S01]  /*0820*/  IMAD.X R2, RZ, RZ, R26, P5 ;  /* 0x000000ffff027224 */ /* 0x000fe200028e061a */
[----:B------:R-:W-:Y:S02]  /*0830*/  FSEL R15, R21, R15, !P4 ;  /* 0x0000000f150f7208 */ /* 0x000fe40006000000 */
[----:B------:R-:W-:-:S02]  /*0840*/  @P3 SEL R2, R17, R0, !P2 ;  /* 0x0000000011023207 */ /* 0x000fc40005000000 */
[----:B------:R-:W3:Y:S02]  /*0850*/  LDG.E.64 R16, desc[UR6][R12.64+0x28] ;  /* 0x000028060c107981 */ /* 0x000ee4000c1e1b00 */
[----:B-----5:R-:W-:-:S06]  /*0860*/  DSETP.GEU.AND P6, PT, R14, R28, PT ;  /* 0x0000001c0e00722a */ /* 0x020fcc0003fce000 */
[----:B------:R-:W-:Y:S02]  /*0870*/  FSEL R14, R28, R14, !P6 ;  /* 0x0000000e1c0e7208 */ /* 0x000fe40007000000 */
[----:B------:R-:W-:Y:S02]  /*0880*/  FSEL R15, R29, R15, !P6 ;  /* 0x0000000f1d0f7208 */ /* 0x000fe40007000000 */
[----:B------:R-:W4:Y:S01]  /*0890*/  LDG.E.64 R28, desc[UR6][R12.64+0x30] ;  /* 0x000030060c1c7981 */ /* 0x000f22000c1e1b00 */
[C---:B------:R-:W-:Y:S02]  /*08a0*/  IADD3 R21, P5, PT, R24.reuse, 0xa, RZ ;  /* 0x0000000a18157810 */ /* 0x040fe40007fbe0ff */
[----:B------:R-:W-:Y:S02]  /*08b0*/  IADD3 R0, P3, PT, R24, 0xb, RZ ;  /* 0x0000000b18007810 */ /* 0x000fe40007f7e0ff */
[----:B------:R-:W-:Y:S02]  /*08c0*/  @P6 SEL R0, R21, R20, !P4 ;  /* 0x0000001415006207 */ /* 0x000fe40006000000 */
[----:B------:R-:W5:Y:S01]  /*08d0*/  LDG.E.64 R20, desc[UR6][R12.64+0x38] ;  /* 0x000038060c147981 */ /* 0x000f62000c1e1b00 */
[----:B--2---:R-:W-:-:S06]  /*08e0*/  DSETP.GEU.AND P2, PT, R14, R18, PT ;  /* 0x000000120e00722a */ /* 0x004fcc0003f4e000 */
[----:B------:R-:W-:Y:S02]  /*08f0*/  FSEL R14, R18, R14, !P2 ;  /* 0x0000000e120e7208 */ /* 0x000fe40005000000 */
[----:B------:R-:W-:Y:S01]  /*0900*/  FSEL R15, R19, R15, !P2 ;  /* 0x0000000f130f7208 */ /* 0x000fe20005000000 */
[----:B------:R-:W-:-:S05]  /*0910*/  IMAD.X R19, RZ, RZ, R26, P5 ;  /* 0x000000ffff137224 */ /* 0x000fca00028e061a */
[----:B---3--:R-:W-:-:S06]  /*0920*/  DSETP.GEU.AND P5, PT, R14, R16, PT ;  /* 0x000000100e00722a */ /* 0x008fcc0003fae000 */
[----:B------:R-:W-:Y:S01]  /*0930*/  FSEL R14, R16, R14, !P5 ;  /* 0x0000000e100e7208 */ /* 0x000fe20006800000 */
[--C-:B------:R-:W-:Y:S01]  /*0940*/  IMAD.X R16, RZ, RZ, R26.reuse, P3 ;  /* 0x000000ffff107224 */ /* 0x100fe200018e061a */
[----:B------:R-:W-:Y:S02]  /*0950*/  FSEL R15, R17, R15, !P5 ;  /* 0x0000000f110f7208 */ /* 0x000fe40006800000 */
[----:B------:R-:W-:Y:S02]  /*0960*/  @P6 SEL R16, R19, R2, !P4 ;  /* 0x0000000213106207 */ /* 0x000fe40006000000 */
[C---:B------:R-:W-:Y:S02]  /*0970*/  IADD3 R17, P4, PT, R24.reuse, 0xc, RZ ;  /* 0x0000000c18117810 */ /* 0x040fe40007f9e0ff */
[----:B------:R-:W-:Y:S01]  /*0980*/  IADD3 R2, P6, PT, R24, 0xd, RZ ;  /* 0x0000000d18027810 */ /* 0x000fe20007fde0ff */
[----:B----4-:R-:W-:Y:S01]  /*0990*/  DSETP.GEU.AND P3, PT, R14, R28, PT ;  /* 0x0000001c0e00722a */ /* 0x010fe20003f6e000 */
[----:B------:R-:W-:Y:S01]  /*09a0*/  @P5 SEL R2, R17, R0, !P2 ;  /* 0x0000000011025207 */ /* 0x000fe20005000000 */
[----:B------:R-:W-:-:S02]  /*09b0*/  IMAD.X R17, RZ, RZ, R26, P4 ;  /* 0x000000ffff117224 */ /* 0x000fc400020e061a */
[--C-:B------:R-:W-:Y:S02]  /*09c0*/  IMAD.X R0, RZ, RZ, R26.reuse, P6 ;  /* 0x000000ffff007224 */ /* 0x100fe400030e061a */
[----:B------:R-:W-:Y:S02]  /*09d0*/  FSEL R14, R28, R14, !P3 ;  /* 0x0000000e1c0e7208 */ /* 0x000fe40005800000 */
[----:B------:R-:W-:Y:S02]  /*09e0*/  @P5 SEL R0, R17, R16, !P2 ;  /* 0x0000001011005207 */ /* 0x000fe40005000000 */
[C---:B------:R-:W-:Y:S02]  /*09f0*/  IADD3 R17, P2, PT, R24.reuse, 0xe, RZ ;  /* 0x0000000e18117810 */ /* 0x040fe40007f5e0ff */
[C---:B------:R-:W-:Y:S02]  /*0a00*/  IADD3 R28, P5, PT, R24.reuse, 0xf, RZ ;  /* 0x0000000f181c7810 */ /* 0x040fe40007fbe0ff */
[----:B------:R-:W-:Y:S01]  /*0a10*/  IADD3 R24, P6, PT, R24, 0x10, RZ ;  /* 0x0000001018187810 */ /* 0x000fe20007fde0ff */
[--C-:B------:R-:W-:Y:S01]  /*0a20*/  IMAD.X R19, RZ, RZ, R26.reuse, P2 ;  /* 0x000000ffff137224 */ /* 0x100fe200010e061a */
[----:B------:R-:W-:Y:S01]  /*0a30*/  FSEL R15, R29, R15, !P3 ;  /* 0x0000000f1d0f7208 */ /* 0x000fe20005800000 */
[--C-:B------:R-:W-:Y:S01]  /*0a40*/  IMAD.X R27, RZ, RZ, R26.reuse, P5 ;  /* 0x000000ffff1b7224 */ /* 0x100fe200028e061a */
[----:B------:R-:W-:Y:S01]  /*0a50*/  ISETP.NE.U32.AND P2, PT, R24, R7, PT ;  /* 0x000000071800720c */ /* 0x000fe20003f45070 */
[----:B------:R-:W-:-:S03]  /*0a60*/  IMAD.X R26, RZ, RZ, R26, P6 ;  /* 0x000000ffff1a7224 */ /* 0x000fc600030e061a */
[----:B-----5:R-:W-:Y:S02]  /*0a70*/  DSETP.GEU.AND P4, PT, R14, R20, PT ;  /* 0x000000140e00722a */ /* 0x020fe40003f8e000 */
[----:B------:R-:W-:Y:S02]  /*0a80*/  ISETP.NE.AND.EX P2, PT, R26, R11, PT, P2 ;  /* 0x0000000b1a00720c */ /* 0x000fe40003f45320 */
[----:B------:R-:W-:Y:S02]  /*0a90*/  IADD3 R12, P5, PT, R12, 0x80, RZ ;  /* 0x000000800c0c7810 */ /* 0x000fe40007fbe0ff */
[----:B------:R-:W-:Y:S02]  /*0aa0*/  FSEL R14, R20, R14, !P4 ;  /* 0x0000000e140e7208 */ /* 0x000fe40006000000 */
[----:B------:R-:W-:Y:S01]  /*0ab0*/  FSEL R15, R21, R15, !P4 ;  /* 0x0000000f150f7208 */ /* 0x000fe20006000000 */
[----:B------:R-:W-:-:S05]  /*0ac0*/  IMAD.X R13, RZ, RZ, R13, P5 ;  /* 0x000000ffff0d7224 */ /* 0x000fca00028e060d */
[----:B------:R-:W-:Y:S02]  /*0ad0*/  @P4 SEL R28, R17, R2, !P3 ;  /* 0x00000002111c4207 */ /* 0x000fe40005800000 */
[----:B------:R-:W-:Y:S01]  /*0ae0*/  @P4 SEL R27, R19, R0, !P3 ;  /* 0x00000000131b4207 */ /* 0x000fe20005800000 */
[----:B------:R-:W-:Y:S06]  /*0af0*/  @P2 BRA `(.L_x_224) ;  /* 0xfffffff8002c2947 */ /* 0x000fec000383ffff */
[----:B-1----:R-:W-:Y:S02]  /*0b00*/  IMAD.MOV.U32 R0, RZ, RZ, R25 ;  /* 0x000000ffff007224 */ /* 0x002fe400078e0019 */
[----:B------:R-:W-:-:S07]  /*0b10*/  IMAD.MOV.U32 R29, RZ, RZ, R7 ;  /* 0x000000ffff1d7224 */ /* 0x000fce00078e0007 */
.L_x_223:
        /* <DEDUP_REMOVED lines=8> */
[----:B------:R-:W-:Y:S01]  /*0ba0*/  IMAD.X R13, R23, 0x1, R0, P3 ;  /* 0x00000001170d7824 */ /* 0x000fe200018e0600 */
[----:B0-----:R-:W-:-:S04]  /*0bb0*/  LEA R12, P3, R2, UR4, 0x3 ;  /* 0x00000004020c7c11 */ /* 0x001fc8000f8618ff */
[----:B------:R-:W-:-:S05]  /*0bc0*/  LEA.HI.X R13, R2, UR5, R13, 0x3, P3 ;  /* 0x00000005020d7c11 */ /* 0x000fca00098f1c0d */
[----:B------:R-:W2:Y:S04]  /*0bd0*/  LDG.E.64 R24, desc[UR6][R12.64] ;  /* 0x000000060c187981 */ /* 0x000ea8000c1e1b00 */
[----:B------:R-:W3:Y:S04]  /*0be0*/  LDG.E.64 R20, desc[UR6][R12.64+0x8] ;  /* 0x000008060c147981 */ /* 0x000ee8000c1e1b00 */
[----:B------:R-:W4:Y:S04]  /*0bf0*/  LDG.E.64 R18, desc[UR6][R12.64+0x10] ;  /* 0x000010060c127981 */ /* 0x000f28000c1e1b00 */
[----:B------:R-:W5:Y:S01]  /*0c00*/  LDG.E.64 R16, desc[UR6][R12.64+0x18] ;  /* 0x000018060c107981 */ /* 0x000f62000c1e1b00 */
[----:B------:R-:W-:-:S05]  /*0c10*/  IADD3 R2, P6, PT, R29, 0x1, RZ ;  /* 0x000000011d027810 */ /* 0x000fca0007fde0ff */
[----:B------:R-:W-:Y:S01]  /*0c20*/  IMAD.X R26, RZ, RZ, R0, P6 ;  /* 0x000000ffff1a7224 */ /* 0x000fe200030e0600 */
[----:B--2---:R-:W-:-:S06]  /*0c30*/  DSETP.GEU.AND P4, PT, R14, R24, PT ;  /* 0x000000180e00722a */ /* 0x004fcc0003f8e000 */
[----:B------:R-:W-:Y:S02]  /*0c40*/  FSEL R14, R24, R14, !P4 ;  /* 0x0000000e180e7208 */ /* 0x000fe40006000000 */
[----:B------:R-:W-:Y:S02]  /*0c50*/  FSEL R15, R25, R15, !P4 ;  /* 0x0000000f190f7208 */ /* 0x000fe40006000000 */
[----:B------:R-:W2:Y:S04]  /*0c60*/  LDG.E.64 R24, desc[UR6][R12.64+0x30] ;  /* 0x000030060c187981 */ /* 0x000ea8000c1e1b00 */
[----:B---3--:R-:W-:-:S06]  /*0c70*/  DSETP.GEU.AND P3, PT, R14, R20, PT ;  /* 0x000000140e00722a */ /* 0x008fcc0003f6e000 */
[----:B------:R-:W-:Y:S02]  /*0c80*/  FSEL R14, R20, R14, !P3 ;  /* 0x0000000e140e7208 */ /* 0x000fe40005800000 */
[----:B------:R-:W-:Y:S02]  /*0c90*/  FSEL R15, R21, R15, !P3 ;  /* 0x0000000f150f7208 */ /* 0x000fe40005800000 */
[----:B------:R0:W3:Y:S04]  /*0ca0*/  LDG.E.64 R20, desc[UR6][R12.64+0x38] ;  /* 0x000038060c147981 */ /* 0x0000e8000c1e1b00 */
[----:B----4-:R-:W-:-:S06]  /*0cb0*/  DSETP.GEU.AND P5, PT, R14, R18, PT ;  /* 0x000000120e00722a */ /* 0x010fcc0003fae000 */
[----:B------:R-:W-:Y:S02]  /*0cc0*/  FSEL R14, R18, R14, !P5 ;  /* 0x0000000e120e7208 */ /* 0x000fe40006800000 */
[----:B------:R-:W-:Y:S02]  /*0cd0*/  FSEL R15, R19, R15, !P5 ;  /* 0x0000000f130f7208 */ /* 0x000fe40006800000 */
[----:B------:R-:W4:Y:S04]  /*0ce0*/  LDG.E.64 R18, desc[UR6][R12.64+0x20] ;  /* 0x000020060c127981 */ /* 0x000f28000c1e1b00 */
[----:B-----5:R-:W-:-:S06]  /*0cf0*/  DSETP.GEU.AND P6, PT, R14, R16, PT ;  /* 0x000000100e00722a */ /* 0x020fcc0003fce000 */
[----:B------:R-:W-:Y:S02]  /*0d00*/  FSEL R14, R16, R14, !P6 ;  /* 0x0000000e100e7208 */ /* 0x000fe40007000000 */
[----:B------:R-:W-:Y:S02]  /*0d10*/  FSEL R15, R17, R15, !P6 ;  /* 0x0000000f110f7208 */ /* 0x000fe40007000000 */
[----:B------:R-:W5:Y:S01]  /*0d20*/  LDG.E.64 R16, desc[UR6][R12.64+0x28] ;  /* 0x000028060c107981 */ /* 0x000f62000c1e1b00 */
[----:B------:R-:W-:Y:S02]  /*0d30*/  @P3 SEL R2, R29, R28, !P4 ;  /* 0x0000001c1d023207 */ /* 0x000fe40006000000 */
[----:B------:R-:W-:Y:S01]  /*0d40*/  @P3 SEL R26, R0, R27, !P4 ;  /* 0x0000001b001a3207 */ /* 0x000fe20006000000 */
[----:B----4-:R-:W-:-:S06]  /*0d50*/  DSETP.GEU.AND P4, PT, R14, R18, PT ;  /* 0x000000120e00722a */ /* 0x010fcc0003f8e000 */
[----:B------:R-:W-:Y:S02]  /*0d60*/  FSEL R15, R19, R15, !P4 ;  /* 0x0000000f130f7208 */ /* 0x000fe40006000000 */
[----:B------:R-:W-:Y:S02]  /*0d70*/  IADD3 R19, P3, PT, R29, 0x2, RZ ;  /* 0x000000021d137810 */ /* 0x000fe40007f7e0ff */
[----:B------:R-:W-:-:S03]  /*0d80*/  FSEL R14, R18, R14, !P4 ;  /* 0x0000000e120e7208 */ /* 0x000fc60006000000 */
[----:B------:R-:W-:Y:S01]  /*0d90*/  IMAD.X R27, RZ, RZ, R0, P3 ;  /* 0x000000ffff1b7224 */ /* 0x000fe200018e0600 */
[----:B------:R-:W-:Y:S02]  /*0da0*/  IADD3 R18, P3, PT, R29, 0x3, RZ ;  /* 0x000000031d127810 */ /* 0x000fe40007f7e0ff */
[----:B------:R-:W-:-:S03]  /*0db0*/  @P6 SEL R18, R19, R2, !P5 ;  /* 0x0000000213126207 */ /* 0x000fc60006800000 */
[----:B------:R-:W-:Y:S02]  /*0dc0*/  IMAD.X R19, RZ, RZ, R0, P3 ;  /* 0x000000ffff137224 */ /* 0x000fe400018e0600 */
[----:B-----5:R-:W-:Y:S01]  /*0dd0*/  DSETP.GEU.AND P3, PT, R14, R16, PT ;  /* 0x000000100e00722a */ /* 0x020fe20003f6e000 */
[----:B------:R-:W-:-:S05]  /*0de0*/  @P6 SEL R19, R27, R26, !P5 ;  /* 0x0000001a1b136207 */ /* 0x000fca0006800000 */
[----:B0-----:R-:W-:Y:S02]  /*0df0*/  FSEL R12, R16, R14, !P3 ;  /* 0x0000000e100c7208 */ /* 0x001fe40005800000 */
[----:B------:R-:W-:Y:S02]  /*0e00*/  FSEL R13, R17, R15, !P3 ;  /* 0x0000000f110d7208 */ /* 0x000fe40005800000 */
[----:B------:R-:W-:-:S04]  /*0e10*/  IADD3 R15, P6, PT, R29, 0x4, RZ ;  /* 0x000000041d0f7810 */ /* 0x000fc80007fde0ff */
[----:B--2---:R-:W-:Y:S01]  /*0e20*/  DSETP.GEU.AND P5, PT, R12, R24, PT ;  /* 0x000000180c00722a */ /* 0x004fe20003fae000 */
[----:B------:R-:W-:Y:S01]  /*0e30*/  IMAD.X R14, RZ, RZ, R0, P6 ;  /* 0x000000ffff0e7224 */ /* 0x000fe200030e0600 */
[----:B------:R-:W-:-:S04]  /*0e40*/  IADD3 R2, P6, PT, R29, 0x5, RZ ;  /* 0x000000051d027810 */ /* 0x000fc80007fde0ff */
[----:B------:R-:W-:Y:S02]  /*0e50*/  FSEL R12, R24, R12, !P5 ;  /* 0x0000000c180c7208 */ /* 0x000fe40006800000 */
[----:B------:R-:W-:Y:S01]  /*0e60*/  FSEL R13, R25, R13, !P5 ;  /* 0x0000000d190d7208 */ /* 0x000fe20006800000 */
[----:B------:R-:W-:Y:S01]  /*0e70*/  IMAD.X R25, RZ, RZ, R0, P6 ;  /* 0x000000ffff197224 */ /* 0x000fe200030e0600 */
[----:B------:R-:W-:Y:S02]  /*0e80*/  @P3 SEL R2, R15, R18, !P4 ;  /* 0x000000120f023207 */ /* 0x000fe40006000000 */
[----:B------:R-:W-:Y:S02]  /*0e90*/  @P3 SEL R25, R14, R19, !P4 ;  /* 0x000000130e193207 */ /* 0x000fe40006000000 */
[----:B---3--:R-:W-:Y:S01]  /*0ea0*/  DSETP.GEU.AND P6, PT, R12, R20, PT ;  /* 0x000000140c00722a */ /* 0x008fe20003fce000 */
[C---:B------:R-:W-:Y:S02]  /*0eb0*/  IADD3 R17, P4, PT, R29.reuse, 0x6, RZ ;  /* 0x000000061d117810 */ /* 0x040fe40007f9e0ff */
[----:B------:R-:W-:-:S03]  /*0ec0*/  IADD3 R28, P3, PT, R29, 0x7, RZ ;  /* 0x000000071d1c7810 */ /* 0x000fc60007f7e0ff */
[--C-:B------:R-:W-:Y:S01]  /*0ed0*/  IMAD.X R16, RZ, RZ, R0.reuse, P4 ;  /* 0x000000ffff107224 */ /* 0x100fe200020e0600 */
[----:B------:R-:W-:Y:S01]  /*0ee0*/  IADD3 R29, P4, PT, R29, 0x8, RZ ;  /* 0x000000081d1d7810 */ /* 0x000fe20007f9e0ff */
[--C-:B------:R-:W-:Y:S01]  /*0ef0*/  IMAD.X R27, RZ, RZ, R0.reuse, P3 ;  /* 0x000000ffff1b7224 */ /* 0x100fe200018e0600 */
[----:B------:R-:W-:Y:S02]  /*0f00*/  FSEL R14, R20, R12, !P6 ;  /* 0x0000000c140e7208 */ /* 0x000fe40007000000 */
[----:B------:R-:W-:Y:S01]  /*0f10*/  FSEL R15, R21, R13, !P6 ;  /* 0x0000000d150f7208 */ /* 0x000fe20007000000 */
[----:B------:R-:W-:Y:S02]  /*0f20*/  IMAD.X R0, RZ, RZ, R0, P4 ;  /* 0x000000ffff007224 */ /* 0x000fe400020e0600 */
[----:B------:R-:W-:Y:S02]  /*0f30*/  @P6 SEL R28, R17, R2, !P5 ;  /* 0x00000002111c6207 */ /* 0x000fe40006800000 */
[----:B------:R-:W-:-:S07]  /*0f40*/  @P6 SEL R27, R16, R25, !P5 ;  /* 0x00000019101b6207 */ /* 0x000fce0006800000 */
.L_x_226:
        /* <DEDUP_REMOVED lines=13> */
[----:B------:R-:W-:Y:S01]  /*1020*/  IADD3 R2, P4, PT, R29, 0x1, RZ ;  /* 0x000000011d027810 */ /* 0x000fe20007f9e0ff */
[----:B--2---:R-:W-:-:S06]  /*1030*/  DSETP.GEU.AND P6, PT, R14, R20, PT ;  /* 0x000000140e00722a */ /* 0x004fcc0003fce000 */
[----:B------:R-:W-:Y:S02]  /*1040*/  FSEL R14, R20, R14, !P6 ;  /* 0x0000000e140e7208 */ /* 0x000fe40007000000 */
[----:B------:R-:W-:-:S06]  /*1050*/  FSEL R15, R21, R15, !P6 ;  /* 0x0000000f150f7208 */ /* 0x000fcc0007000000 */
[----:B---3--:R-:W-:-:S06]  /*1060*/  DSETP.GEU.AND P5, PT, R14, R18, PT ;  /* 0x000000120e00722a */ /* 0x008fcc0003fae000 */
[----:B------:R-:W-:Y:S02]  /*1070*/  FSEL R14, R18, R14, !P5 ;  /* 0x0000000e120e7208 */ /* 0x000fe40006800000 */
[----:B------:R-:W-:-:S06]  /*1080*/  FSEL R15, R19, R15, !P5 ;  /* 0x0000000f130f7208 */ /* 0x000fcc0006800000 */
[----:B----4-:R-:W-:Y:S01]  /*1090*/  DSETP.GEU.AND P3, PT, R14, R16, PT ;  /* 0x000000100e00722a */ /* 0x010fe20003f6e000 */
[----:B------:R-:W-:-:S05]  /*10a0*/  @P5 SEL R2, R29, R28, !P6 ;  /* 0x0000001c1d025207 */ /* 0x000fca0007000000 */
[----:B------:R-:W-:Y:S01]  /*10b0*/  FSEL R14, R16, R14, !P3 ;  /* 0x0000000e100e7208 */ /* 0x000fe20005800000 */
[--C-:B------:R-:W-:Y:S01]  /*10c0*/  IMAD.X R16, RZ, RZ, R0.reuse, P4 ;  /* 0x000000ffff107224 */ /* 0x100fe200020e0600 */
[----:B------:R-:W-:Y:S02]  /*10d0*/  FSEL R15, R17, R15, !P3 ;  /* 0x0000000f110f7208 */ /* 0x000fe40005800000 */
[----:B------:R-:W-:Y:S02]  /*10e0*/  @P5 SEL R16, R0, R27, !P6 ;  /* 0x0000001b00105207 */ /* 0x000fe40007000000 */
[C---:B------:R-:W-:Y:S02]  /*10f0*/  IADD3 R17, P6, PT, R29.reuse, 0x2, RZ ;  /* 0x000000021d117810 */ /* 0x040fe40007fde0ff */
[----:B-----5:R-:W-:Y:S01]  /*1100*/  DSETP.GEU.AND P4, PT, R14, R12, PT ;  /* 0x0000000c0e00722a */ /* 0x020fe20003f8e000 */
[C---:B------:R-:W-:Y:S02]  /*1110*/  IADD3 R28, P5, PT, R29.reuse, 0x3, RZ ;  /* 0x000000031d1c7810 */ /* 0x040fe40007fbe0ff */
[----:B------:R-:W-:Y:S01]  /*1120*/  IMAD.X R19, RZ, RZ, R0, P6 ;  /* 0x000000ffff137224 */ /* 0x000fe200030e0600 */
[----:B------:R-:W-:-:S02]  /*1130*/  IADD3 R29, P6, PT, R29, 0x4, RZ ;  /* 0x000000041d1d7810 */ /* 0x000fc40007fde0ff */
[--C-:B------:R-:W-:Y:S01]  /*1140*/  IMAD.X R27, RZ, RZ, R0.reuse, P5 ;  /* 0x000000ffff1b7224 */ /* 0x100fe200028e0600 */
[----:B------:R-:W-:Y:S02]  /*1150*/  FSEL R14, R12, R14, !P4 ;  /* 0x0000000e0c0e7208 */ /* 0x000fe40006000000 */
[----:B------:R-:W-:Y:S01]  /*1160*/  FSEL R15, R13, R15, !P4 ;  /* 0x0000000f0d0f7208 */ /* 0x000fe20006000000 */
[----:B------:R-:W-:-:S04]  /*1170*/  IMAD.X R0, RZ, RZ, R0, P6 ;  /* 0x000000ffff007224 */ /* 0x000fc800030e0600 */
[----:B------:R-:W-:Y:S02]  /*1180*/  @P4 SEL R28, R17, R2, !P3 ;  /* 0x00000002111c4207 */ /* 0x000fe40005800000 */
[----:B------:R-:W-:-:S07]  /*1190*/  @P4 SEL R27, R19, R16, !P3 ;  /* 0x00000010131b4207 */ /* 0x000fce0005800000 */
.L_x_227:
[----:B------:R-:W-:Y:S05]  /*11a0*/  @!P2 BRA `(.L_x_225) ;  /* 0x000000000078a947 */ /* 0x000fea0003800000 */
[----:B------:R-:W0:Y:S01]  /*11b0*/  LDCU.64 UR4, c[0x0][0x380] ;  /* 0x00007000ff0477ac */ /* 0x000e220008000a00 */
[----:B------:R-:W-:-:S05]  /*11c0*/  IADD3 R6, P2, PT, R6, R29, RZ ;  /* 0x0000001d06067210 */ /* 0x000fca0007f5e0ff */
[----:B------:R-:W-:Y:S01]  /*11d0*/  IMAD.X R23, R23, 0x1, R0, P2 ;  /* 0x0000000117177824 */ /* 0x000fe200010e0600 */
        /* <DEDUP_REMOVED lines=9> */
[----:B------:R-:W-:Y:S01]  /*1270*/  SEL R27, R0, R27, !P3 ;  /* 0x0000001b001b7207 */ /* 0x000fe20005800000 */
[----:B------:R-:W-:Y:S06]  /*1280*/  @!P2 BRA `(.L_x_225) ;  /* 0x000000000040a947 */ /* 0x000fec0003800000 */
[----:B------:R-:W-:Y:S01]  /*1290*/  ISETP.NE.U32.AND P2, PT, R9, 0x2, PT ;  /* 0x000000020900780c */ /* 0x000fe20003f45070 */
[----:B------:R-:W2:Y:S03]  /*12a0*/  LDG.E.64 R16, desc[UR6][R12.64+0x8] ;  /* 0x000008060c107981 */ /* 0x000ea6000c1e1b00 */
[----:B------:R-:W-:-:S13]  /*12b0*/  ISETP.NE.AND.EX P2, PT, RZ, RZ, PT, P2 ;  /* 0x000000ffff00720c */ /* 0x000fda0003f45320 */
[----:B------:R-:W3:Y:S01]  /*12c0*/  @P2 LDG.E.64 R18, desc[UR6][R12.64+0x10] ;  /* 0x000010060c122981 */ /* 0x000ee2000c1e1b00 */
[----:B------:R-:W-:-:S05]  /*12d0*/  IADD3 R21, P4, PT, R29, 0x1, RZ ;  /* 0x000000011d157810 */ /* 0x000fca0007f9e0ff */
[----:B------:R-:W-:Y:S01]  /*12e0*/  IMAD.X R2, RZ, RZ, R0, P4 ;  /* 0x000000ffff027224 */ /* 0x000fe200020e0600 */
[----:B--2---:R-:W-:-:S06]  /*12f0*/  DSETP.GEU.AND P3, PT, R14, R16, PT ;  /* 0x000000100e00722a */ /* 0x004fcc0003f6e000 */
[----:B------:R-:W-:Y:S02]  /*1300*/  FSEL R14, R16, R14, !P3 ;  /* 0x0000000e100e7208 */ /* 0x000fe40005800000 */
[----:B------:R-:W-:Y:S02]  /*1310*/  FSEL R15, R17, R15, !P3 ;  /* 0x0000000f110f7208 */ /* 0x000fe40005800000 */
[----:B------:R-:W-:Y:S02]  /*1320*/  @P2 IADD3 R17, P5, PT, R29, 0x2, RZ ;  /* 0x000000021d112810 */ /* 0x000fe40007fbe0ff */
[----:B------:R-:W-:Y:S02]  /*1330*/  SEL R28, R21, R28, !P3 ;  /* 0x0000001c151c7207 */ /* 0x000fe40005800000 */
[----:B------:R-:W-:Y:S01]  /*1340*/  SEL R27, R2, R27, !P3 ;  /* 0x0000001b021b7207 */ /* 0x000fe20005800000 */
[----:B------:R-:W-:Y:S01]  /*1350*/  @P2 IMAD.X R0, RZ, RZ, R0, P5 ;  /* 0x000000ffff002224 */ /* 0x000fe200028e0600 */
[----:B---3--:R-:W-:-:S06]  /*1360*/  @P2 DSETP.GEU.AND P4, PT, R14, R18, PT ;  /* 0x000000120e00222a */ /* 0x008fcc0003f8e000 */
[----:B------:R-:W-:Y:S02]  /*1370*/  @P2 SEL R28, R17, R28, !P4 ;  /* 0x0000001c111c2207 */ /* 0x000fe40006000000 */
[----:B------:R-:W-:-:S07]  /*1380*/  @P2 SEL R27, R0, R27, !P4 ;  /* 0x0000001b001b2207 */ /* 0x000fce0006000000 */
.L_x_225:
[----:B------:R-:W0:Y:S01]  /*1390*/  LDCU.64 UR4, c[0x0][0x388] ;  /* 0x00007100ff0477ac */ /* 0x000e220008000a00 */
[----:B------:R-:W-:Y:S01]  /*13a0*/  IMAD.MOV.U32 R29, RZ, RZ, R27 ;  /* 0x000000ffff1d7224 */ /* 0x000fe200078e001b */
[----:B------:R-:W1:Y:S01]  /*13b0*/  LDCU.64 UR8, c[0x0][0x390] ;  /* 0x00007200ff0877ac */ /* 0x000e620008000a00 */
[----:B0-----:R-:W-:-:S04]  /*13c0*/  LEA R12, P2, R5, UR4, 0x3 ;  /* 0x00000004050c7c11 */ /* 0x001fc8000f8418ff */
[----:B------:R-:W-:Y:S02]  /*13d0*/  LEA.HI.X R13, R5, UR5, R8, 0x3, P2 ;  /* 0x00000005050d7c11 */ /* 0x000fe400090f1c08 */
[----:B------:R-:W-:-:S03]  /*13e0*/  IADD3 R5, P2, PT, R22, R5, RZ ;  /* 0x0000000516057210 */ /* 0x000fc60007f5e0ff */
[----:B------:R0:W-:Y:S02]  /*13f0*/  STG.E.64 desc[UR6][R12.64], R28 ;  /* 0x0000001c0c007986 */ /* 0x0001e4000c101b06 */
[----:B------:R-:W-:Y:S02]  /*1400*/  IMAD.X R8, RZ, RZ, R8, P2 ;  /* 0x000000ffff087224 */ /* 0x000fe400010e0608 */
[----:B------:R-:W-:-:S04]  /*1410*/  IMAD.WIDE.U32 R14, R5, R10, RZ ;  /* 0x0000000a050e7225 */ /* 0x000fc800078e00ff */
[----:B------:R-:W-:Y:S01]  /*1420*/  IMAD R0, R8, R10, RZ ;  /* 0x0000000a08007224 */ /* 0x000fe200078e02ff */
[----:B-1----:R-:W-:Y:S01]  /*1430*/  ISETP.GE.U32.AND P2, PT, R14, UR8, PT ;  /* 0x000000080e007c0c */ /* 0x002fe2000bf46070 */
[----:B------:R-:W-:Y:S02]  /*1440*/  IMAD.MOV.U32 R6, RZ, RZ, R14 ;  /* 0x000000ffff067224 */ /* 0x000fe400078e000e */
[----:B------:R-:W-:-:S04]  /*1450*/  IMAD R11, R5, R11, R0 ;  /* 0x0000000b050b7224 */ /* 0x000fc800078e0200 */
[----:B------:R-:W-:-:S05]  /*1460*/  IMAD.IADD R23, R15, 0x1, R11 ;  /* 0x000000010f177824 */ /* 0x000fca00078e020b */
[----:B------:R-:W-:-:S13]  /*1470*/  ISETP.GE.U32.AND.EX P2, PT, R23, UR9, PT, P2 ;  /* 0x0000000917007c0c */ /* 0x000fda000bf46120 */
[----:B0-----:R-:W-:Y:S05]  /*1480*/  @!P2 BRA `(.L_x_228) ;  /* 0xffffffec0078a947 */ /* 0x001fea000383ffff */
[----:B------:R-:W-:Y:S05]  /*1490*/  EXIT ;  /* 0x000000000000794d */ /* 0x000fea0003800000 */
.L_x_229:
        /* <DEDUP_REMOVED lines=14> */
.L_x_425:


//--------------------- .text._Z22max_row_indices_kernelIfmEvPT_PT0_mm --------------------------
	.section	.text._Z22max_row_indices_kernelIfmEvPT_PT0_mm,"ax",@progbits
	.align	128
        .global         _Z22max_row_indices_kernelIfmEvPT_PT0_mm
        .type           _Z22max_row_indices_kernelIfmEvPT_PT0_mm,@function
        .size           _Z22max_row_indices_kernelIfmEvPT_PT0_mm,(.L_x_426 - _Z22max_row_indices_kernelIfmEvPT_PT0_mm)
        .other          _Z22max_row_indices_kernelIfmEvPT_PT0_mm,@"STO_CUDA_ENTRY STV_DEFAULT"
_Z22max_row_indices_kernelIfmEvPT_PT0_mm:
.text._Z22max_row_indices_kernelIfmEvPT_PT0_mm:
        /* <DEDUP_REMOVED lines=24> */
.L_x_231:
[----:B0-2---:R-:W-:-:S04]  /*0180*/  LEA R2, P0, R6, UR4, 0x3 ;  /* 0x0000000406027c11 */ /* 0x005fc8000f8018ff */
[----:B------:R-:W-:Y:S02]  /*0190*/  LEA.HI.X R3, R6, UR5, R7, 0x3, P0 ;  /* 0x0000000506037c11 */ /* 0x000fe400080f1c07 */
[----:B------:R-:W-:-:S03]  /*01a0*/  IADD3 R6, P0, PT, R9, R6, RZ ;  /* 0x0000000609067210 */ /* 0x000fc60007f1e0ff */
[----:B-1----:R2:W-:Y:S02]  /*01b0*/  STG.E.64 desc[UR6][R2.64], RZ ;  /* 0x000000ff02007986 */ /* 0x0025e4000c101b06 */
[----:B------:R-:W-:Y:S01]  /*01c0*/  IMAD.X R7, RZ, RZ, R7, P0 ;  /* 0x000000ffff077224 */ /* 0x000fe200000e0607 */
[----:B------:R-:W-:Y:S07]  /*01d0*/  BRA `(.L_x_231) ;  /* 0xfffffffc00e87947 */ /* 0x000fee000383ffff */
.L_x_230:
[----:B------:R-:W-:-:S07]  /*01e0*/  LOP3.LUT R8, R4, 0x3, RZ, 0xc0, !PT ;  /* 0x0000000304087812 */ /* 0x000fce00078ec0ff */
.L_x_237:
[----:B------:R-:W0:Y:S01]  /*01f0*/  LDC.64 R2, c[0x0][0x398] ;  /* 0x0000e600ff027b82 */ /* 0x000e220000000a00 */
[----:B------:R-:W-:Y:S02]  /*0200*/  IMAD.MOV.U32 R14, RZ, RZ, -0x800000 ;  /* 0xff800000ff0e7424 */ /* 0x000fe400078e00ff */
[----:B------:R-:W-:Y:S02]  /*0210*/  IMAD.MOV.U32 R12, RZ, RZ, RZ ;  /* 0x000000ffff0c7224 */ /* 0x000fe400078e00ff */
[----:B------:R-:W-:Y:S02]  /*0220*/  IMAD.MOV.U32 R10, RZ, RZ, RZ ;  /* 0x000000ffff0a7224 */ /* 0x000fe400078e00ff */
[----:B------:R-:W-:Y:S02]  /*0230*/  IMAD.MOV.U32 R17, RZ, RZ, RZ ;  /* 0x000000ffff117224 */ /* 0x000fe400078e00ff */
[----:B------:R-:W-:Y:S01]  /*0240*/  IMAD.MOV.U32 R19, RZ, RZ, RZ ;  /* 0x000000ffff137224 */ /* 0x000fe200078e00ff */
[----:B0-----:R-:W-:-:S04]  /*0250*/  ISETP.GE.U32.AND P0, PT, R2, 0x10, PT ;  /* 0x000000100200780c */ /* 0x001fc80003f06070 */
[----:B------:R-:W-:-:S13]  /*0260*/  ISETP.GE.U32.AND.EX P0, PT, R3, RZ, PT, P0 ;  /* 0x000000ff0300720c */ /* 0x000fda0003f06100 */
[----:B------:R-:W-:Y:S05]  /*0270*/  @!P0 BRA `(.L_x_232) ;  /* 0x0000000400cc8947 */ /* 0x000fea0003800000 */
[----:B------:R-:W0:Y:S01]  /*0280*/  LDCU.64 UR4, c[0x0][0x380] ;  /* 0x00007000ff0477ac */ /* 0x000e220008000a00 */
[----:B------:R-:W-:Y:S02]  /*0290*/  IMAD.MOV.U32 R14, RZ, RZ, -0x800000 ;  /* 0xff800000ff0e7424 */ /* 0x000fe400078e00ff */
[----:B------:R-:W-:Y:S02]  /*02a0*/  IMAD.MOV.U32 R10, RZ, RZ, RZ ;  /* 0x000000ffff0a7224 */ /* 0x000fe400078e00ff */
[----:B------:R-:W-:Y:S02]  /*02b0*/  IMAD.MOV.U32 R12, RZ, RZ, RZ ;  /* 0x000000ffff0c7224 */ /* 0x000fe400078e00ff */
[----:B------:R-:W-:Y:S02]  /*02c0*/  IMAD.MOV.U32 R17, RZ, RZ, RZ ;  /* 0x000000ffff117224 */ /* 0x000fe400078e00ff */
[----:B------:R-:W-:Y:S01]  /*02d0*/  IMAD.MOV.U32 R19, RZ, RZ, RZ ;  /* 0x000000ffff137224 */ /* 0x000fe200078e00ff */
[----:B0-----:R-:W-:-:S04]  /*02e0*/  LEA R4, P0, R0, UR4, 0x2 ;  /* 0x0000000400047c11 */ /* 0x001fc8000f8010ff */
[----:B------:R-:W-:Y:S02]  /*02f0*/  IADD3 R4, P1, PT, R4, 0x20, RZ ;  /* 0x0000002004047810 */ /* 0x000fe40007f3e0ff */
[----:B------:R-:W-:-:S05]  /*0300*/  LEA.HI.X R5, R0, UR5, R11, 0x2, P0 ;  /* 0x0000000500057c11 */ /* 0x000fca00080f140b */
[----:B------:R-:W-:-:S07]  /*0310*/  IMAD.X R5, RZ, RZ, R5, P1 ;  /* 0x000000ffff057224 */ /* 0x000fce00008e0605 */
.L_x_233:
[----:B-1----:R-:W2:Y:S04]  /*0320*/  LDG.E R15, desc[UR6][R4.64+-0x20] ;  /* 0xffffe006040f7981 */ /* 0x002ea8000c1e1900 */
[----:B------:R-:W3:Y:S04]  /*0330*/  LDG.E R24, desc[UR6][R4.64+-0x1c] ;  /* 0xffffe40604187981 */ /* 0x000ee8000c1e1900 */
[----:B------:R-:W4:Y:S04]  /*0340*/  LDG.E R23, desc[UR6][R4.64+-0x18] ;  /* 0xffffe80604177981 */ /* 0x000f28000c1e1900 */
        /* <DEDUP_REMOVED lines=12> */
[----:B------:R-:W-:Y:S02]  /*0410*/  IADD3 R24, P4, PT, R10, 0x1, RZ ;  /* 0x000000010a187810 */ /* 0x000fe40007f9e0ff */
[----:B-----5:R-:W-:-:S04]  /*0420*/  FSETP.GEU.AND P0, PT, R25, R22, PT ;  /* 0x000000161900720b */ /* 0x020fc80003f0e000 */
[----:B------:R-:W-:Y:S01]  /*0430*/  FSEL R25, R22, R25, !P0 ;  /* 0x0000001916197208 */ /* 0x000fe20004000000 */
[----:B------:R-:W-:Y:S01]  /*0440*/  IMAD.X R23, RZ, RZ, R12, P4 ;  /* 0x000000ffff177224 */ /* 0x000fe200020e060c */
[----:B------:R-:W4:Y:S01]  /*0450*/  LDG.E R22, desc[UR6][R4.64+0x4] ;  /* 0x0000040604167981 */ /* 0x000f22000c1e1900 */
[----:B------:R-:W-:Y:S02]  /*0460*/  @P3 SEL R24, R10, R17, !P2 ;  /* 0x000000110a183207 */ /* 0x000fe40005000000 */
[----:B------:R-:W-:Y:S02]  /*0470*/  @P3 SEL R23, R12, R19, !P2 ;  /* 0x000000130c173207 */ /* 0x000fe40005000000 */
[C---:B------:R-:W-:Y:S02]  /*0480*/  IADD3 R19, P2, PT, R10.reuse, 0x2, RZ ;  /* 0x000000020a137810 */ /* 0x040fe40007f5e0ff */
[----:B------:R-:W-:Y:S02]  /*0490*/  FSETP.GEU.AND P5, PT, R25, R18, PT ;  /* 0x000000121900720b */ /* 0x000fe40003fae000 */
[----:B------:R-:W-:-:S02]  /*04a0*/  IADD3 R17, P3, PT, R10, 0x3, RZ ;  /* 0x000000030a117810 */ /* 0x000fc40007f7e0ff */
[----:B------:R-:W-:Y:S02]  /*04b0*/  FSEL R27, R18, R25, !P5 ;  /* 0x00000019121b7208 */ /* 0x000fe40006800000 */
[----:B------:R-:W-:Y:S02]  /*04c0*/  @P0 SEL R17, R19, R24, !P1 ;  /* 0x0000001813110207 */ /* 0x000fe40004800000 */
[----:B------:R-:W5:Y:S01]  /*04d0*/  LDG.E R19, desc[UR6][R4.64+0x8] ;  /* 0x0000080604137981 */ /* 0x000f62000c1e1900 */
[--C-:B------:R-:W-:Y:S01]  /*04e0*/  IMAD.X R18, RZ, RZ, R12.reuse, P2 ;  /* 0x000000ffff127224 */ /* 0x100fe200010e060c */
[----:B------:R-:W-:Y:S01]  /*04f0*/  FSETP.GEU.AND P6, PT, R27, R16, PT ;  /* 0x000000101b00720b */ /* 0x000fe20003fce000 */
[----:B------:R-:W-:-:S03]  /*0500*/  IMAD.X R24, RZ, RZ, R12, P3 ;  /* 0x000000ffff187224 */ /* 0x000fc600018e060c */
[----:B------:R-:W-:Y:S02]  /*0510*/  @P0 SEL R24, R18, R23, !P1 ;  /* 0x0000001712180207 */ /* 0x000fe40004800000 */
[----:B------:R-:W5:Y:S01]  /*0520*/  LDG.E R23, desc[UR6][R4.64+0xc] ;  /* 0x00000c0604177981 */ /* 0x000f62000c1e1900 */
[C---:B------:R-:W-:Y:S02]  /*0530*/  IADD3 R18, P0, PT, R10.reuse, 0x4, RZ ;  /* 0x000000040a127810 */ /* 0x040fe40007f1e0ff */
[----:B------:R-:W-:-:S04]  /*0540*/  IADD3 R25, P1, PT, R10, 0x5, RZ ;  /* 0x000000050a197810 */ /* 0x000fc80007f3e0ff */
[----:B------:R-:W-:Y:S02]  /*0550*/  @P6 SEL R25, R18, R17, !P5 ;  /* 0x0000001112196207 */ /* 0x000fe40006800000 */
[----:B------:R-:W5:Y:S04]  /*0560*/  LDG.E R17, desc[UR6][R4.64+0x10] ;  /* 0x0000100604117981 */ /* 0x000f68000c1e1900 */
[----:B------:R-:W5:Y:S01]  /*0570*/  LDG.E R18, desc[UR6][R4.64+0x14] ;  /* 0x0000140604127981 */ /* 0x000f62000c1e1900 */
[----:B------:R-:W-:-:S03]  /*0580*/  FSEL R26, R16, R27, !P6 ;  /* 0x0000001b101a7208 */ /* 0x000fc60007000000 */
[----:B------:R-:W5:Y:S01]  /*0590*/  LDG.E R16, desc[UR6][R4.64+0x18] ;  /* 0x0000180604107981 */ /* 0x000f62000c1e1900 */
[----:B------:R-:W-:-:S04]  /*05a0*/  FSETP.GEU.AND P2, PT, R26, R13, PT ;  /* 0x0000000d1a00720b */ /* 0x000fc80003f4e000 */
[----:B------:R-:W-:Y:S02]  /*05b0*/  FSEL R27, R13, R26, !P2 ;  /* 0x0000001a0d1b7208 */ /* 0x000fe40005000000 */
[----:B------:R-:W5:Y:S01]  /*05c0*/  LDG.E R13, desc[UR6][R4.64+0x1c] ;  /* 0x00001c06040d7981 */ /* 0x000f62000c1e1900 */
[----:B------:R-:W-:Y:S01]  /*05d0*/  IMAD.X R29, RZ, RZ, R12, P0 ;  /* 0x000000ffff1d7224 */ /* 0x000fe200000e060c */
[----:B--2---:R-:W-:-:S04]  /*05e0*/  FSETP.GEU.AND P4, PT, R27, R14, PT ;  /* 0x0000000e1b00720b */ /* 0x004fc80003f8e000 */
[----:B------:R-:W-:-:S04]  /*05f0*/  FSEL R14, R14, R27, !P4 ;  /* 0x0000001b0e0e7208 */ /* 0x000fc80006000000 */
[----:B---3--:R-:W-:-:S04]  /*0600*/  FSETP.GEU.AND P3, PT, R14, R15, PT ;  /* 0x0000000f0e00720b */ /* 0x008fc80003f6e000 */
[----:B------:R-:W-:Y:S01]  /*0610*/  FSEL R27, R15, R14, !P3 ;  /* 0x0000000e0f1b7208 */ /* 0x000fe20005800000 */
[----:B------:R-:W-:Y:S01]  /*0620*/  IMAD.X R15, RZ, RZ, R12, P1 ;  /* 0x000000ffff0f7224 */ /* 0x000fe200008e060c */
[----:B------:R-:W-:Y:S02]  /*0630*/  @P6 SEL R15, R29, R24, !P5 ;  /* 0x000000181d0f6207 */ /* 0x000fe40006800000 */
[----:B------:R-:W-:Y:S02]  /*0640*/  IADD3 R24, P1, PT, R10, 0x6, RZ ;  /* 0x000000060a187810 */ /* 0x000fe40007f3e0ff */
[----:B----4-:R-:W-:-:S04]  /*0650*/  FSETP.GEU.AND P5, PT, R27, R22, PT ;  /* 0x000000161b00720b */ /* 0x010fc80003fae000 */
[----:B------:R-:W-:Y:S02]  /*0660*/  FSEL R22, R22, R27, !P5 ;  /* 0x0000001b16167208 */ /* 0x000fe40006800000 */
[----:B------:R-:W-:Y:S01]  /*0670*/  IADD3 R14, P6, PT, R10, 0x7, RZ ;  /* 0x000000070a0e7810 */ /* 0x000fe20007fde0ff */
[----:B------:R-:W-:Y:S01]  /*0680*/  IMAD.X R26, RZ, RZ, R12, P1 ;  /* 0x000000ffff1a7224 */ /* 0x000fe200008e060c */
[----:B------:R-:W-:Y:S02]  /*0690*/  @P4 SEL R14, R24, R25, !P2 ;  /* 0x00000019180e4207 */ /* 0x000fe40005000000 */
[----:B-----5:R-:W-:-:S04]  /*06a0*/  FSETP.GEU.AND P0, PT, R22, R19, PT ;  /* 0x000000131600720b */ /* 0x020fc80003f0e000 */
[----:B------:R-:W-:Y:S01]  /*06b0*/  FSEL R24, R19, R22, !P0 ;  /* 0x0000001613187208 */ /* 0x000fe20004000000 */
[----:B------:R-:W-:Y:S01]  /*06c0*/  IMAD.X R22, RZ, RZ, R12, P6 ;  /* 0x000000ffff167224 */ /* 0x000fe200030e060c */
[----:B------:R-:W-:Y:S02]  /*06d0*/  @P4 SEL R22, R26, R15, !P2 ;  /* 0x0000000f1a164207 */ /* 0x000fe40005000000 */
[----:B------:R-:W-:Y:S02]  /*06e0*/  FSETP.GEU.AND P1, PT, R24, R23, PT ;  /* 0x000000171800720b */ /* 0x000fe40003f2e000 */
[----:B------:R-:W-:Y:S02]  /*06f0*/  IADD3 R25, P2, PT, R10, 0x8, RZ ;  /* 0x000000080a197810 */ /* 0x000fe40007f5e0ff */
[----:B------:R-:W-:-:S03]  /*0700*/  FSEL R24, R23, R24, !P1 ;  /* 0x0000001817187208 */ /* 0x000fc60004800000 */
[----:B------:R-:W-:Y:S01]  /*0710*/  IMAD.X R23, RZ, RZ, R12, P2 ;  /* 0x000000ffff177224 */ /* 0x000fe200010e060c */
[----:B------:R-:W-:Y:S02]  /*0720*/  FSETP.GEU.AND P2, PT, R24, R17, PT ;  /* 0x000000111800720b */ /* 0x000fe40003f4e000 */
[----:B------:R-:W-:Y:S02]  /*0730*/  IADD3 R15, P4, PT, R10, 0x9, RZ ;  /* 0x000000090a0f7810 */ /* 0x000fe40007f9e0ff */
[----:B------:R-:W-:-:S03]  /*0740*/  FSEL R17, R17, R24, !P2 ;  /* 0x0000001811117208 */ /* 0x000fc60005000000 */
[----:B------:R-:W-:Y:S01]  /*0750*/  IMAD.X R19, RZ, RZ, R12, P4 ;  /* 0x000000ffff137224 */ /* 0x000fe200020e060c */
[----:B------:R-:W-:Y:S02]  /*0760*/  FSETP.GEU.AND P4, PT, R17, R18, PT ;  /* 0x000000121100720b */ /* 0x000fe40003f8e000 */
[----:B------:R-:W-:Y:S02]  /*0770*/  @P5 SEL R15, R25, R14, !P3 ;  /* 0x0000000e190f5207 */ /* 0x000fe40005800000 */
[----:B------:R-:W-:Y:S02]  /*0780*/  @P5 SEL R19, R23, R22, !P3 ;  /* 0x0000001617135207 */ /* 0x000fe40005800000 */
[C---:B------:R-:W-:Y:S02]  /*0790*/  IADD3 R14, P3, PT, R10.reuse, 0xa, RZ ;  /* 0x0000000a0a0e7810 */ /* 0x040fe40007f7e0ff */
[----:B------:R-:W-:Y:S02]  /*07a0*/  IADD3 R23, P5, PT, R10, 0xb, RZ ;  /* 0x0000000b0a177810 */ /* 0x000fe40007fbe0ff */
[----:B------:R-:W-:-:S02]  /*07b0*/  FSEL R17, R18, R17, !P4 ;  /* 0x0000001112117208 */ /* 0x000fc40006000000 */
[----:B------:R-:W-:Y:S01]  /*07c0*/  @P1 SEL R23, R14, R15, !P0 ;  /* 0x0000000f0e171207 */ /* 0x000fe20004000000 */
[--C-:B------:R-:W-:Y:S01]  /*07d0*/  IMAD.X R14, RZ, RZ, R12.reuse, P5 ;  /* 0x000000ffff0e7224 */ /* 0x100fe200028e060c */
[C---:B------:R-:W-:Y:S01]  /*07e0*/  IADD3 R15, P5, PT, R10.reuse, 0xd, RZ ;  /* 0x0000000d0a0f7810 */ /* 0x040fe20007fbe0ff */
[--C-:B------:R-:W-:Y:S01]  /*07f0*/  IMAD.X R22, RZ, RZ, R12.reuse, P3 ;  /* 0x000000ffff167224 */ /* 0x100fe200018e060c */
[----:B------:R-:W-:Y:S02]  /*0800*/  IADD3 R18, P6, PT, R10, 0xc, RZ ;  /* 0x0000000c0a127810 */ /* 0x000fe40007fde0ff */
[----:B------:R-:W-:Y:S01]  /*0810*/  FSETP.GEU.AND P3, PT, R17, R16, PT ;  /* 0x000000101100720b */ /* 0x000fe20003f6e000 */
[--C-:B------:R-:W-:Y:S01]  /*0820*/  IMAD.X R25, RZ, RZ, R12.reuse, P5 ;  /* 0x000000ffff197224 */ /* 0x100fe200028e060c */
[----:B------:R-:W-:Y:S01]  /*0830*/  @P1 SEL R14, R22, R19, !P0 ;  /* 0x00000013160e1207 */ /* 0x000fe20004000000 */
[----:B------:R-:W-:Y:S01]  /*0840*/  IMAD.X R27, RZ, RZ, R12, P6 ;  /* 0x000000ffff1b7224 */ /* 0x000fe200030e060c */
[----:B------:R-:W-:-:S02]  /*0850*/  @P4 SEL R15, R18, R23, !P2 ;  /* 0x00000017120f4207 */ /* 0x000fc40005000000 */
[----:B------:R-:W-:Y:S02]  /*0860*/  FSEL R16, R16, R17, !P3 ;  /* 0x0000001110107208 */ /* 0x000fe40005800000 */
[C---:B------:R-:W-:Y:S02]  /*0870*/  IADD3 R18, P0, PT, R10.reuse, 0xe, RZ ;  /* 0x0000000e0a127810 */ /* 0x040fe40007f1e0ff */
[C---:B------:R-:W-:Y:S02]  /*0880*/  IADD3 R17, P5, PT, R10.reuse, 0xf, RZ ;  /* 0x0000000f0a117810 */ /* 0x040fe40007fbe0ff */
[----:B------:R-:W-:Y:S02]  /*0890*/  IADD3 R10, P6, PT, R10, 0x10, RZ ;  /* 0x000000100a0a7810 */ /* 0x000fe40007fde0ff */
[----:B------:R-:W-:Y:S01]  /*08a0*/  LOP3.LUT R23, R2, 0xfffffff0, RZ, 0xc0, !PT ;  /* 0xfffffff002177812 */ /* 0x000fe200078ec0ff */
[--C-:B------:R-:W-:Y:S02]  /*08b0*/  IMAD.X R22, RZ, RZ, R12.reuse, P0 ;  /* 0x000000ffff167224 */ /* 0x100fe400000e060c */
[--C-:B------:R-:W-:Y:S01]  /*08c0*/  IMAD.X R19, RZ, RZ, R12.reuse, P5 ;  /* 0x000000ffff137224 */ /* 0x100fe200028e060c */
[----:B------:R-:W-:Y:S01]  /*08d0*/  ISETP.NE.U32.AND P0, PT, R10, R23, PT ;  /* 0x000000170a00720c */ /* 0x000fe20003f05070 */
[----:B------:R-:W-:Y:S01]  /*08e0*/  IMAD.X R12, RZ, RZ, R12, P6 ;  /* 0x000000ffff0c7224 */ /* 0x000fe200030e060c */
[----:B------:R-:W-:-:S04]  /*08f0*/  FSETP.GEU.AND P1, PT, R16, R13, PT ;  /* 0x0000000d1000720b */ /* 0x000fc80003f2e000 */
[----:B------:R-:W-:Y:S02]  /*0900*/  ISETP.NE.AND.EX P0, PT, R12, R3, PT, P0 ;  /* 0x000000030c00720c */ /* 0x000fe40003f05300 */
[----:B------:R-:W-:Y:S02]  /*0910*/  @P4 SEL R25, R27, R14, !P2 ;  /* 0x0000000e1b194207 */ /* 0x000fe40005000000 */
[----:B------:R-:W-:Y:S02]  /*0920*/  IADD3 R4, P2, PT, R4, 0x40, RZ ;  /* 0x0000004004047810 */ /* 0x000fe40007f5e0ff */
[----:B------:R-:W-:-:S03]  /*0930*/  FSEL R14, R13, R16, !P1 ;  /* 0x000000100d0e7208 */ /* 0x000fc60004800000 */
[----:B------:R-:W-:Y:S01]  /*0940*/  IMAD.X R5, RZ, RZ, R5, P2 ;  /* 0x000000ffff057224 */ /* 0x000fe200010e0605 */
[----:B------:R-:W-:Y:S02]  /*0950*/  @P1 SEL R17, R18, R15, !P3 ;  /* 0x0000000f12111207 */ /* 0x000fe40005800000 */
[----:B------:R-:W-:Y:S01]  /*0960*/  @P1 SEL R19, R22, R25, !P3 ;  /* 0x0000001916131207 */ /* 0x000fe20005800000 */
[----:B------:R-:W-:Y:S06]  /*0970*/  @P0 BRA `(.L_x_233) ;  /* 0xfffffff800680947 */ /* 0x000fec000383ffff */
[----:B------:R-:W0:Y:S01]  /*0980*/  LDCU UR4, c[0x0][0x39c] ;  /* 0x00007380ff0477ac */ /* 0x000e220008000800 */
[----:B------:R-:W-:Y:S02]  /*0990*/  IMAD.MOV.U32 R12, RZ, RZ, R23 ;  /* 0x000000ffff0c7224 */ /* 0x000fe400078e0017 */
[----:B0-----:R-:W-:-:S07]  /*09a0*/  IMAD.U32 R10, RZ, RZ, UR4 ;  /* 0x00000004ff0a7e24 */ /* 0x001fce000f8e00ff */
.L_x_232:
        /* <DEDUP_REMOVED lines=22> */
[----:B------:R0:W5:Y:S01]  /*0b10*/  LDG.E R16, desc[UR6][R4.64+0x1c] ;  /* 0x00001c0604107981 */ /* 0x000162000c1e1900 */
[----:B--2---:R-:W-:-:S04]  /*0b20*/  FSETP.GEU.AND P6, PT, R14, R23, PT ;  /* 0x000000170e00720b */ /* 0x004fc80003fce000 */
[----:B------:R-:W-:Y:S02]  /*0b30*/  FSEL R14, R23, R14, !P6 ;  /* 0x0000000e170e7208 */ /* 0x000fe40007000000 */
[----:B------:R-:W-:Y:S02]  /*0b40*/  IADD3 R23, P4, PT, R12, 0x1, RZ ;  /* 0x000000010c177810 */ /* 0x000fe40007f9e0ff */
[----:B---3--:R-:W-:-:S04]  /*0b50*/  FSETP.GEU.AND P5, PT, R14, R25, PT ;  /* 0x000000190e00720b */ /* 0x008fc80003fae000 */
[----:B------:R-:W-:-:S04]  /*0b60*/  FSEL R14, R25, R14, !P5 ;  /* 0x0000000e190e7208 */ /* 0x000fc80006800000 */
[----:B----4-:R-:W-:-:S04]  /*0b70*/  FSETP.GEU.AND P1, PT, R14, R27, PT ;  /* 0x0000001b0e00720b */ /* 0x010fc80003f2e000 */
[----:B------:R-:W-:Y:S02]  /*0b80*/  FSEL R14, R27, R14, !P1 ;  /* 0x0000000e1b0e7208 */ /* 0x000fe40004800000 */
[----:B------:R-:W-:Y:S02]  /*0b90*/  @P5 SEL R23, R12, R17, !P6 ;  /* 0x000000110c175207 */ /* 0x000fe40007000000 */
[----:B-----5:R-:W-:-:S04]  /*0ba0*/  FSETP.GEU.AND P2, PT, R14, R29, PT ;  /* 0x0000001d0e00720b */ /* 0x020fc80003f4e000 */
[----:B------:R-:W-:Y:S01]  /*0bb0*/  FSEL R29, R29, R14, !P2 ;  /* 0x0000000e1d1d7208 */ /* 0x000fe20005000000 */
[--C-:B------:R-:W-:Y:S01]  /*0bc0*/  IMAD.X R14, RZ, RZ, R10.reuse, P4 ;  /* 0x000000ffff0e7224 */ /* 0x100fe200020e060a */
[----:B------:R-:W-:Y:S02]  /*0bd0*/  @P5 SEL R14, R10, R19, !P6 ;  /* 0x000000130a0e5207 */ /* 0x000fe40007000000 */
[----:B------:R-:W-:Y:S02]  /*0be0*/  FSETP.GEU.AND P3, PT, R29, R18, PT ;  /* 0x000000121d00720b */ /* 0x000fe40003f6e000 */
[----:B0-----:R-:W-:Y:S02]  /*0bf0*/  IADD3 R4, P5, PT, R12, 0x2, RZ ;  /* 0x000000020c047810 */ /* 0x001fe40007fbe0ff */
[----:B------:R-:W-:Y:S02]  /*0c00*/  FSEL R18, R18, R29, !P3 ;  /* 0x0000001d12127208 */ /* 0x000fe40005800000 */
[----:B------:R-:W-:Y:S01]  /*0c10*/  IADD3 R22, P6, PT, R12, 0x3, RZ ;  /* 0x000000030c167810 */ /* 0x000fe20007fde0ff */
[----:B------:R-:W-:Y:S01]  /*0c20*/  IMAD.X R5, RZ, RZ, R10, P5 ;  /* 0x000000ffff057224 */ /* 0x000fe200028e060a */
[----:B------:R-:W-:-:S02]  /*0c30*/  FSETP.GEU.AND P4, PT, R18, R15, PT ;  /* 0x0000000f1200720b */ /* 0x000fc40003f8e000 */
[----:B------:R-:W-:Y:S01]  /*0c40*/  @P2 SEL R22, R4, R23, !P1 ;  /* 0x0000001704162207 */ /* 0x000fe20004800000 */
[----:B------:R-:W-:Y:S01]  /*0c50*/  IMAD.X R19, RZ, RZ, R10, P6 ;  /* 0x000000ffff137224 */ /* 0x000fe200030e060a */
[----:B------:R-:W-:Y:S02]  /*0c60*/  FSEL R18, R15, R18, !P4 ;  /* 0x000000120f127208 */ /* 0x000fe40006000000 */
[----:B------:R-:W-:Y:S02]  /*0c70*/  @P2 SEL R19, R5, R14, !P1 ;  /* 0x0000000e05132207 */ /* 0x000fe40004800000 */
[----:B------:R-:W-:Y:S02]  /*0c80*/  FSETP.GEU.AND P5, PT, R18, R13, PT ;  /* 0x0000000d1200720b */ /* 0x000fe40003fae000 */
[----:B------:R-:W-:Y:S02]  /*0c90*/  IADD3 R15, P6, PT, R12, 0x5, RZ ;  /* 0x000000050c0f7810 */ /* 0x000fe40007fde0ff */
[----:B------:R-:W-:-:S02]  /*0ca0*/  FSEL R13, R13, R18, !P5 ;  /* 0x000000120d0d7208 */ /* 0x000fc40006800000 */
[C---:B------:R-:W-:Y:S01]  /*0cb0*/  IADD3 R5, P2, PT, R12.reuse, 0x4, RZ ;  /* 0x000000040c057810 */ /* 0x040fe20007f5e0ff */
[--C-:B------:R-:W-:Y:S01]  /*0cc0*/  IMAD.X R14, RZ, RZ, R10.reuse, P6 ;  /* 0x000000ffff0e7224 */ /* 0x100fe200030e060a */
[----:B------:R-:W-:Y:S02]  /*0cd0*/  FSETP.GEU.AND P1, PT, R13, R16, PT ;  /* 0x000000100d00720b */ /* 0x000fe40003f2e000 */
[C---:B------:R-:W-:Y:S01]  /*0ce0*/  IADD3 R4, P6, PT, R12.reuse, 0x6, RZ ;  /* 0x000000060c047810 */ /* 0x040fe20007fde0ff */
[--C-:B------:R-:W-:Y:S01]  /*0cf0*/  IMAD.X R18, RZ, RZ, R10.reuse, P2 ;  /* 0x000000ffff127224 */ /* 0x100fe200010e060a */
[----:B------:R-:W-:Y:S02]  /*0d00*/  @P4 SEL R15, R5, R22, !P3 ;  /* 0x00000016050f4207 */ /* 0x000fe40005800000 */
[----:B------:R-:W-:Y:S01]  /*0d10*/  IADD3 R17, P2, PT, R12, 0x7, RZ ;  /* 0x000000070c117810 */ /* 0x000fe20007f5e0ff */
[----:B------:R-:W-:Y:S01]  /*0d20*/  IMAD.X R5, RZ, RZ, R10, P6 ;  /* 0x000000ffff057224 */ /* 0x000fe200030e060a */
[----:B------:R-:W-:-:S02]  /*0d30*/  @P4 SEL R14, R18, R19, !P3 ;  /* 0x00000013120e4207 */ /* 0x000fc40005800000 */
[----:B------:R-:W-:Y:S01]  /*0d40*/  IADD3 R12, P3, PT, R12, 0x8, RZ ;  /* 0x000000080c0c7810 */ /* 0x000fe20007f7e0ff */
[--C-:B------:R-:W-:Y:S02]  /*0d50*/  IMAD.X R19, RZ, RZ, R10.reuse, P2 ;  /* 0x000000ffff137224 */ /* 0x100fe400010e060a */
[----:B------:R-:W-:Y:S02]  /*0d60*/  @P1 SEL R19, R5, R14, !P5 ;  /* 0x0000000e05131207 */ /* 0x000fe40006800000 */
[----:B------:R-:W-:Y:S01]  /*0d70*/  @P1 SEL R17, R4, R15, !P5 ;  /* 0x0000000f04111207 */ /* 0x000fe20006800000 */
[----:B------:R-:W-:Y:S01]  /*0d80*/  IMAD.X R10, RZ, RZ, R10, P3 ;  /* 0x000000ffff0a7224 */ /* 0x000fe200018e060a */
[----:B------:R-:W-:-:S07]  /*0d90*/  FSEL R14, R16, R13, !P1 ;  /* 0x0000000d100e7208 */ /* 0x000fce0004800000 */
.L_x_235:
        /* <DEDUP_REMOVED lines=16> */
[----:B------:R0:W5:Y:S01]  /*0ea0*/  LDG.E R15, desc[UR6][R4.64+0xc] ;  /* 0x00000c06040f7981 */ /* 0x000162000c1e1900 */
[----:B--2---:R-:W-:-:S04]  /*0eb0*/  FSETP.GEU.AND P4, PT, R14, R13, PT ;  /* 0x0000000d0e00720b */ /* 0x004fc80003f8e000 */
[----:B------:R-:W-:-:S04]  /*0ec0*/  FSEL R13, R13, R14, !P4 ;  /* 0x0000000e0d0d7208 */ /* 0x000fc80006000000 */
[----:B---3--:R-:W-:-:S04]  /*0ed0*/  FSETP.GEU.AND P1, PT, R13, R16, PT ;  /* 0x000000100d00720b */ /* 0x008fc80003f2e000 */
[----:B------:R-:W-:Y:S02]  /*0ee0*/  FSEL R13, R16, R13, !P1 ;  /* 0x0000000d100d7208 */ /* 0x000fe40004800000 */
[----:B------:R-:W-:Y:S02]  /*0ef0*/  IADD3 R16, P6, PT, R12, 0x2, RZ ;  /* 0x000000020c107810 */ /* 0x000fe40007fde0ff */
[----:B----4-:R-:W-:-:S03]  /*0f00*/  FSETP.GEU.AND P3, PT, R13, R18, PT ;  /* 0x000000120d00720b */ /* 0x010fc60003f6e000 */
[--C-:B0-----:R-:W-:Y:S01]  /*0f10*/  IMAD.X R5, RZ, RZ, R10.reuse, P6 ;  /* 0x000000ffff057224 */ /* 0x101fe200030e060a */
[----:B------:R-:W-:Y:S02]  /*0f20*/  FSEL R18, R18, R13, !P3 ;  /* 0x0000000d12127208 */ /* 0x000fe40005800000 */
[----:B------:R-:W-:Y:S02]  /*0f30*/  IADD3 R13, P5, PT, R12, 0x1, RZ ;  /* 0x000000010c0d7810 */ /* 0x000fe40007fbe0ff */
[----:B-----5:R-:W-:Y:S02]  /*0f40*/  FSETP.GEU.AND P2, PT, R18, R15, PT ;  /* 0x0000000f1200720b */ /* 0x020fe40003f4e000 */
[C---:B------:R-:W-:Y:S01]  /*0f50*/  @P1 SEL R13, R12.reuse, R17, !P4 ;  /* 0x000000110c0d1207 */ /* 0x040fe20006000000 */
[----:B------:R-:W-:Y:S01]  /*0f60*/  IMAD.X R14, RZ, RZ, R10, P5 ;  /* 0x000000ffff0e7224 */ /* 0x000fe200028e060a */
[----:B------:R-:W-:Y:S02]  /*0f70*/  IADD3 R17, P5, PT, R12, 0x3, RZ ;  /* 0x000000030c117810 */ /* 0x000fe40007fbe0ff */
[----:B------:R-:W-:-:S02]  /*0f80*/  @P1 SEL R14, R10, R19, !P4 ;  /* 0x000000130a0e1207 */ /* 0x000fc40006000000 */
[----:B------:R-:W-:Y:S01]  /*0f90*/  IADD3 R12, P1, PT, R12, 0x4, RZ ;  /* 0x000000040c0c7810 */ /* 0x000fe20007f3e0ff */
[----:B------:R-:W-:-:S04]  /*0fa0*/  IMAD.X R19, RZ, RZ, R10, P5 ;  /* 0x000000ffff137224 */ /* 0x000fc800028e060a */
[----:B------:R-:W-:Y:S01]  /*0fb0*/  @P2 SEL R19, R5, R14, !P3 ;  /* 0x0000000e05132207 */ /* 0x000fe20005800000 */
[----:B------:R-:W-:Y:S01]  /*0fc0*/  IMAD.X R10, RZ, RZ, R10, P1 ;  /* 0x000000ffff0a7224 */ /* 0x000fe200008e060a */
[----:B------:R-:W-:Y:S02]  /*0fd0*/  @P2 SEL R17, R16, R13, !P3 ;  /* 0x0000000d10112207 */ /* 0x000fe40005800000 */
[----:B------:R-:W-:-:S07]  /*0fe0*/  FSEL R14, R15, R18, !P2 ;  /* 0x000000120f0e7208 */ /* 0x000fce0005000000 */
.L_x_236:
        /* <DEDUP_REMOVED lines=11> */
[----:B------:R-:W-:Y:S02]  /*10a0*/  SEL R17, R12, R17, !P1 ;  /* 0x000000110c117207 */ /* 0x000fe40004800000 */
[----:B------:R-:W-:-:S03]  /*10b0*/  SEL R19, R10, R19, !P1 ;  /* 0x000000130a137207 */ /* 0x000fc60004800000 */
[----:B------:R-:W-:Y:S05]  /*10c0*/  @!P0 BRA `(.L_x_234) ;  /* 0x00000000003c8947 */ /* 0x000fea0003800000 */
[----:B------:R-:W-:Y:S01]  /*10d0*/  ISETP.NE.U32.AND P0, PT, R8, 0x2, PT ;  /* 0x000000020800780c */ /* 0x000fe20003f05070 */
[----:B------:R-:W2:Y:S03]  /*10e0*/  LDG.E R0, desc[UR6][R4.64+0x4] ;  /* 0x0000040604007981 */ /* 0x000ea6000c1e1900 */
[----:B------:R-:W-:-:S13]  /*10f0*/  ISETP.NE.AND.EX P0, PT, RZ, RZ, PT, P0 ;  /* 0x000000ffff00720c */ /* 0x000fda0003f05300 */
[----:B------:R-:W3:Y:S01]  /*1100*/  @P0 LDG.E R11, desc[UR6][R4.64+0x8] ;  /* 0x00000806040b0981 */ /* 0x000ee2000c1e1900 */
[C---:B------:R-:W-:Y:S02]  /*1110*/  IADD3 R14, P2, PT, R12.reuse, 0x1, RZ ;  /* 0x000000010c0e7810 */ /* 0x040fe40007f5e0ff */
[----:B------:R-:W-:Y:S02]  /*1120*/  @P0 IADD3 R12, P3, PT, R12, 0x2, RZ ;  /* 0x000000020c0c0810 */ /* 0x000fe40007f7e0ff */
[----:B--2---:R-:W-:-:S04]  /*1130*/  FSETP.GEU.AND P1, PT, R13, R0, PT ;  /* 0x000000000d00720b */ /* 0x004fc80003f2e000 */
[----:B------:R-:W-:Y:S01]  /*1140*/  FSEL R16, R0, R13, !P1 ;  /* 0x0000000d00107208 */ /* 0x000fe20004800000 */
[--C-:B------:R-:W-:Y:S01]  /*1150*/  IMAD.X R0, RZ, RZ, R10.reuse, P2 ;  /* 0x000000ffff007224 */ /* 0x100fe200010e060a */
[----:B------:R-:W-:Y:S01]  /*1160*/  SEL R17, R14, R17, !P1 ;  /* 0x000000110e117207 */ /* 0x000fe20004800000 */
[----:B------:R-:W-:-:S03]  /*1170*/  @P0 IMAD.X R10, RZ, RZ, R10, P3 ;  /* 0x000000ffff0a0224 */ /* 0x000fc600018e060a */
[----:B------:R-:W-:Y:S02]  /*1180*/  SEL R19, R0, R19, !P1 ;  /* 0x0000001300137207 */ /* 0x000fe40004800000 */
[----:B---3--:R-:W-:-:S04]  /*1190*/  @P0 FSETP.GEU.AND P2, PT, R16, R11, PT ;  /* 0x0000000b1000020b */ /* 0x008fc80003f4e000 */
[----:B------:R-:W-:Y:S02]  /*11a0*/  @P0 SEL R17, R12, R17, !P2 ;  /* 0x000000110c110207 */ /* 0x000fe40005000000 */
[----:B------:R-:W-:-:S07]  /*11b0*/  @P0 SEL R19, R10, R19, !P2 ;  /* 0x000000130a130207 */ /* 0x000fce0005000000 */
.L_x_234:
[----:B------:R-:W0:Y:S01]  /*11c0*/  LDCU.64 UR4, c[0x0][0x388] ;  /* 0x00007100ff0477ac */ /* 0x000e220008000a00 */
[----:B------:R-:W-:Y:S01]  /*11d0*/  IMAD.MOV.U32 R18, RZ, RZ, R17 ;  /* 0x000000ffff127224 */ /* 0x000fe200078e0011 */
[----:B------:R-:W2:Y:S01]  /*11e0*/  LDCU.64 UR8, c[0x0][0x390] ;  /* 0x00007200ff0877ac */ /* 0x000ea20008000a00 */
[----:B0-----:R-:W-:-:S04]  /*11f0*/  LEA R4, P0, R6, UR4, 0x3 ;  /* 0x0000000406047c11 */ /* 0x001fc8000f8018ff */
[----:B------:R-:W-:Y:S02]  /*1200*/  LEA.HI.X R5, R6, UR5, R7, 0x3, P0 ;  /* 0x0000000506057c11 */ /* 0x000fe400080f1c07 */
[----:B------:R-:W-:-:S03]  /*1210*/  IADD3 R6, P0, PT, R9, R6, RZ ;  /* 0x0000000609067210 */ /* 0x000fc60007f1e0ff */
[----:B-1----:R0:W-:Y:S02]  /*1220*/  STG.E.64 desc[UR6][R4.64], R18 ;  /* 0x0000001204007986 */ /* 0x0021e4000c101b06 */
        /* <DEDUP_REMOVED lines=10> */
.L_x_238:
        /* <DEDUP_REMOVED lines=11> */
.L_x_426:


//--------------------- .text._Z28max_row_indices_equal_kernelIdmEvPT_S1_PT0_mmm --------------------------
	.section	.text._Z28max_row_indices_equal_kernelIdmEvPT_S1_PT0_mmm,"ax",@progbits
	.align	128
        .global         _Z28max_row_indices_equal_kernelIdmEvPT_S1_PT0_mmm
        .type           _Z28max_row_indices_equal_kernelIdmEvPT_S1_PT0_mmm,@function
        .size           _Z28max_row_indices_equal_kernelIdmEvPT_S1_PT0_mmm,(.L_x_427 - _Z28max_row_indices_equal_kernelIdmEvPT_S1_PT0_mmm)
        .other          _Z28max_row_indices_equal_kernelIdmEvPT_S1_PT0_mmm,@"STO_CUDA_ENTRY STV_DEFAULT"
_Z28max_row_indices_equal_kernelIdmEvPT_S1_PT0_mmm:
.text._Z28max_row_indices_equal_kernelIdmEvPT_S1_PT0_mmm:
        /* <DEDUP_REMOVED lines=18> */
[----:B------:R-:W-:Y:S01]  /*0120*/  IMAD.MOV.U32 R2, RZ, RZ, R5 ;  /* 0x000000ffff027224 */ /* 0x000fe200078e0005 */
[C---:B------:R-:W-:Y:S01]  /*0130*/  LOP3.LUT R5, R8.reuse, 0x7, RZ, 0xc0, !PT ;  /* 0x0000000708057812 */ /* 0x040fe200078ec0ff */
[----:B------:R-:W-:Y:S01]  /*0140*/  IMAD.MOV.U32 R3, RZ, RZ, RZ ;  /* 0x000000ffff037224 */ /* 0x000fe200078e00ff */
[----:B------:R-:W-:Y:S01]  /*0150*/  LOP3.LUT R6, R8, 0xfffffff0, RZ, 0xc0, !PT ;  /* 0xfffffff008067812 */ /* 0x000fe200078ec0ff */
[----:B0-----:R-:W-:-:S08]  /*0160*/  IMAD R7, R7, UR4, RZ ;  /* 0x0000000407077c24 */ /* 0x001fd0000f8e02ff */
[----:B------:R-:W-:Y:S05]  /*0170*/  @P0 BRA `(.L_x_239) ;  /* 0x0000000000200947 */ /* 0x000fea0003800000 */
[----:B------:R-:W0:Y:S01]  /*0180*/  LDCU.64 UR4, c[0x0][0x390] ;  /* 0x00007200ff0477ac */ /* 0x000e220008000a00 */
[----:B------:R-:W-:Y:S01]  /*0190*/  NOP ;  /* 0x0000000000007918 */ /* 0x000fe20000000000 */
.L_x_240:
[----:B0-2---:R-:W-:-:S04]  /*01a0*/  LEA R4, P0, R2, UR4, 0x3 ;  /* 0x0000000402047c11 */ /* 0x005fc8000f8018ff */
[----:B------:R-:W-:Y:S02]  /*01b0*/  LEA.HI.X R5, R2, UR5, R3, 0x3, P0 ;  /* 0x0000000502057c11 */ /* 0x000fe400080f1c03 */
[----:B------:R-:W-:-:S03]  /*01c0*/  IADD3 R2, P0, PT, R7, R2, RZ ;  /* 0x0000000207027210 */ /* 0x000fc60007f1e0ff */
[----:B-1----:R2:W-:Y:S02]  /*01d0*/  STG.E.64 desc[UR6][R4.64], RZ ;  /* 0x000000ff04007986 */ /* 0x0025e4000c101b06 */
[----:B------:R-:W-:Y:S01]  /*01e0*/  IMAD.X R3, RZ, RZ, R3, P0 ;  /* 0x000000ffff037224 */ /* 0x000fe200000e0603 */
[----:B------:R-:W-:Y:S07]  /*01f0*/  BRA `(.L_x_240) ;  /* 0xfffffffc00e87947 */ /* 0x000fee000383ffff */
.L_x_239:
[----:B------:R-:W-:-:S07]  /*0200*/  LOP3.LUT R22, R8, 0x3, RZ, 0xc0, !PT ;  /* 0x0000000308167812 */ /* 0x000fce00078ec0ff */
.L_x_246:
[----:B------:R-:W0:Y:S01]  /*0210*/  LDCU.64 UR4, c[0x0][0x388] ;  /* 0x00007100ff0477ac */ /* 0x000e220008000a00 */
[----:B------:R-:W2:Y:S01]  /*0220*/  LDC.64 R10, c[0x0][0x3a8] ;  /* 0x0000ea00ff0a7b82 */ /* 0x000ea20000000a00 */
[----:B0-----:R-:W-:-:S04]  /*0230*/  LEA R8, P0, R2, UR4, 0x3 ;  /* 0x0000000402087c11 */ /* 0x001fc8000f8018ff */
[----:B------:R-:W-:-:S06]  /*0240*/  LEA.HI.X R9, R2, UR5, R3, 0x3, P0 ;  /* 0x0000000502097c11 */ /* 0x000fcc00080f1c03 */
[----:B-1----:R-:W5:Y:S01]  /*0250*/  LDG.E.64 R8, desc[UR6][R8.64] ;  /* 0x0000000608087981 */ /* 0x002f62000c1e1b00 */
[----:B--2---:R-:W-:Y:S02]  /*0260*/  ISETP.GE.U32.AND P0, PT, R10, 0x10, PT ;  /* 0x000000100a00780c */ /* 0x004fe40003f06070 */
[----:B------:R-:W-:Y:S02]  /*0270*/  CS2R R24, SRZ ;  /* 0x0000000000187805 */ /* 0x000fe4000001ff00 */
[----:B------:R-:W-:Y:S02]  /*0280*/  CS2R R14, SRZ ;  /* 0x00000000000e7805 */ /* 0x000fe4000001ff00 */
[----:B------:R-:W-:-:S13]  /*0290*/  ISETP.GE.U32.AND.EX P0, PT, R11, RZ, PT, P0 ;  /* 0x000000ff0b00720c */ /* 0x000fda0003f06100 */
[----:B------:R-:W-:Y:S05]  /*02a0*/  @!P0 BRA `(.L_x_241) ;  /* 0x0000000400ac8947 */ /* 0x000fea0003800000 */
[----:B------:R-:W0:Y:S01]  /*02b0*/  LDCU.64 UR4, c[0x0][0x398] ;  /* 0x00007300ff0477ac */ /* 0x000e220008000a00 */
[----:B------:R-:W1:Y:S01]  /*02c0*/  LDC R25, c[0x0][0x3ac] ;  /* 0x0000eb00ff197b82 */ /* 0x000e620000000800 */
[----:B------:R-:W-:Y:S01]  /*02d0*/  IMAD.MOV.U32 R12, RZ, RZ, 0x7 ;  /* 0x00000007ff0c7424 */ /* 0x000fe200078e00ff */
[----:B------:R-:W2:Y:S01]  /*02e0*/  LDCU.64 UR8, c[0x0][0x380] ;  /* 0x00007000ff0877ac */ /* 0x000ea20008000a00 */
[----:B------:R-:W-:Y:S02]  /*02f0*/  IMAD.MOV.U32 R13, RZ, RZ, 0x0 ;  /* 0x00000000ff0d7424 */ /* 0x000fe400078e00ff */
[----:B------:R-:W-:Y:S02]  /*0300*/  IMAD.MOV.U32 R26, RZ, RZ, R6 ;  /* 0x000000ffff1a7224 */ /* 0x000fe400078e0006 */
[----:B0-----:R-:W-:Y:S02]  /*0310*/  IMAD R15, R11, UR4, RZ ;  /* 0x000000040b0f7c24 */ /* 0x001fe4000f8e02ff */
[----:B------:R-:W-:Y:S01]  /*0320*/  IMAD.WIDE.U32 R12, R10, UR4, R12 ;  /* 0x000000040a0c7c25 */ /* 0x000fe2000f8e000c */
[----:B--2---:R-:W-:-:S03]  /*0330*/  LEA R14, P0, R0, UR8, 0x3 ;  /* 0x00000008000e7c11 */ /* 0x004fc6000f8018ff */
[----:B------:R-:W-:Y:S02]  /*0340*/  IMAD R15, R10, UR5, R15 ;  /* 0x000000050a0f7c24 */ /* 0x000fe4000f8e020f */
[----:B------:R-:W-:Y:S01]  /*0350*/  IMAD.MOV.U32 R24, RZ, RZ, R12 ;  /* 0x000000ffff187224 */ /* 0x000fe200078e000c */
[----:B------:R-:W-:Y:S01]  /*0360*/  IADD3 R12, P1, PT, R14, 0x40, RZ ;  /* 0x000000400e0c7810 */ /* 0x000fe20007f3e0ff */
[----:B------:R-:W-:Y:S01]  /*0370*/  IMAD.IADD R20, R13, 0x1, R15 ;  /* 0x000000010d147824 */ /* 0x000fe200078e020f */
[----:B------:R-:W-:Y:S02]  /*0380*/  LEA.HI.X R13, R0, UR9, R23, 0x3, P0 ;  /* 0x00000009000d7c11 */ /* 0x000fe400080f1c17 */
[----:B------:R-:W-:Y:S01]  /*0390*/  CS2R R14, SRZ ;  /* 0x00000000000e7805 */ /* 0x000fe2000001ff00 */
[----:B-1----:R-:W-:Y:S02]  /*03a0*/  IMAD.MOV.U32 R21, RZ, RZ, R25 ;  /* 0x000000ffff157224 */ /* 0x002fe400078e0019 */
[----:B------:R-:W-:-:S07]  /*03b0*/  IMAD.X R13, RZ, RZ, R13, P1 ;  /* 0x000000ffff0d7224 */ /* 0x000fce00008e060d */
.L_x_242:
[----:B------:R-:W2:Y:S04]  /*03c0*/  LDG.E.64 R16, desc[UR6][R12.64+-0x40] ;  /* 0xffffc0060c107981 */ /* 0x000ea8000c1e1b00 */
[----:B------:R-:W3:Y:S04]  /*03d0*/  LDG.E.64 R28, desc[UR6][R12.64+-0x38] ;  /* 0xffffc8060c1c7981 */ /* 0x000ee8000c1e1b00 */
[----:B------:R-:W4:Y:S01]  /*03e0*/  LDG.E.64 R18, desc[UR6][R12.64+-0x30] ;  /* 0xffffd0060c127981 */ /* 0x000f22000c1e1b00 */
[----:B--2--5:R-:W-:-:S03]  /*03f0*/  DSETP.GTU.AND P0, PT, R8, R16, PT ;  /* 0x000000100800722a */ /* 0x024fc60003f0c000 */
[----:B------:R-:W2:Y:S01]  /*0400*/  LDG.E.64 R16, desc[UR6][R12.64+-0x28] ;  /* 0xffffd8060c107981 */ /* 0x000ea2000c1e1b00 */
[----:B---3--:R-:W-:Y:S01]  /*0410*/  DSETP.GTU.AND P1, PT, R8, R28, PT ;  /* 0x0000001c0800722a */ /* 0x008fe20003f2c000 */
[C---:B------:R-:W-:Y:S02]  /*0420*/  IADD3 R28, P2, PT, R24.reuse, -0x7, RZ ;  /* 0xfffffff9181c7810 */ /* 0x040fe40007f5e0ff */
[----:B------:R-:W-:Y:S02]  /*0430*/  IADD3 R27, P3, PT, R24, -0x6, RZ ;  /* 0xfffffffa181b7810 */ /* 0x000fe40007f7e0ff */
[----:B------:R-:W-:-:S09]  /*0440*/  IADD3.X R29, PT, PT, R20, -0x1, RZ, P2, !PT ;  /* 0xffffffff141d7810 */ /* 0x000fd200017fe4ff */
[----:B------:R-:W-:Y:S02]  /*0450*/  @P1 SEL R27, R28, R15, !P0 ;  /* 0x0000000f1c1b1207 */ /* 0x000fe40004000000 */
[----:B------:R-:W-:Y:S02]  /*0460*/  IADD3.X R15, PT, PT, R20, -0x1, RZ, P3, !PT ;  /* 0xffffffff140f7810 */ /* 0x000fe40001ffe4ff */
[----:B------:R-:W-:Y:S01]  /*0470*/  @P1 SEL R15, R29, R14, !P0 ;  /* 0x0000000e1d0f1207 */ /* 0x000fe20004000000 */
[C---:B----4-:R-:W-:Y:S01]  /*0480*/  DSETP.GTU.AND P0, PT, R8.reuse, R18, PT ;  /* 0x000000120800722a */ /* 0x050fe20003f0c000 */
[C---:B------:R-:W-:Y:S01]  /*0490*/  IADD3 R14, P2, PT, R24.reuse, -0x5, RZ ;  /* 0xfffffffb180e7810 */ /* 0x040fe20007f5e0ff */
[----:B------:R-:W3:Y:S01]  /*04a0*/  LDG.E.64 R18, desc[UR6][R12.64+-0x20] ;  /* 0xffffe0060c127981 */ /* 0x000ee2000c1e1b00 */
[----:B------:R-:W-:Y:S01]  /*04b0*/  IADD3 R29, P3, PT, R24, -0x4, RZ ;  /* 0xfffffffc181d7810 */ /* 0x000fe20007f7e0ff */
[----:B--2---:R-:W-:Y:S02]  /*04c0*/  DSETP.GTU.AND P1, PT, R8, R16, PT ;  /* 0x000000100800722a */ /* 0x004fe40003f2c000 */
[----:B------:R-:W2:-:S12]  /*04d0*/  LDG.E.64 R16, desc[UR6][R12.64+-0x18] ;  /* 0xffffe8060c107981 */ /* 0x000e98000c1e1b00 */
[----:B------:R-:W-:Y:S02]  /*04e0*/  @P1 SEL R29, R14, R27, !P0 ;  /* 0x0000001b0e1d1207 */ /* 0x000fe40004000000 */
[C---:B------:R-:W-:Y:S02]  /*04f0*/  IADD3.X R14, PT, PT, R20.reuse, -0x1, RZ, P2, !PT ;  /* 0xffffffff140e7810 */ /* 0x040fe400017fe4ff */
[----:B------:R-:W-:Y:S02]  /*0500*/  IADD3.X R27, PT, PT, R20, -0x1, RZ, P3, !PT ;  /* 0xffffffff141b7810 */ /* 0x000fe40001ffe4ff */
[----:B------:R-:W-:Y:S02]  /*0510*/  @P1 SEL R27, R14, R15, !P0 ;  /* 0x0000000f0e1b1207 */ /* 0x000fe40004000000 */
[----:B------:R-:W4:Y:S01]  /*0520*/  LDG.E.64 R14, desc[UR6][R12.64+-0x10] ;  /* 0xfffff0060c0e7981 */ /* 0x000f22000c1e1b00 */
[----:B---3--:R-:W-:Y:S01]  /*0530*/  DSETP.GTU.AND P3, PT, R8, R18, PT ;  /* 0x000000120800722a */ /* 0x008fe20003f6c000 */
[----:B------:R-:W-:-:S02]  /*0540*/  IADD3 R28, P6, PT, R24, -0x2, RZ ;  /* 0xfffffffe181c7810 */ /* 0x000fc40007fde0ff */
[----:B------:R-:W3:Y:S01]  /*0550*/  LDG.E.64 R18, desc[UR6][R12.64+-0x8] ;  /* 0xfffff8060c127981 */ /* 0x000ee2000c1e1b00 */
[----:B--2---:R-:W-:Y:S01]  /*0560*/  DSETP.GTU.AND P4, PT, R8, R16, PT ;  /* 0x000000100800722a */ /* 0x004fe20003f8c000 */
[----:B------:R-:W-:-:S13]  /*0570*/  IADD3 R16, P5, PT, R24, -0x3, RZ ;  /* 0xfffffffd18107810 */ /* 0x000fda0007fbe0ff */
[----:B------:R-:W-:Y:S02]  /*0580*/  @P4 SEL R28, R16, R29, !P3 ;  /* 0x0000001d101c4207 */ /* 0x000fe40005800000 */
[----:B------:R-:W2:Y:S01]  /*0590*/  LDG.E.64 R16, desc[UR6][R12.64+0x8] ;  /* 0x000008060c107981 */ /* 0x000ea2000c1e1b00 */
[----:B----4-:R-:W-:-:S03]  /*05a0*/  DSETP.GTU.AND P0, PT, R8, R14, PT ;  /* 0x0000000e0800722a */ /* 0x010fc60003f0c000 */
[----:B------:R-:W4:Y:S01]  /*05b0*/  LDG.E.64 R14, desc[UR6][R12.64] ;  /* 0x000000060c0e7981 */ /* 0x000f22000c1e1b00 */
[C---:B---3--:R-:W-:Y:S01]  /*05c0*/  DSETP.GTU.AND P1, PT, R8.reuse, R18, PT ;  /* 0x000000120800722a */ /* 0x048fe20003f2c000 */
[C---:B------:R-:W-:Y:S01]  /*05d0*/  IADD3.X R18, PT, PT, R20.reuse, -0x1, RZ, P6, !PT ;  /* 0xffffffff14127810 */ /* 0x040fe200037fe4ff */
[----:B----4-:R-:W-:Y:S01]  /*05e0*/  DSETP.GTU.AND P2, PT, R8, R14, PT ;  /* 0x0000000e0800722a */ /* 0x010fe20003f4c000 */
[----:B------:R-:W-:-:S04]  /*05f0*/  IADD3.X R14, PT, PT, R20, -0x1, RZ, P5, !PT ;  /* 0xffffffff140e7810 */ /* 0x000fc80002ffe4ff */
[----:B------:R-:W-:Y:S01]  /*0600*/  @P4 SEL R18, R14, R27, !P3 ;  /* 0x0000001b0e124207 */ /* 0x000fe20005800000 */
[----:B--2---:R-:W-:Y:S01]  /*0610*/  DSETP.GTU.AND P3, PT, R8, R16, PT ;  /* 0x000000100800722a */ /* 0x004fe20003f6c000 */
[----:B------:R-:W2:Y:S01]  /*0620*/  LDG.E.64 R14, desc[UR6][R12.64+0x10] ;  /* 0x000010060c0e7981 */ /* 0x000ea2000c1e1b00 */
[----:B------:R-:W-:-:S04]  /*0630*/  IADD3 R17, P4, PT, R24, -0x1, RZ ;  /* 0xffffffff18117810 */ /* 0x000fc80007f9e0ff */
[----:B------:R-:W-:Y:S02]  /*0640*/  SEL R17, R17, R28, !P0 ;  /* 0x0000001c11117207 */ /* 0x000fe40004000000 */
[C---:B------:R-:W-:Y:S02]  /*0650*/  IADD3 R28, P5, PT, R24.reuse, 0x1, RZ ;  /* 0x00000001181c7810 */ /* 0x040fe40007fbe0ff */
[----:B------:R-:W-:Y:S02]  /*0660*/  @P2 SEL R28, R24, R17, !P1 ;  /* 0x00000011181c2207 */ /* 0x000fe40004800000 */
[----:B------:R-:W-:-:S04]  /*0670*/  IADD3.X R17, PT, PT, R20, -0x1, RZ, P4, !PT ;  /* 0xffffffff14117810 */ /* 0x000fc800027fe4ff */
[----:B------:R-:W-:Y:S01]  /*0680*/  SEL R17, R17, R18, !P0 ;  /* 0x0000001211117207 */ /* 0x000fe20004000000 */
[----:B------:R-:W-:Y:S01]  /*0690*/  IMAD.X R27, RZ, RZ, R20, P5 ;  /* 0x000000ffff1b7224 */ /* 0x000fe200028e0614 */
[----:B------:R-:W3:Y:S02]  /*06a0*/  LDG.E.64 R18, desc[UR6][R12.64+0x18] ;  /* 0x000018060c127981 */ /* 0x000ee4000c1e1b00 */
[----:B------:R-:W-:Y:S02]  /*06b0*/  @P2 SEL R27, R20, R17, !P1 ;  /* 0x00000011141b2207 */ /* 0x000fe40004800000 */
[----:B------:R-:W4:Y:S01]  /*06c0*/  LDG.E.64 R16, desc[UR6][R12.64+0x20] ;  /* 0x000020060c107981 */ /* 0x000f22000c1e1b00 */
[C---:B------:R-:W-:Y:S01]  /*06d0*/  IADD3 R29, P1, PT, R24.reuse, 0x2, RZ ;  /* 0x00000002181d7810 */ /* 0x040fe20007f3e0ff */
[----:B--2---:R-:W-:Y:S01]  /*06e0*/  DSETP.GTU.AND P0, PT, R8, R14, PT ;  /* 0x0000000e0800722a */ /* 0x004fe20003f0c000 */
[----:B------:R-:W-:-:S13]  /*06f0*/  IADD3 R15, P2, PT, R24, 0x3, RZ ;  /* 0x00000003180f7810 */ /* 0x000fda0007f5e0ff */
[----:B------:R-:W-:Y:S01]  /*0700*/  @P0 SEL R15, R29, R28, !P3 ;  /* 0x0000001c1d0f0207 */ /* 0x000fe20005800000 */
[--C-:B------:R-:W-:Y:S01]  /*0710*/  IMAD.X R28, RZ, RZ, R20.reuse, P1 ;  /* 0x000000ffff1c7224 */ /* 0x100fe200008e0614 */
[----:B----4-:R-:W-:Y:S01]  /*0720*/  DSETP.GTU.AND P1, PT, R8, R16, PT ;  /* 0x000000100800722a */ /* 0x010fe20003f2c000 */
[----:B------:R-:W-:-:S03]  /*0730*/  IMAD.X R14, RZ, RZ, R20, P2 ;  /* 0x000000ffff0e7224 */ /* 0x000fc600010e0614 */
[----:B------:R-:W-:Y:S01]  /*0740*/  @P0 SEL R14, R28, R27, !P3 ;  /* 0x0000001b1c0e0207 */ /* 0x000fe20005800000 */
[----:B---3--:R-:W-:Y:S01]  /*0750*/  DSETP.GTU.AND P0, PT, R8, R18, PT ;  /* 0x000000120800722a */ /* 0x008fe20003f0c000 */
[C---:B------:R-:W-:Y:S01]  /*0760*/  IADD3 R16, P2, PT, R24.reuse, 0x4, RZ ;  /* 0x0000000418107810 */ /* 0x040fe20007f5e0ff */
[----:B------:R-:W2:Y:S01]  /*0770*/  LDG.E.64 R18, desc[UR6][R12.64+0x28] ;  /* 0x000028060c127981 */ /* 0x000ea2000c1e1b00 */
[----:B------:R-:W-:-:S06]  /*0780*/  IADD3 R28, P3, PT, R24, 0x5, RZ ;  /* 0x00000005181c7810 */ /* 0x000fcc0007f7e0ff */
[----:B------:R-:W-:Y:S02]  /*0790*/  @P1 SEL R28, R16, R15, !P0 ;  /* 0x0000000f101c1207 */ /* 0x000fe40004000000 */
[----:B------:R-:W3:Y:S01]  /*07a0*/  LDG.E.64 R16, desc[UR6][R12.64+0x30] ;  /* 0x000030060c107981 */ /* 0x000ee2000c1e1b00 */
[--C-:B------:R-:W-:Y:S02]  /*07b0*/  IMAD.X R15, RZ, RZ, R20.reuse, P2 ;  /* 0x000000ffff0f7224 */ /* 0x100fe400010e0614 */
[----:B------:R-:W-:-:S03]  /*07c0*/  IMAD.X R27, RZ, RZ, R20, P3 ;  /* 0x000000ffff1b7224 */ /* 0x000fc600018e0614 */
[----:B------:R-:W-:Y:S02]  /*07d0*/  @P1 SEL R27, R15, R14, !P0 ;  /* 0x0000000e0f1b1207 */ /* 0x000fe40004000000 */
[----:B------:R0:W4:Y:S02]  /*07e0*/  LDG.E.64 R14, desc[UR6][R12.64+0x38] ;  /* 0x000038060c0e7981 */ /* 0x000124000c1e1b00 */
[----:B0-----:R-:W-:-:S05]  /*07f0*/  IADD3 R12, P4, PT, R12, 0x80, RZ ;  /* 0x000000800c0c7810 */ /* 0x001fca0007f9e0ff */
[----:B------:R-:W-:Y:S01]  /*0800*/  IMAD.X R13, RZ, RZ, R13, P4 ;  /* 0x000000ffff0d7224 */ /* 0x000fe200020e060d */
[C---:B--2---:R-:W-:Y:S02]  /*0810*/  DSETP.GTU.AND P0, PT, R8.reuse, R18, PT ;  /* 0x000000120800722a */ /* 0x044fe40003f0c000 */
[----:B---3--:R-:W-:Y:S01]  /*0820*/  DSETP.GTU.AND P1, PT, R8, R16, PT ;  /* 0x000000100800722a */ /* 0x008fe20003f2c000 */
[C---:B------:R-:W-:Y:S02]  /*0830*/  IADD3 R17, P2, PT, R24.reuse, 0x6, RZ ;  /* 0x0000000618117810 */ /* 0x040fe40007f5e0ff */
[----:B------:R-:W-:-:S03]  /*0840*/  IADD3 R16, P3, PT, R24, 0x7, RZ ;  /* 0x0000000718107810 */ /* 0x000fc60007f7e0ff */
[----:B------:R-:W-:-:S08]  /*0850*/  IMAD.X R18, RZ, RZ, R20, P2 ;  /* 0x000000ffff127224 */ /* 0x000fd000010e0614 */
[----:B------:R-:W-:Y:S01]  /*0860*/  @P1 SEL R16, R17, R28, !P0 ;  /* 0x0000001c11101207 */ /* 0x000fe20004000000 */
[----:B------:R-:W-:Y:S01]  /*0870*/  IMAD.X R17, RZ, RZ, R20, P3 ;  /* 0x000000ffff117224 */ /* 0x000fe200018e0614 */
[----:B------:R-:W-:Y:S02]  /*0880*/  @P1 SEL R17, R18, R27, !P0 ;  /* 0x0000001b12111207 */ /* 0x000fe40004000000 */
[----:B------:R-:W-:-:S04]  /*0890*/  IADD3 R26, P0, PT, R26, -0x10, RZ ;  /* 0xfffffff01a1a7810 */ /* 0x000fc80007f1e0ff */
[----:B------:R-:W-:Y:S02]  /*08a0*/  IADD3.X R21, PT, PT, R21, -0x1, RZ, P0, !PT ;  /* 0xffffffff15157810 */ /* 0x000fe400007fe4ff */
[----:B------:R-:W-:-:S04]  /*08b0*/  ISETP.NE.U32.AND P0, PT, R26, RZ, PT ;  /* 0x000000ff1a00720c */ /* 0x000fc80003f05070 */
[----:B------:R-:W-:Y:S01]  /*08c0*/  ISETP.NE.AND.EX P0, PT, R21, RZ, PT, P0 ;  /* 0x000000ff1500720c */ /* 0x000fe20003f05300 */
[----:B----4-:R-:W-:Y:S01]  /*08d0*/  DSETP.GTU.AND P1, PT, R8, R14, PT ;  /* 0x0000000e0800722a */ /* 0x010fe20003f2c000 */
[C---:B------:R-:W-:Y:S02]  /*08e0*/  IADD3 R15, P2, PT, R24.reuse, 0x8, RZ ;  /* 0x00000008180f7810 */ /* 0x040fe40007f5e0ff */
[----:B------:R-:W-:-:S03]  /*08f0*/  IADD3 R24, P3, PT, R24, 0x10, RZ ;  /* 0x0000001018187810 */ /* 0x000fc60007f7e0ff */
[--C-:B------:R-:W-:Y:S01]  /*0900*/  IMAD.X R14, RZ, RZ, R20.reuse, P2 ;  /* 0x000000ffff0e7224 */ /* 0x100fe200010e0614 */
[----:B------:R-:W-:Y:S01]  /*0910*/  SEL R15, R15, R16, !P1 ;  /* 0x000000100f0f7207 */ /* 0x000fe20004800000 */
[----:B------:R-:W-:-:S03]  /*0920*/  IMAD.X R20, RZ, RZ, R20, P3 ;  /* 0x000000ffff147224 */ /* 0x000fc600018e0614 */
[----:B------:R-:W-:Y:S01]  /*0930*/  SEL R14, R14, R17, !P1 ;  /* 0x000000110e0e7207 */ /* 0x000fe20004800000 */
[----:B------:R-:W-:Y:S06]  /*0940*/  @P0 BRA `(.L_x_242) ;  /* 0xfffffff8009c0947 */ /* 0x000fec000383ffff */
[----:B------:R-:W-:-:S07]  /*0950*/  IMAD.MOV.U32 R24, RZ, RZ, R6 ;  /* 0x000000ffff187224 */ /* 0x000fce00078e0006 */
.L_x_241:
        /* <DEDUP_REMOVED lines=14> */
[----:B------:R-:W-:Y:S01]  /*0a40*/  LEA.HI.X R29, R12, UR5, R13, 0x3, P1 ;  /* 0x000000050c1d7c11 */ /* 0x000fe200088f1c0d */
[----:B------:R-:W0:Y:S04]  /*0a50*/  LDCU.64 UR4, c[0x0][0x398] ;  /* 0x00007300ff0477ac */ /* 0x000e280008000a00 */
[----:B------:R-:W2:Y:S04]  /*0a60*/  LDG.E.64 R12, desc[UR6][R28.64+0x8] ;  /* 0x000008061c0c7981 */ /* 0x000ea8000c1e1b00 */
[----:B------:R-:W3:Y:S04]  /*0a70*/  LDG.E.64 R20, desc[UR6][R28.64] ;  /* 0x000000061c147981 */ /* 0x000ee8000c1e1b00 */
[----:B------:R-:W4:Y:S04]  /*0a80*/  LDG.E.64 R18, desc[UR6][R28.64+0x18] ;  /* 0x000018061c127981 */ /* 0x000f28000c1e1b00 */
[----:B------:R-:W4:Y:S01]  /*0a90*/  LDG.E.64 R16, desc[UR6][R28.64+0x10] ;  /* 0x000010061c107981 */ /* 0x000f22000c1e1b00 */
[C---:B--2--5:R-:W-:Y:S01]  /*0aa0*/  DSETP.GTU.AND P5, PT, R8.reuse, R12, PT ;  /* 0x0000000c0800722a */ /* 0x064fe20003fac000 */
[----:B0-----:R-:W-:Y:S01]  /*0ab0*/  IMAD.WIDE.U32 R12, R10, UR4, R24 ;  /* 0x000000040a0c7c25 */ /* 0x001fe2000f8e0018 */
[----:B---3--:R-:W-:-:S02]  /*0ac0*/  DSETP.GTU.AND P6, PT, R8, R20, PT ;  /* 0x000000140800722a */ /* 0x008fc40003fcc000 */
[----:B------:R-:W-:Y:S01]  /*0ad0*/  IADD3 R20, P4, PT, R12, 0x1, RZ ;  /* 0x000000010c147810 */ /* 0x000fe20007f9e0ff */
[C---:B----4-:R-:W-:Y:S01]  /*0ae0*/  DSETP.GTU.AND P1, PT, R8.reuse, R18, PT ;  /* 0x000000120800722a */ /* 0x050fe20003f2c000 */
[----:B------:R-:W2:Y:S01]  /*0af0*/  LDG.E.64 R18, desc[UR6][R28.64+0x38] ;  /* 0x000038061c127981 */ /* 0x000ea2000c1e1b00 */
[----:B------:R-:W-:-:S07]  /*0b00*/  DSETP.GTU.AND P2, PT, R8, R16, PT ;  /* 0x000000100800722a */ /* 0x000fce0003f4c000 */
[----:B------:R-:W-:Y:S01]  /*0b10*/  @P5 SEL R20, R12, R15, !P6 ;  /* 0x0000000f0c145207 */ /* 0x000fe20007000000 */
[----:B------:R-:W-:Y:S01]  /*0b20*/  IMAD R15, R11, UR4, RZ ;  /* 0x000000040b0f7c24 */ /* 0x000fe2000f8e02ff */
[----:B------:R-:W3:Y:S03]  /*0b30*/  LDG.E.64 R16, desc[UR6][R28.64+0x20] ;  /* 0x000020061c107981 */ /* 0x000ee6000c1e1b00 */
[----:B------:R-:W-:-:S04]  /*0b40*/  IMAD R15, R10, UR5, R15 ;  /* 0x000000050a0f7c24 */ /* 0x000fc8000f8e020f */
[----:B------:R-:W-:Y:S01]  /*0b50*/  IMAD.IADD R13, R15, 0x1, R13 ;  /* 0x000000010f0d7824 */ /* 0x000fe200078e020d */
[----:B------:R-:W-:-:S03]  /*0b60*/  IADD3 R15, P3, PT, R12, 0x2, RZ ;  /* 0x000000020c0f7810 */ /* 0x000fc60007f7e0ff */
[----:B------:R-:W-:Y:S01]  /*0b70*/  IMAD.X R26, RZ, RZ, R13, P4 ;  /* 0x000000ffff1a7224 */ /* 0x000fe200020e060d */
[----:B------:R-:W-:Y:S02]  /*0b80*/  IADD3 R27, P4, PT, R12, 0x3, RZ ;  /* 0x000000030c1b7810 */ /* 0x000fe40007f9e0ff */
[----:B------:R-:W-:Y:S02]  /*0b90*/  @P5 SEL R26, R13, R14, !P6 ;  /* 0x0000000e0d1a5207 */ /* 0x000fe40007000000 */
[----:B------:R-:W-:Y:S02]  /*0ba0*/  @P1 SEL R27, R15, R20, !P2 ;  /* 0x000000140f1b1207 */ /* 0x000fe40005000000 */
[----:B------:R-:W4:Y:S04]  /*0bb0*/  LDG.E.64 R14, desc[UR6][R28.64+0x28] ;  /* 0x000028061c0e7981 */ /* 0x000f28000c1e1b00 */
[----:B------:R-:W2:Y:S01]  /*0bc0*/  LDG.E.64 R20, desc[UR6][R28.64+0x30] ;  /* 0x000030061c147981 */ /* 0x000ea2000c1e1b00 */
[----:B---3--:R-:W-:-:S02]  /*0bd0*/  DSETP.GTU.AND P6, PT, R8, R16, PT ;  /* 0x000000100800722a */ /* 0x008fc40003fcc000 */
[----:B----4-:R-:W-:Y:S01]  /*0be0*/  DSETP.GTU.AND P5, PT, R8, R14, PT ;  /* 0x0000000e0800722a */ /* 0x010fe20003fac000 */
[--C-:B------:R-:W-:Y:S02]  /*0bf0*/  IMAD.X R15, RZ, RZ, R13.reuse, P3 ;  /* 0x000000ffff0f7224 */ /* 0x100fe400018e060d */
[----:B------:R-:W-:-:S03]  /*0c00*/  IMAD.X R14, RZ, RZ, R13, P4 ;  /* 0x000000ffff0e7224 */ /* 0x000fc600020e060d */
[----:B------:R-:W-:Y:S01]  /*0c10*/  @P1 SEL R14, R15, R26, !P2 ;  /* 0x0000001a0f0e1207 */ /* 0x000fe20005000000 */
[----:B--2---:R-:W-:Y:S01]  /*0c20*/  DSETP.GTU.AND P1, PT, R8, R18, PT ;  /* 0x000000120800722a */ /* 0x004fe20003f2c000 */
[C---:B------:R-:W-:Y:S02]  /*0c30*/  IADD3 R18, P2, PT, R12.reuse, 0x4, RZ ;  /* 0x000000040c127810 */ /* 0x040fe40007f5e0ff */
[----:B------:R-:W-:-:S04]  /*0c40*/  IADD3 R16, P3, PT, R12, 0x5, RZ ;  /* 0x000000050c107810 */ /* 0x000fc80007f7e0ff */
[----:B------:R-:W-:Y:S01]  /*0c50*/  @P5 SEL R16, R18, R27, !P6 ;  /* 0x0000001b12105207 */ /* 0x000fe20007000000 */
[--C-:B------:R-:W-:Y:S01]  /*0c60*/  IMAD.X R27, RZ, RZ, R13.reuse, P2 ;  /* 0x000000ffff1b7224 */ /* 0x100fe200010e060d */
[C---:B------:R-:W-:Y:S01]  /*0c70*/  IADD3 R17, P4, PT, R12.reuse, 0x6, RZ ;  /* 0x000000060c117810 */ /* 0x040fe20007f9e0ff */
[--C-:B------:R-:W-:Y:S01]  /*0c80*/  IMAD.X R19, RZ, RZ, R13.reuse, P3 ;  /* 0x000000ffff137224 */ /* 0x100fe200018e060d */
[----:B------:R-:W-:Y:S01]  /*0c90*/  IADD3 R15, P3, PT, R12, 0x7, RZ ;  /* 0x000000070c0f7810 */ /* 0x000fe20007f7e0ff */
[----:B------:R-:W-:Y:S01]  /*0ca0*/  DSETP.GTU.AND P2, PT, R8, R20, PT ;  /* 0x000000140800722a */ /* 0x000fe20003f4c000 */
[----:B------:R-:W-:Y:S01]  /*0cb0*/  @P5 SEL R19, R27, R14, !P6 ;  /* 0x0000000e1b135207 */ /* 0x000fe20007000000 */
[--C-:B------:R-:W-:Y:S01]  /*0cc0*/  IMAD.X R12, RZ, RZ, R13.reuse, P4 ;  /* 0x000000ffff0c7224 */ /* 0x100fe200020e060d */
[----:B------:R-:W-:Y:S01]  /*0cd0*/  IADD3 R24, P5, PT, R24, 0x8, RZ ;  /* 0x0000000818187810 */ /* 0x000fe20007fbe0ff */
[----:B------:R-:W-:Y:S02]  /*0ce0*/  IMAD.X R14, RZ, RZ, R13, P3 ;  /* 0x000000ffff0e7224 */ /* 0x000fe400018e060d */
[----:B------:R-:W-:-:S02]  /*0cf0*/  @P1 SEL R15, R17, R16, !P2 ;  /* 0x00000010110f1207 */ /* 0x000fc40005000000 */
[----:B------:R-:W-:Y:S01]  /*0d00*/  IMAD.X R25, RZ, RZ, R25, P5 ;  /* 0x000000ffff197224 */ /* 0x000fe200028e0619 */
[----:B------:R-:W-:-:S07]  /*0d10*/  @P1 SEL R14, R12, R19, !P2 ;  /* 0x000000130c0e1207 */ /* 0x000fce0005000000 */
.L_x_244:
        /* <DEDUP_REMOVED lines=18> */
[----:B0-----:R-:W-:-:S04]  /*0e40*/  IMAD R29, R11, UR4, RZ ;  /* 0x000000040b1d7c24 */ /* 0x001fc8000f8e02ff */
[C---:B------:R-:W-:Y:S01]  /*0e50*/  IMAD R29, R10.reuse, UR5, R29 ;  /* 0x000000050a1d7c24 */ /* 0x040fe2000f8e021d */
[C---:B--2--5:R-:W-:Y:S01]  /*0e60*/  DSETP.GTU.AND P5, PT, R8.reuse, R18, PT ;  /* 0x000000120800722a */ /* 0x064fe20003fac000 */
[----:B------:R-:W-:Y:S01]  /*0e70*/  IMAD.WIDE.U32 R18, R10, UR4, R24 ;  /* 0x000000040a127c25 */ /* 0x000fe2000f8e0018 */
[C---:B---3--:R-:W-:Y:S02]  /*0e80*/  DSETP.GTU.AND P2, PT, R8.reuse, R12, PT ;  /* 0x0000000c0800722a */ /* 0x048fe40003f4c000 */
[C---:B------:R-:W-:Y:S01]  /*0e90*/  IADD3 R12, P1, PT, R18.reuse, 0x1, RZ ;  /* 0x00000001120c7810 */ /* 0x040fe20007f3e0ff */
[----:B----4-:R-:W-:Y:S01]  /*0ea0*/  DSETP.GTU.AND P6, PT, R8, R20, PT ;  /* 0x000000140800722a */ /* 0x010fe20003fcc000 */
[----:B------:R-:W-:Y:S01]  /*0eb0*/  IMAD.IADD R29, R29, 0x1, R19 ;  /* 0x000000011d1d7824 */ /* 0x000fe200078e0213 */
[----:B------:R-:W-:-:S03]  /*0ec0*/  IADD3 R19, P4, PT, R18, 0x2, RZ ;  /* 0x0000000212137810 */ /* 0x000fc60007f9e0ff */
[----:B------:R-:W-:-:S04]  /*0ed0*/  IMAD.X R13, RZ, RZ, R29, P1 ;  /* 0x000000ffff0d7224 */ /* 0x000fc800008e061d */
[C---:B------:R-:W-:Y:S01]  /*0ee0*/  @P5 SEL R12, R18.reuse, R15, !P6 ;  /* 0x0000000f120c5207 */ /* 0x040fe20007000000 */
[----:B------:R-:W-:Y:S01]  /*0ef0*/  DSETP.GTU.AND P1, PT, R8, R16, PT ;  /* 0x000000100800722a */ /* 0x000fe20003f2c000 */
[----:B------:R-:W-:Y:S01]  /*0f00*/  IADD3 R15, P3, PT, R18, 0x3, RZ ;  /* 0x00000003120f7810 */ /* 0x000fe20007f7e0ff */
[--C-:B------:R-:W-:Y:S01]  /*0f10*/  IMAD.X R16, RZ, RZ, R29.reuse, P4 ;  /* 0x000000ffff107224 */ /* 0x100fe200020e061d */
[----:B------:R-:W-:Y:S02]  /*0f20*/  @P5 SEL R13, R29, R14, !P6 ;  /* 0x0000000e1d0d5207 */ /* 0x000fe40007000000 */
[----:B------:R-:W-:Y:S01]  /*0f30*/  IADD3 R24, P5, PT, R24, 0x4, RZ ;  /* 0x0000000418187810 */ /* 0x000fe20007fbe0ff */
[----:B------:R-:W-:Y:S01]  /*0f40*/  IMAD.X R14, RZ, RZ, R29, P3 ;  /* 0x000000ffff0e7224 */ /* 0x000fe200018e061d */
[----:B------:R-:W-:Y:S02]  /*0f50*/  @P2 SEL R15, R19, R12, !P1 ;  /* 0x0000000c130f2207 */ /* 0x000fe40004800000 */
[----:B------:R-:W-:Y:S01]  /*0f60*/  @P2 SEL R14, R16, R13, !P1 ;  /* 0x0000000d100e2207 */ /* 0x000fe20004800000 */
[----:B------:R-:W-:-:S08]  /*0f70*/  IMAD.X R25, RZ, RZ, R25, P5 ;  /* 0x000000ffff197224 */ /* 0x000fd000028e0619 */
.L_x_245:
[----:B------:R-:W-:Y:S05]  /*0f80*/  @!P0 BRA `(.L_x_243) ;  /* 0x00000000007c8947 */ /* 0x000fea0003800000 */
[----:B------:R-:W0:Y:S01]  /*0f90*/  LDCU.64 UR4, c[0x0][0x380] ;  /* 0x00007000ff0477ac */ /* 0x000e220008000a00 */
[----:B------:R-:W-:Y:S01]  /*0fa0*/  IADD3 R0, P0, PT, R0, R24, RZ ;  /* 0x0000001800007210 */ /* 0x000fe20007f1e0ff */
[----:B------:R-:W1:Y:S04]  /*0fb0*/  LDC.64 R12, c[0x0][0x398] ;  /* 0x0000e600ff0c7b82 */ /* 0x000e680000000a00 */
[----:B------:R-:W-:Y:S01]  /*0fc0*/  IMAD.X R23, R23, 0x1, R25, P0 ;  /* 0x0000000117177824 */ /* 0x000fe200000e0619 */
[----:B0-----:R-:W-:-:S04]  /*0fd0*/  LEA R16, P0, R0, UR4, 0x3 ;  /* 0x0000000400107c11 */ /* 0x001fc8000f8018ff */
[----:B------:R-:W-:-:S05]  /*0fe0*/  LEA.HI.X R17, R0, UR5, R23, 0x3, P0 ;  /* 0x0000000500117c11 */ /* 0x000fca00080f1c17 */
[----:B------:R-:W2:Y:S01]  /*0ff0*/  LDG.E.64 R18, desc[UR6][R16.64] ;  /* 0x0000000610127981 */ /* 0x000ea2000c1e1b00 */
[----:B------:R-:W-:Y:S01]  /*1000*/  ISETP.NE.U32.AND P0, PT, R22, 0x1, PT ;  /* 0x000000011600780c */ /* 0x000fe20003f05070 */
[-C--:B-1----:R-:W-:Y:S02]  /*1010*/  IMAD R0, R11, R12.reuse, RZ ;  /* 0x0000000c0b007224 */ /* 0x082fe400078e02ff */
[----:B------:R-:W-:Y:S01]  /*1020*/  IMAD.WIDE.U32 R20, R10, R12, R24 ;  /* 0x0000000c0a147225 */ /* 0x000fe200078e0018 */
[----:B------:R-:W-:-:S03]  /*1030*/  ISETP.NE.AND.EX P0, PT, RZ, RZ, PT, P0 ;  /* 0x000000ffff00720c */ /* 0x000fc60003f05300 */
[----:B------:R-:W-:-:S04]  /*1040*/  IMAD R13, R10, R13, R0 ;  /* 0x0000000d0a0d7224 */ /* 0x000fc800078e0200 */
[----:B------:R-:W-:Y:S01]  /*1050*/  IMAD.IADD R23, R13, 0x1, R21 ;  /* 0x000000010d177824 */ /* 0x000fe200078e0215 */
[----:B--2--5:R-:W-:-:S06]  /*1060*/  DSETP.GTU.AND P1, PT, R8, R18, PT ;  /* 0x000000120800722a */ /* 0x024fcc0003f2c000 */
[----:B------:R-:W-:Y:S02]  /*1070*/  SEL R15, R20, R15, !P1 ;  /* 0x0000000f140f7207 */ /* 0x000fe40004800000 */
[----:B------:R-:W-:Y:S01]  /*1080*/  SEL R14, R23, R14, !P1 ;  /* 0x0000000e170e7207 */ /* 0x000fe20004800000 */
[----:B------:R-:W-:Y:S06]  /*1090*/  @!P0 BRA `(.L_x_243) ;  /* 0x0000000000388947 */ /* 0x000fec0003800000 */
[----:B------:R-:W-:Y:S01]  /*10a0*/  ISETP.NE.U32.AND P0, PT, R22, 0x2, PT ;  /* 0x000000021600780c */ /* 0x000fe20003f05070 */
[----:B------:R-:W2:Y:S03]  /*10b0*/  LDG.E.64 R12, desc[UR6][R16.64+0x8] ;  /* 0x00000806100c7981 */ /* 0x000ea6000c1e1b00 */
[----:B------:R-:W-:-:S13]  /*10c0*/  ISETP.NE.AND.EX P0, PT, RZ, RZ, PT, P0 ;  /* 0x000000ffff00720c */ /* 0x000fda0003f05300 */
[----:B------:R-:W3:Y:S01]  /*10d0*/  @P0 LDG.E.64 R18, desc[UR6][R16.64+0x10] ;  /* 0x0000100610120981 */ /* 0x000ee2000c1e1b00 */
[C---:B------:R-:W-:Y:S02]  /*10e0*/  IADD3 R0, P2, PT, R20.reuse, 0x1, RZ ;  /* 0x0000000114007810 */ /* 0x040fe40007f5e0ff */
[----:B------:R-:W-:Y:S01]  /*10f0*/  @P0 IADD3 R20, P3, PT, R20, 0x2, RZ ;  /* 0x0000000214140810 */ /* 0x000fe20007f7e0ff */
[----:B--2---:R-:W-:Y:S02]  /*1100*/  DSETP.GTU.AND P1, PT, R8, R12, PT ;  /* 0x0000000c0800722a */ /* 0x004fe40003f2c000 */
[----:B------:R-:W-:-:S04]  /*1110*/  IMAD.X R13, RZ, RZ, R23, P2 ;  /* 0x000000ffff0d7224 */ /* 0x000fc800010e0617 */
[----:B------:R-:W-:Y:S02]  /*1120*/  SEL R15, R0, R15, !P1 ;  /* 0x0000000f000f7207 */ /* 0x000fe40004800000 */
[----:B------:R-:W-:Y:S01]  /*1130*/  SEL R14, R13, R14, !P1 ;  /* 0x0000000e0d0e7207 */ /* 0x000fe20004800000 */
[----:B---3--:R-:W-:Y:S01]  /*1140*/  @P0 DSETP.GTU.AND P2, PT, R8, R18, PT ;  /* 0x000000120800022a */ /* 0x008fe20003f4c000 */
[----:B------:R-:W-:-:S05]  /*1150*/  @P0 IMAD.X R9, RZ, RZ, R23, P3 ;  /* 0x000000ffff090224 */ /* 0x000fca00018e0617 */
[----:B------:R-:W-:Y:S02]  /*1160*/  @P0 SEL R15, R20, R15, !P2 ;  /* 0x0000000f140f0207 */ /* 0x000fe40005000000 */
[----:B------:R-:W-:-:S07]  /*1170*/  @P0 SEL R14, R9, R14, !P2 ;  /* 0x0000000e090e0207 */ /* 0x000fce0005000000 */
.L_x_243:
[----:B------:R-:W0:Y:S01]  /*1180*/  LDCU.64 UR4, c[0x0][0x390] ;  /* 0x00007200ff0477ac */ /* 0x000e220008000a00 */
[-C--:B------:R-:W-:Y:S01]  /*1190*/  LOP3.LUT R15, R15, R14.reuse, RZ, 0x3c, !PT ;  /* 0x0000000e0f0f7212 */ /* 0x080fe200078e3cff */
[----:B------:R-:W1:Y:S03]  /*11a0*/  LDCU.64 UR8, c[0x0][0x3a0] ;  /* 0x00007400ff0877ac */ /* 0x000e660008000a00 */
[----:B------:R-:W-:-:S04]  /*11b0*/  LOP3.LUT R14, R15, R14, RZ, 0x3c, !PT ;  /* 0x0000000e0f0e7212 */ /* 0x000fc800078e3cff */
[----:B------:R-:W-:Y:S02]  /*11c0*/  LOP3.LUT R15, R15, R14, RZ, 0x3c, !PT ;  /* 0x0000000e0f0f7212 */ /* 0x000fe400078e3cff */
[----:B0----5:R-:W-:-:S04]  /*11d0*/  LEA R8, P0, R2, UR4, 0x3 ;  /* 0x0000000402087c11 */ /* 0x021fc8000f8018ff */
[----:B------:R-:W-:Y:S02]  /*11e0*/  LEA.HI.X R9, R2, UR5, R3, 0x3, P0 ;  /* 0x0000000502097c11 */ /* 0x000fe400080f1c03 */
[----:B------:R-:W-:-:S03]  /*11f0*/  IADD3 R2, P0, PT, R7, R2, RZ ;  /* 0x0000000207027210 */ /* 0x000fc60007f1e0ff */
[----:B------:R0:W-:Y:S02]  /*1200*/  STG.E.64 desc[UR6][R8.64], R14 ;  /* 0x0000000e08007986 */ /* 0x0001e4000c101b06 */
[----:B------:R-:W-:Y:S02]  /*1210*/  IMAD.X R3, RZ, RZ, R3, P0 ;  /* 0x000000ffff037224 */ /* 0x000fe400000e0603 */
[----:B------:R-:W-:-:S04]  /*1220*/  IMAD.WIDE.U32 R12, R2, R10, RZ ;  /* 0x0000000a020c7225 */ /* 0x000fc800078e00ff */
[----:B------:R-:W-:Y:S01]  /*1230*/  IMAD R0, R3, R10, RZ ;  /* 0x0000000a03007224 */ /* 0x000fe200078e02ff */
[----:B-1----:R-:W-:-:S03]  /*1240*/  ISETP.GE.U32.AND P0, PT, R12, UR8, PT ;  /* 0x000000080c007c0c */ /* 0x002fc6000bf06070 */
[----:B------:R-:W-:Y:S02]  /*1250*/  IMAD R11, R2, R11, R0 ;  /* 0x0000000b020b7224 */ /* 0x000fe400078e0200 */
[----:B------:R-:W-:Y:S02]  /*1260*/  IMAD.MOV.U32 R0, RZ, RZ, R12 ;  /* 0x000000ffff007224 */ /* 0x000fe400078e000c */
[----:B------:R-:W-:-:S05]  /*1270*/  IMAD.IADD R23, R13, 0x1, R11 ;  /* 0x000000010d177824 */ /* 0x000fca00078e020b */
[----:B------:R-:W-:-:S13]  /*1280*/  ISETP.GE.U32.AND.EX P0, PT, R23, UR9, PT, P0 ;  /* 0x0000000917007c0c */ /* 0x000fda000bf06100 */
[----:B0-----:R-:W-:Y:S05]  /*1290*/  @!P0 BRA `(.L_x_246) ;  /* 0xffffffec00dc8947 */ /* 0x001fea000383ffff */
[----:B------:R-:W-:Y:S05]  /*12a0*/  EXIT ;  /* 0x000000000000794d */ /* 0x000fea0003800000 */
.L_x_247:
        /* <DEDUP_REMOVED lines=13> */
.L_x_427:


//--------------------- .text._Z28max_row_indices_equal_kernelIdiEvPT_S1_PT0_mmm --------------------------
	.section	.text._Z28max_row_indices_equal_kernelIdiEvPT_S1_PT0_mmm,"ax",@progbits
	.align	128
        .global         _Z28max_row_indices_equal_kernelIdiEvPT_S1_PT0_mmm
        .type           _Z28max_row_indices_equal_kernelIdiEvPT_S1_PT0_mmm,@function
        .size           _Z28max_row_indices_equal_kernelIdiEvPT_S1_PT0_mmm,(.L_x_428 - _Z28max_row_indices_equal_kernelIdiEvPT_S1_PT0_mmm)
        .other          _Z28max_row_indices_equal_kernelIdiEvPT_S1_PT0_mmm,@"STO_CUDA_ENTRY STV_DEFAULT"
_Z28max_row_indices_equal_kernelIdiEvPT_S1_PT0_mmm:
.text._Z28max_row_indices_equal_kernelIdiEvPT_S1_PT0_mmm:
        /* <DEDUP_REMOVED lines=26> */
.L_x_249:
[----:B0-2---:R-:W-:-:S04]  /*01a0*/  LEA R4, P0, R2, UR4, 0x2 ;  /* 0x0000000402047c11 */ /* 0x005fc8000f8010ff */
[----:B------:R-:W-:Y:S02]  /*01b0*/  LEA.HI.X R5, R2, UR5, R3, 0x2, P0 ;  /* 0x0000000502057c11 */ /* 0x000fe400080f1403 */
[----:B------:R-:W-:-:S03]  /*01c0*/  IADD3 R2, P0, PT, R7, R2, RZ ;  /* 0x0000000207027210 */ /* 0x000fc60007f1e0ff */
[----:B-1----:R2:W-:Y:S02]  /*01d0*/  STG.E desc[UR6][R4.64], RZ ;  /* 0x000000ff04007986 */ /* 0x0025e4000c101906 */
[----:B------:R-:W-:Y:S01]  /*01e0*/  IMAD.X R3, RZ, RZ, R3, P0 ;  /* 0x000000ffff037224 */ /* 0x000fe200000e0603 */
[----:B------:R-:W-:Y:S07]  /*01f0*/  BRA `(.L_x_249) ;  /* 0xfffffffc00e87947 */ /* 0x000fee000383ffff */
.L_x_248:
[----:B------:R-:W-:-:S07]  /*0200*/  LOP3.LUT R22, R8, 0x3, RZ, 0xc0, !PT ;  /* 0x0000000308167812 */ /* 0x000fce00078ec0ff */
.L_x_255:
[----:B------:R-:W0:Y:S01]  /*0210*/  LDCU.64 UR4, c[0x0][0x388] ;  /* 0x00007100ff0477ac */ /* 0x000e220008000a00 */
[----:B------:R-:W2:Y:S01]  /*0220*/  LDC.64 R10, c[0x0][0x3a8] ;  /* 0x0000ea00ff0a7b82 */ /* 0x000ea20000000a00 */
[----:B0-----:R-:W-:-:S04]  /*0230*/  LEA R8, P0, R2, UR4, 0x3 ;  /* 0x0000000402087c11 */ /* 0x001fc8000f8018ff */
[----:B------:R-:W-:-:S06]  /*0240*/  LEA.HI.X R9, R2, UR5, R3, 0x3, P0 ;  /* 0x0000000502097c11 */ /* 0x000fcc00080f1c03 */
[----:B-1----:R-:W5:Y:S01]  /*0250*/  LDG.E.64 R8, desc[UR6][R8.64] ;  /* 0x0000000608087981 */ /* 0x002f62000c1e1b00 */
[----:B--2---:R-:W-:Y:S02]  /*0260*/  ISETP.GE.U32.AND P0, PT, R10, 0x10, PT ;  /* 0x000000100a00780c */ /* 0x004fe40003f06070 */
[----:B------:R-:W-:Y:S01]  /*0270*/  CS2R R20, SRZ ;  /* 0x0000000000147805 */ /* 0x000fe2000001ff00 */
[----:B------:R-:W-:Y:S01]  /*0280*/  IMAD.MOV.U32 R28, RZ, RZ, RZ ;  /* 0x000000ffff1c7224 */ /* 0x000fe200078e00ff */
[----:B------:R-:W-:-:S13]  /*0290*/  ISETP.GE.U32.AND.EX P0, PT, R11, RZ, PT, P0 ;  /* 0x000000ff0b00720c */ /* 0x000fda0003f06100 */
[----:B------:R-:W-:Y:S05]  /*02a0*/  @!P0 BRA `(.L_x_250) ;  /* 0x0000000400388947 */ /* 0x000fea0003800000 */
[----:B------:R-:W0:Y:S01]  /*02b0*/  LDCU.64 UR8, c[0x0][0x380] ;  /* 0x00007000ff0877ac */ /* 0x000e220008000a00 */
[----:B------:R-:W1:Y:S01]  /*02c0*/  LDC R25, c[0x0][0x3ac] ;  /* 0x0000eb00ff197b82 */ /* 0x000e620000000800 */
[----:B------:R-:W-:Y:S01]  /*02d0*/  IMAD.MOV.U32 R15, RZ, RZ, 0x7 ;  /* 0x00000007ff0f7424 */ /* 0x000fe200078e00ff */
[----:B------:R-:W2:Y:S01]  /*02e0*/  LDCU UR4, c[0x0][0x398] ;  /* 0x00007300ff0477ac */ /* 0x000ea20008000800 */
[----:B------:R-:W-:Y:S02]  /*02f0*/  IMAD.MOV.U32 R20, RZ, RZ, RZ ;  /* 0x000000ffff147224 */ /* 0x000fe400078e00ff */
[----:B------:R-:W-:Y:S01]  /*0300*/  IMAD.MOV.U32 R27, RZ, RZ, R6 ;  /* 0x000000ffff1b7224 */ /* 0x000fe200078e0006 */
[----:B0-----:R-:W-:-:S04]  /*0310*/  LEA R12, P0, R0, UR8, 0x3 ;  /* 0x00000008000c7c11 */ /* 0x001fc8000f8018ff */
[----:B------:R-:W-:Y:S01]  /*0320*/  IADD3 R12, P1, PT, R12, 0x40, RZ ;  /* 0x000000400c0c7810 */ /* 0x000fe20007f3e0ff */
[----:B--2---:R-:W-:Y:S01]  /*0330*/  IMAD R24, R10, UR4, R15 ;  /* 0x000000040a187c24 */ /* 0x004fe2000f8e020f */
[----:B------:R-:W-:Y:S01]  /*0340*/  LEA.HI.X R13, R0, UR9, R23, 0x3, P0 ;  /* 0x00000009000d7c11 */ /* 0x000fe200080f1c17 */
[----:B-1----:R-:W-:-:S04]  /*0350*/  IMAD.MOV.U32 R26, RZ, RZ, R25 ;  /* 0x000000ffff1a7224 */ /* 0x002fc800078e0019 */
[----:B------:R-:W-:-:S07]  /*0360*/  IMAD.X R13, RZ, RZ, R13, P1 ;  /* 0x000000ffff0d7224 */ /* 0x000fce00008e060d */
.L_x_251:
[----:B------:R-:W2:Y:S04]  /*0370*/  LDG.E.64 R18, desc[UR6][R12.64+-0x38] ;  /* 0xffffc8060c127981 */ /* 0x000ea8000c1e1b00 */
[----:B------:R-:W3:Y:S04]  /*0380*/  LDG.E.64 R16, desc[UR6][R12.64+-0x28] ;  /* 0xffffd8060c107981 */ /* 0x000ee8000c1e1b00 */
[----:B------:R-:W4:Y:S04]  /*0390*/  LDG.E.64 R28, desc[UR6][R12.64+-0x40] ;  /* 0xffffc0060c1c7981 */ /* 0x000f28000c1e1b00 */
[----:B------:R-:W4:Y:S01]  /*03a0*/  LDG.E.64 R14, desc[UR6][R12.64+-0x30] ;  /* 0xffffd0060c0e7981 */ /* 0x000f22000c1e1b00 */
[----:B--2--5:R-:W-:-:S03]  /*03b0*/  DSETP.GTU.AND P1, PT, R8, R18, PT ;  /* 0x000000120800722a */ /* 0x024fc60003f2c000 */
[----:B------:R-:W2:Y:S01]  /*03c0*/  LDG.E.64 R18, desc[UR6][R12.64+-0x18] ;  /* 0xffffe8060c127981 */ /* 0x000ea2000c1e1b00 */
[C---:B---3--:R-:W-:Y:S01]  /*03d0*/  DSETP.GTU.AND P2, PT, R8.reuse, R16, PT ;  /* 0x000000100800722a */ /* 0x048fe20003f4c000 */
[C---:B------:R-:W-:Y:S01]  /*03e0*/  VIADD R17, R24.reuse, 0xfffffff9 ;  /* 0xfffffff918117836 */ /* 0x040fe20000000000 */
[----:B----4-:R-:W-:Y:S01]  /*03f0*/  DSETP.GTU.AND P0, PT, R8, R28, PT ;  /* 0x0000001c0800722a */ /* 0x010fe20003f0c000 */
[----:B------:R-:W-:-:S07]  /*0400*/  VIADD R16, R24, 0xfffffffa ;  /* 0xfffffffa18107836 */ /* 0x000fce0000000000 */
[----:B------:R-:W-:Y:S01]  /*0410*/  @P1 SEL R16, R17, R20, !P0 ;  /* 0x0000001411101207 */ /* 0x000fe20004000000 */
[----:B------:R-:W-:Y:S01]  /*0420*/  DSETP.GTU.AND P0, PT, R8, R14, PT ;  /* 0x0000000e0800722a */ /* 0x000fe20003f0c000 */
[----:B------:R-:W3:Y:S01]  /*0430*/  LDG.E.64 R20, desc[UR6][R12.64+-0x20] ;  /* 0xffffe0060c147981 */ /* 0x000ee2000c1e1b00 */
[C---:B------:R-:W-:Y:S02]  /*0440*/  VIADD R15, R24.reuse, 0xfffffffb ;  /* 0xfffffffb180f7836 */ /* 0x040fe40000000000 */
[----:B------:R-:W-:-:S03]  /*0450*/  VIADD R29, R24, 0xfffffffc ;  /* 0xfffffffc181d7836 */ /* 0x000fc60000000000 */
[----:B------:R-:W-:Y:S02]  /*0460*/  @P2 SEL R29, R15, R16, !P0 ;  /* 0x000000100f1d2207 */ /* 0x000fe40004000000 */
[----:B------:R-:W4:Y:S04]  /*0470*/  LDG.E.64 R14, desc[UR6][R12.64+-0x10] ;  /* 0xfffff0060c0e7981 */ /* 0x000f28000c1e1b00 */
[----:B------:R-:W4:Y:S01]  /*0480*/  LDG.E.64 R16, desc[UR6][R12.64+-0x8] ;  /* 0xfffff8060c107981 */ /* 0x000f22000c1e1b00 */
[C---:B------:R-:W-:Y:S01]  /*0490*/  VIADD R28, R24.reuse, 0xfffffffe ;  /* 0xfffffffe181c7836 */ /* 0x040fe20000000000 */
[C---:B--2---:R-:W-:Y:S01]  /*04a0*/  DSETP.GTU.AND P1, PT, R8.reuse, R18, PT ;  /* 0x000000120800722a */ /* 0x044fe20003f2c000 */
[----:B------:R-:W-:Y:S01]  /*04b0*/  VIADD R18, R24, 0xfffffffd ;  /* 0xfffffffd18127836 */ /* 0x000fe20000000000 */
[C---:B---3--:R-:W-:Y:S01]  /*04c0*/  DSETP.GTU.AND P0, PT, R8.reuse, R20, PT ;  /* 0x000000140800722a */ /* 0x048fe20003f0c000 */
[----:B------:R-:W2:Y:S11]  /*04d0*/  LDG.E.64 R20, desc[UR6][R12.64] ;  /* 0x000000060c147981 */ /* 0x000eb6000c1e1b00 */
[----:B------:R-:W-:Y:S01]  /*04e0*/  @P1 SEL R28, R18, R29, !P0 ;  /* 0x0000001d121c1207 */ /* 0x000fe20004000000 */
[C---:B----4-:R-:W-:Y:S01]  /*04f0*/  DSETP.GTU.AND P0, PT, R8.reuse, R14, PT ;  /* 0x0000000e0800722a */ /* 0x050fe20003f0c000 */
[----:B------:R-:W3:Y:S04]  /*0500*/  LDG.E.64 R18, desc[UR6][R12.64+0x18] ;  /* 0x000018060c127981 */ /* 0x000ee8000c1e1b00 */
[----:B------:R-:W4:Y:S01]  /*0510*/  LDG.E.64 R14, desc[UR6][R12.64+0x10] ;  /* 0x000010060c0e7981 */ /* 0x000f22000c1e1b00 */
[----:B------:R-:W-:-:S03]  /*0520*/  DSETP.GTU.AND P1, PT, R8, R16, PT ;  /* 0x000000100800722a */ /* 0x000fc60003f2c000 */
[----:B------:R-:W3:Y:S01]  /*0530*/  LDG.E.64 R16, desc[UR6][R12.64+0x8] ;  /* 0x000008060c107981 */ /* 0x000ee2000c1e1b00 */
[C---:B--2---:R-:W-:Y:S02]  /*0540*/  DSETP.GTU.AND P2, PT, R8.reuse, R20, PT ;  /* 0x000000140800722a */ /* 0x044fe40003f4c000 */
[----:B----4-:R-:W-:Y:S01]  /*0550*/  DSETP.GTU.AND P3, PT, R8, R14, PT ;  /* 0x0000000e0800722a */ /* 0x010fe20003f6c000 */
[----:B------:R-:W-:-:S05]  /*0560*/  VIADD R15, R24, 0xffffffff ;  /* 0xffffffff180f7836 */ /* 0x000fca0000000000 */
[----:B------:R-:W-:Y:S01]  /*0570*/  SEL R15, R15, R28, !P0 ;  /* 0x0000001c0f0f7207 */ /* 0x000fe20004000000 */
[----:B------:R-:W-:-:S05]  /*0580*/  VIADD R21, R24, 0x1 ;  /* 0x0000000118157836 */ /* 0x000fca0000000000 */
[C---:B------:R-:W-:Y:S02]  /*0590*/  @P2 SEL R21, R24.reuse, R15, !P1 ;  /* 0x0000000f18152207 */ /* 0x040fe40004800000 */
[----:B------:R-:W2:Y:S01]  /*05a0*/  LDG.E.64 R14, desc[UR6][R12.64+0x20] ;  /* 0x000020060c0e7981 */ /* 0x000ea2000c1e1b00 */
[----:B---3--:R-:W-:Y:S01]  /*05b0*/  DSETP.GTU.AND P0, PT, R8, R16, PT ;  /* 0x000000100800722a */ /* 0x008fe20003f0c000 */
[C---:B------:R-:W-:Y:S02]  /*05c0*/  VIADD R16, R24.reuse, 0x2 ;  /* 0x0000000218107836 */ /* 0x040fe40000000000 */
[----:B------:R-:W-:-:S03]  /*05d0*/  VIADD R28, R24, 0x3 ;  /* 0x00000003181c7836 */ /* 0x000fc60000000000 */
[----:B------:R-:W-:Y:S02]  /*05e0*/  @P3 SEL R28, R16, R21, !P0 ;  /* 0x00000015101c3207 */ /* 0x000fe40004000000 */
[----:B------:R-:W3:Y:S01]  /*05f0*/  LDG.E.64 R16, desc[UR6][R12.64+0x30] ;  /* 0x000030060c107981 */ /* 0x000ee2000c1e1b00 */
[----:B------:R-:W-:-:S03]  /*0600*/  DSETP.GTU.AND P0, PT, R8, R18, PT ;  /* 0x000000120800722a */ /* 0x000fc60003f0c000 */
[----:B------:R-:W4:Y:S04]  /*0610*/  LDG.E.64 R18, desc[UR6][R12.64+0x28] ;  /* 0x000028060c127981 */ /* 0x000f28000c1e1b00 */
[----:B------:R-:W4:Y:S01]  /*0620*/  LDG.E.64 R20, desc[UR6][R12.64+0x38] ;  /* 0x000038060c147981 */ /* 0x000f22000c1e1b00 */
[C---:B--2---:R-:W-:Y:S01]  /*0630*/  DSETP.GTU.AND P1, PT, R8.reuse, R14, PT ;  /* 0x0000000e0800722a */ /* 0x044fe20003f2c000 */
[C---:B------:R-:W-:Y:S01]  /*0640*/  VIADD R15, R24.reuse, 0x4 ;  /* 0x00000004180f7836 */ /* 0x040fe20000000000 */
[----:B---3--:R-:W-:Y:S01]  /*0650*/  DSETP.GTU.AND P2, PT, R8, R16, PT ;  /* 0x000000100800722a */ /* 0x008fe20003f4c000 */
[----:B------:R-:W-:-:S11]  /*0660*/  VIADD R17, R24, 0x5 ;  /* 0x0000000518117836 */ /* 0x000fd60000000000 */
[----:B------:R-:W-:Y:S02]  /*0670*/  @P1 SEL R17, R15, R28, !P0 ;  /* 0x0000001c0f111207 */ /* 0x000fe40004000000 */
[----:B------:R-:W-:-:S04]  /*0680*/  IADD3 R27, P0, PT, R27, -0x10, RZ ;  /* 0xfffffff01b1b7810 */ /* 0x000fc80007f1e0ff */
[----:B------:R-:W-:Y:S02]  /*0690*/  IADD3.X R26, PT, PT, R26, -0x1, RZ, P0, !PT ;  /* 0xffffffff1a1a7810 */ /* 0x000fe400007fe4ff */
[----:B------:R-:W-:Y:S01]  /*06a0*/  ISETP.NE.U32.AND P0, PT, R27, RZ, PT ;  /* 0x000000ff1b00720c */ /* 0x000fe20003f05070 */
[----:B----4-:R-:W-:-:S03]  /*06b0*/  DSETP.GTU.AND P1, PT, R8, R18, PT ;  /* 0x000000120800722a */ /* 0x010fc60003f2c000 */
[----:B------:R-:W-:Y:S01]  /*06c0*/  ISETP.NE.AND.EX P0, PT, R26, RZ, PT, P0 ;  /* 0x000000ff1a00720c */ /* 0x000fe20003f05300 */
[C---:B------:R-:W-:Y:S02]  /*06d0*/  VIADD R14, R24.reuse, 0x6 ;  /* 0x00000006180e7836 */ /* 0x040fe40000000000 */
[----:B------:R-:W-:-:S03]  /*06e0*/  VIADD R15, R24, 0x7 ;  /* 0x00000007180f7836 */ /* 0x000fc60000000000 */
[----:B------:R-:W-:Y:S01]  /*06f0*/  @P2 SEL R15, R14, R17, !P1 ;  /* 0x000000110e0f2207 */ /* 0x000fe20004800000 */
[----:B------:R-:W-:Y:S01]  /*0700*/  DSETP.GTU.AND P1, PT, R8, R20, PT ;  /* 0x000000140800722a */ /* 0x000fe20003f2c000 */
[----:B------:R-:W-:Y:S01]  /*0710*/  IADD3 R12, P2, PT, R12, 0x80, RZ ;  /* 0x000000800c0c7810 */ /* 0x000fe20007f5e0ff */
[C---:B------:R-:W-:Y:S02]  /*0720*/  VIADD R20, R24.reuse, 0x8 ;  /* 0x0000000818147836 */ /* 0x040fe40000000000 */
[----:B------:R-:W-:Y:S02]  /*0730*/  VIADD R24, R24, 0x10 ;  /* 0x0000001018187836 */ /* 0x000fe40000000000 */
[----:B------:R-:W-:Y:S01]  /*0740*/  IMAD.X R13, RZ, RZ, R13, P2 ;  /* 0x000000ffff0d7224 */ /* 0x000fe200010e060d */
[----:B------:R-:W-:Y:S01]  /*0750*/  SEL R20, R20, R15, !P1 ;  /* 0x0000000f14147207 */ /* 0x000fe20004800000 */
[----:B------:R-:W-:Y:S06]  /*0760*/  @P0 BRA `(.L_x_251) ;  /* 0xfffffffc00000947 */ /* 0x000fec000383ffff */
[----:B------:R-:W-:Y:S02]  /*0770*/  IMAD.MOV.U32 R28, RZ, RZ, R25 ;  /* 0x000000ffff1c7224 */ /* 0x000fe400078e0019 */
[----:B------:R-:W-:-:S07]  /*0780*/  IMAD.MOV.U32 R21, RZ, RZ, R6 ;  /* 0x000000ffff157224 */ /* 0x000fce00078e0006 */
.L_x_250:
        /* <DEDUP_REMOVED lines=13> */
[C---:B0-----:R-:W-:Y:S01]  /*0860*/  LEA R26, P1, R12.reuse, UR4, 0x3 ;  /* 0x000000040c1a7c11 */ /* 0x041fe2000f8218ff */
[----:B------:R-:W0:Y:S03]  /*0870*/  LDCU UR4, c[0x0][0x398] ;  /* 0x00007300ff0477ac */ /* 0x000e260008000800 */
[----:B------:R-:W-:-:S05]  /*0880*/  LEA.HI.X R27, R12, UR5, R13, 0x3, P1 ;  /* 0x000000050c1b7c11 */ /* 0x000fca00088f1c0d */
[----:B------:R-:W2:Y:S04]  /*0890*/  LDG.E.64 R16, desc[UR6][R26.64] ;  /* 0x000000061a107981 */ /* 0x000ea8000c1e1b00 */
[----:B------:R-:W3:Y:S04]  /*08a0*/  LDG.E.64 R12, desc[UR6][R26.64+0x10] ;  /* 0x000010061a0c7981 */ /* 0x000ee8000c1e1b00 */
[----:B------:R-:W4:Y:S04]  /*08b0*/  LDG.E.64 R14, desc[UR6][R26.64+0x8] ;  /* 0x000008061a0e7981 */ /* 0x000f28000c1e1b00 */
[----:B------:R-:W4:Y:S04]  /*08c0*/  LDG.E.64 R24, desc[UR6][R26.64+0x18] ;  /* 0x000018061a187981 */ /* 0x000f28000c1e1b00 */
[----:B------:R-:W4:Y:S01]  /*08d0*/  LDG.E.64 R18, desc[UR6][R26.64+0x20] ;  /* 0x000020061a127981 */ /* 0x000f22000c1e1b00 */
[----:B--2--5:R-:W-:-:S03]  /*08e0*/  DSETP.GTU.AND P4, PT, R8, R16, PT ;  /* 0x000000100800722a */ /* 0x024fc60003f8c000 */
[----:B------:R-:W2:Y:S01]  /*08f0*/  LDG.E.64 R16, desc[UR6][R26.64+0x28] ;  /* 0x000028061a107981 */ /* 0x000ea2000c1e1b00 */
[----:B---3--:R-:W-:-:S03]  /*0900*/  DSETP.GTU.AND P1, PT, R8, R12, PT ;  /* 0x0000000c0800722a */ /* 0x008fc60003f2c000 */
[----:B------:R-:W3:Y:S01]  /*0910*/  LDG.E.64 R12, desc[UR6][R26.64+0x38] ;  /* 0x000038061a0c7981 */ /* 0x000ee2000c1e1b00 */
[----:B----4-:R-:W-:-:S03]  /*0920*/  DSETP.GTU.AND P5, PT, R8, R14, PT ;  /* 0x0000000e0800722a */ /* 0x010fc60003fac000 */
[----:B------:R-:W4:Y:S01]  /*0930*/  LDG.E.64 R14, desc[UR6][R26.64+0x30] ;  /* 0x000030061a0e7981 */ /* 0x000f22000c1e1b00 */
[----:B------:R-:W-:Y:S01]  /*0940*/  DSETP.GTU.AND P2, PT, R8, R24, PT ;  /* 0x000000180800722a */ /* 0x000fe20003f4c000 */
[----:B0-----:R-:W-:-:S04]  /*0950*/  IMAD R25, R10, UR4, R21 ;  /* 0x000000040a197c24 */ /* 0x001fc8000f8e0215 */
[----:B------:R-:W-:-:S05]  /*0960*/  VIADD R29, R25, 0x1 ;  /* 0x00000001191d7836 */ /* 0x000fca0000000000 */
[C---:B------:R-:W-:Y:S01]  /*0970*/  @P5 SEL R29, R25.reuse, R20, !P4 ;  /* 0x00000014191d5207 */ /* 0x040fe20006000000 */
[C---:B------:R-:W-:Y:S01]  /*0980*/  VIADD R20, R25.reuse, 0x7 ;  /* 0x0000000719147836 */ /* 0x040fe20000000000 */
[C---:B--2---:R-:W-:Y:S01]  /*0990*/  DSETP.GTU.AND P3, PT, R8.reuse, R16, PT ;  /* 0x000000100800722a */ /* 0x044fe20003f6c000 */
[C---:B------:R-:W-:Y:S02]  /*09a0*/  VIADD R16, R25.reuse, 0x2 ;  /* 0x0000000219107836 */ /* 0x040fe40000000000 */
[C---:B------:R-:W-:Y:S01]  /*09b0*/  VIADD R17, R25.reuse, 0x3 ;  /* 0x0000000319117836 */ /* 0x040fe20000000000 */
[C---:B---3--:R-:W-:Y:S02]  /*09c0*/  DSETP.GTU.AND P4, PT, R8.reuse, R12, PT ;  /* 0x0000000c0800722a */ /* 0x048fe40003f8c000 */
[----:B------:R-:W-:Y:S01]  /*09d0*/  @P2 SEL R17, R16, R29, !P1 ;  /* 0x0000001d10112207 */ /* 0x000fe20004800000 */
[C---:B------:R-:W-:Y:S01]  /*09e0*/  DSETP.GTU.AND P1, PT, R8.reuse, R18, PT ;  /* 0x000000120800722a */ /* 0x040fe20003f2c000 */
[C---:B------:R-:W-:Y:S01]  /*09f0*/  VIADD R12, R25.reuse, 0x4 ;  /* 0x00000004190c7836 */ /* 0x040fe20000000000 */
[----:B----4-:R-:W-:Y:S01]  /*0a00*/  DSETP.GTU.AND P2, PT, R8, R14, PT ;  /* 0x0000000e0800722a */ /* 0x010fe20003f4c000 */
[----:B------:R-:W-:-:S04]  /*0a10*/  VIADD R13, R25, 0x5 ;  /* 0x00000005190d7836 */ /* 0x000fc80000000000 */
[----:B------:R-:W-:Y:S01]  /*0a20*/  @P3 SEL R13, R12, R17, !P1 ;  /* 0x000000110c0d3207 */ /* 0x000fe20004800000 */
[----:B------:R-:W-:Y:S01]  /*0a30*/  VIADD R12, R25, 0x6 ;  /* 0x00000006190c7836 */ /* 0x000fe20000000000 */
[----:B------:R-:W-:-:S04]  /*0a40*/  IADD3 R21, P1, PT, R21, 0x8, RZ ;  /* 0x0000000815157810 */ /* 0x000fc80007f3e0ff */
[----:B------:R-:W-:Y:S01]  /*0a50*/  @P4 SEL R20, R12, R13, !P2 ;  /* 0x0000000d0c144207 */ /* 0x000fe20005000000 */
[----:B------:R-:W-:-:S08]  /*0a60*/  IMAD.X R28, RZ, RZ, R28, P1 ;  /* 0x000000ffff1c7224 */ /* 0x000fd000008e061c */
.L_x_253:
        /* <DEDUP_REMOVED lines=17> */
[----:B------:R-:W4:Y:S01]  /*0b80*/  LDG.E.64 R14, desc[UR6][R24.64+0x10] ;  /* 0x00001006180e7981 */ /* 0x000f22000c1e1b00 */
[C---:B--2--5:R-:W-:Y:S01]  /*0b90*/  DSETP.GTU.AND P2, PT, R8.reuse, R16, PT ;  /* 0x000000100800722a */ /* 0x064fe20003f4c000 */
[----:B0-----:R-:W-:Y:S01]  /*0ba0*/  IMAD R17, R10, UR4, R21 ;  /* 0x000000040a117c24 */ /* 0x001fe2000f8e0215 */
[----:B---3--:R-:W-:-:S03]  /*0bb0*/  DSETP.GTU.AND P4, PT, R8, R12, PT ;  /* 0x0000000c0800722a */ /* 0x008fc60003f8c000 */
[C---:B------:R-:W-:Y:S01]  /*0bc0*/  VIADD R12, R17.reuse, 0x1 ;  /* 0x00000001110c7836 */ /* 0x040fe20000000000 */
[C---:B----4-:R-:W-:Y:S01]  /*0bd0*/  DSETP.GTU.AND P1, PT, R8.reuse, R18, PT ;  /* 0x000000120800722a */ /* 0x050fe20003f2c000 */
[----:B------:R-:W-:Y:S01]  /*0be0*/  VIADD R13, R17, 0x2 ;  /* 0x00000002110d7836 */ /* 0x000fe20000000000 */
[----:B------:R-:W-:-:S06]  /*0bf0*/  DSETP.GTU.AND P3, PT, R8, R14, PT ;  /* 0x0000000e0800722a */ /* 0x000fcc0003f6c000 */
[C---:B------:R-:W-:Y:S01]  /*0c00*/  @P2 SEL R12, R17.reuse, R20, !P1 ;  /* 0x00000014110c2207 */ /* 0x040fe20004800000 */
[----:B------:R-:W-:Y:S01]  /*0c10*/  VIADD R20, R17, 0x3 ;  /* 0x0000000311147836 */ /* 0x000fe20000000000 */
[----:B------:R-:W-:Y:S02]  /*0c20*/  IADD3 R21, P1, PT, R21, 0x4, RZ ;  /* 0x0000000415157810 */ /* 0x000fe40007f3e0ff */
[----:B------:R-:W-:-:S03]  /*0c30*/  @P4 SEL R20, R13, R12, !P3 ;  /* 0x0000000c0d144207 */ /* 0x000fc60005800000 */
[----:B------:R-:W-:-:S08]  /*0c40*/  IMAD.X R28, RZ, RZ, R28, P1 ;  /* 0x000000ffff1c7224 */ /* 0x000fd000008e061c */
.L_x_254:
[----:B------:R-:W-:Y:S05]  /*0c50*/  @!P0 BRA `(.L_x_252) ;  /* 0x00000000005c8947 */ /* 0x000fea0003800000 */
[----:B------:R-:W0:Y:S01]  /*0c60*/  LDCU.64 UR4, c[0x0][0x380] ;  /* 0x00007000ff0477ac */ /* 0x000e220008000a00 */
[----:B------:R-:W-:-:S05]  /*0c70*/  IADD3 R0, P0, PT, R0, R21, RZ ;  /* 0x0000001500007210 */ /* 0x000fca0007f1e0ff */
[----:B------:R-:W-:Y:S01]  /*0c80*/  IMAD.X R23, R23, 0x1, R28, P0 ;  /* 0x0000000117177824 */ /* 0x000fe200000e061c */
[C---:B0-----:R-:W-:Y:S01]  /*0c90*/  LEA R12, P0, R0.reuse, UR4, 0x3 ;  /* 0x00000004000c7c11 */ /* 0x041fe2000f8018ff */
[----:B------:R-:W0:Y:S03]  /*0ca0*/  LDCU UR4, c[0x0][0x398] ;  /* 0x00007300ff0477ac */ /* 0x000e260008000800 */
[----:B------:R-:W-:-:S05]  /*0cb0*/  LEA.HI.X R13, R0, UR5, R23, 0x3, P0 ;  /* 0x00000005000d7c11 */ /* 0x000fca00080f1c17 */
[----:B------:R-:W2:Y:S01]  /*0cc0*/  LDG.E.64 R14, desc[UR6][R12.64] ;  /* 0x000000060c0e7981 */ /* 0x000ea2000c1e1b00 */
[----:B------:R-:W-:-:S04]  /*0cd0*/  ISETP.NE.U32.AND P0, PT, R22, 0x1, PT ;  /* 0x000000011600780c */ /* 0x000fc80003f05070 */
[----:B------:R-:W-:Y:S01]  /*0ce0*/  ISETP.NE.AND.EX P0, PT, RZ, RZ, PT, P0 ;  /* 0x000000ffff00720c */ /* 0x000fe20003f05300 */
[----:B0-----:R-:W-:Y:S01]  /*0cf0*/  IMAD R19, R10, UR4, R21 ;  /* 0x000000040a137c24 */ /* 0x001fe2000f8e0215 */
[----:B--2--5:R-:W-:-:S06]  /*0d00*/  DSETP.GTU.AND P1, PT, R8, R14, PT ;  /* 0x0000000e0800722a */ /* 0x024fcc0003f2c000 */
[----:B------:R-:W-:-:S05]  /*0d10*/  SEL R20, R19, R20, !P1 ;  /* 0x0000001413147207 */ /* 0x000fca0004800000 */
[----:B------:R-:W-:Y:S05]  /*0d20*/  @!P0 BRA `(.L_x_252) ;  /* 0x0000000000288947 */ /* 0x000fea0003800000 */
[----:B------:R-:W-:Y:S01]  /*0d30*/  ISETP.NE.U32.AND P1, PT, R22, 0x2, PT ;  /* 0x000000021600780c */ /* 0x000fe20003f25070 */
[----:B------:R-:W2:Y:S03]  /*0d40*/  LDG.E.64 R14, desc[UR6][R12.64+0x8] ;  /* 0x000008060c0e7981 */ /* 0x000ea6000c1e1b00 */
[----:B------:R-:W-:-:S13]  /*0d50*/  ISETP.NE.AND.EX P1, PT, RZ, RZ, PT, P1 ;  /* 0x000000ffff00720c */ /* 0x000fda0003f25310 */
[----:B------:R-:W3:Y:S01]  /*0d60*/  @P1 LDG.E.64 R16, desc[UR6][R12.64+0x10] ;  /* 0x000010060c101981 */ /* 0x000ee2000c1e1b00 */
[----:B------:R-:W-:Y:S01]  /*0d70*/  PLOP3.LUT P0, PT, PT, PT, PT, 0x80, 0x8 ;  /* 0x000000000008781c */ /* 0x000fe20003f0f070 */
[C---:B--2---:R-:W-:Y:S02]  /*0d80*/  DSETP.GTU.AND P2, PT, R8.reuse, R14, PT ;  /* 0x0000000e0800722a */ /* 0x044fe40003f4c000 */
[----:B---3--:R-:W-:-:S06]  /*0d90*/  @P1 DSETP.GTU.AND P3, PT, R8, R16, PT ;  /* 0x000000100800122a */ /* 0x008fcc0003f6c000 */
[----:B------:R-:W-:-:S06]  /*0da0*/  @P1 PLOP3.LUT P0, PT, P3, PT, PT, 0x80, 0x8 ;  /* 0x000000000008181c */ /* 0x000fcc0001f0f070 */
[----:B------:R-:W-:-:S07]  /*0db0*/  @!P2 VIADD R20, R19, 0x1 ;  /* 0x000000011314a836 */ /* 0x000fce0000000000 */
[----:B------:R-:W-:-:S07]  /*0dc0*/  @!P0 VIADD R20, R19, 0x2 ;  /* 0x0000000213148836 */ /* 0x000fce0000000000 */
.L_x_252:
[----:B------:R-:W0:Y:S01]  /*0dd0*/  LDCU.64 UR4, c[0x0][0x390] ;  /* 0x00007200ff0477ac */ /* 0x000e220008000a00 */
[----:B------:R-:W1:Y:S01]  /*0de0*/  LDCU.64 UR8, c[0x0][0x3a0] ;  /* 0x00007400ff0877ac */ /* 0x000e620008000a00 */
[----:B0----5:R-:W-:-:S04]  /*0df0*/  LEA R8, P0, R2, UR4, 0x2 ;  /* 0x0000000402087c11 */ /* 0x021fc8000f8010ff */
[----:B------:R-:W-:Y:S02]  /*0e00*/  LEA.HI.X R9, R2, UR5, R3, 0x2, P0 ;  /* 0x0000000502097c11 */ /* 0x000fe400080f1403 */
[----:B------:R-:W-:-:S03]  /*0e10*/  IADD3 R2, P0, PT, R7, R2, RZ ;  /* 0x0000000207027210 */ /* 0x000fc60007f1e0ff */
[----:B------:R0:W-:Y:S02]  /*0e20*/  STG.E desc[UR6][R8.64], R20 ;  /* 0x0000001408007986 */ /* 0x0001e4000c101906 */
        /* <DEDUP_REMOVED lines=10> */
.L_x_256:
        /* <DEDUP_REMOVED lines=11> */
.L_x_428:


//--------------------- .text._Z28max_row_indices_equal_kernelIfmEvPT_S1_PT0_mmm --------------------------
	.section	.text._Z28max_row_indices_equal_kernelIfmEvPT_S1_PT0_mmm,"ax",@progbits
	.align	128
        .global         _Z28max_row_indices_equal_kernelIfmEvPT_S1_PT0_mmm
        .type           _Z28max_row_indices_equal_kernelIfmEvPT_S1_PT0_mmm,@function
        .size           _Z28max_row_indices_equal_kernelIfmEvPT_S1_PT0_mmm,(.L_x_429 - _Z28max_row_indices_equal_kernelIfmEvPT_S1_PT0_mmm)
        .other          _Z28max_row_indices_equal_kernelIfmEvPT_S1_PT0_mmm,@"STO_CUDA_ENTRY STV_DEFAULT"
_Z28max_row_indices_equal_kernelIfmEvPT_S1_PT0_mmm:
.text._Z28max_row_indices_equal_kernelIfmEvPT_S1_PT0_mmm:
        /* <DEDUP_REMOVED lines=19> */
[C---:B------:R-:W-:Y:S02]  /*0130*/  LOP3.LUT R18, R4.reuse, 0x7, RZ, 0xc0, !PT ;  /* 0x0000000704127812 */ /* 0x040fe400078ec0ff */
[----:B------:R-:W-:Y:S01]  /*0140*/  LOP3.LUT R8, R4, 0xfffffff0, RZ, 0xc0, !PT ;  /* 0xfffffff004087812 */ /* 0x000fe200078ec0ff */
[----:B0-----:R-:W-:-:S08]  /*0150*/  IMAD R11, R11, UR4, RZ ;  /* 0x000000040b0b7c24 */ /* 0x001fd0000f8e02ff */
[----:B------:R-:W-:Y:S05]  /*0160*/  @P0 BRA `(.L_x_257) ;  /* 0x0000000000200947 */ /* 0x000fea0003800000 */
[----:B------:R-:W0:Y:S01]  /*0170*/  LDCU.64 UR4, c[0x0][0x390] ;  /* 0x00007200ff0477ac */ /* 0x000e220008000a00 */
[----:B------:R-:W-:Y:S01]  /*0180*/  NOP ;  /* 0x0000000000007918 */ /* 0x000fe20000000000 */
.L_x_258:
[----:B0-2---:R-:W-:-:S04]  /*0190*/  LEA R2, P0, R0, UR4, 0x3 ;  /* 0x0000000400027c11 */ /* 0x005fc8000f8018ff */
[----:B------:R-:W-:Y:S02]  /*01a0*/  LEA.HI.X R3, R0, UR5, R9, 0x3, P0 ;  /* 0x0000000500037c11 */ /* 0x000fe400080f1c09 */
[----:B------:R-:W-:-:S03]  /*01b0*/  IADD3 R0, P0, PT, R11, R0, RZ ;  /* 0x000000000b007210 */ /* 0x000fc60007f1e0ff */
[----:B-1----:R2:W-:Y:S02]  /*01c0*/  STG.E.64 desc[UR6][R2.64], RZ ;  /* 0x000000ff02007986 */ /* 0x0025e4000c101b06 */
[----:B------:R-:W-:Y:S01]  /*01d0*/  IMAD.X R9, RZ, RZ, R9, P0 ;  /* 0x000000ffff097224 */ /* 0x000fe200000e0609 */
[----:B------:R-:W-:Y:S07]  /*01e0*/  BRA `(.L_x_258) ;  /* 0xfffffffc00e87947 */ /* 0x000fee000383ffff */
.L_x_257:
[----:B------:R-:W-:-:S07]  /*01f0*/  LOP3.LUT R10, R4, 0x3, RZ, 0xc0, !PT ;  /* 0x00000003040a7812 */ /* 0x000fce00078ec0ff */
.L_x_264:
[----:B------:R-:W0:Y:S01]  /*0200*/  LDCU.64 UR4, c[0x0][0x388] ;  /* 0x00007100ff0477ac */ /* 0x000e220008000a00 */
[----:B------:R-:W2:Y:S01]  /*0210*/  LDC.64 R2, c[0x0][0x3a8] ;  /* 0x0000ea00ff027b82 */ /* 0x000ea20000000a00 */
[----:B0-----:R-:W-:-:S04]  /*0220*/  LEA R4, P0, R0, UR4, 0x2 ;  /* 0x0000000400047c11 */ /* 0x001fc8000f8010ff */
[----:B------:R-:W-:-:S05]  /*0230*/  LEA.HI.X R5, R0, UR5, R9, 0x2, P0 ;  /* 0x0000000500057c11 */ /* 0x000fca00080f1409 */
[----:B-1----:R0:W5:Y:S01]  /*0240*/  LDG.E R12, desc[UR6][R4.64] ;  /* 0x00000006040c7981 */ /* 0x002162000c1e1900 */
[----:B--2---:R-:W-:Y:S02]  /*0250*/  ISETP.GE.U32.AND P0, PT, R2, 0x10, PT ;  /* 0x000000100200780c */ /* 0x004fe40003f06070 */
[----:B------:R-:W-:Y:S01]  /*0260*/  CS2R R14, SRZ ;  /* 0x00000000000e7805 */ /* 0x000fe2000001ff00 */
[----:B------:R-:W-:Y:S01]  /*0270*/  IMAD.MOV.U32 R13, RZ, RZ, RZ ;  /* 0x000000ffff0d7224 */ /* 0x000fe200078e00ff */
[----:B------:R-:W-:Y:S01]  /*0280*/  ISETP.GE.U32.AND.EX P0, PT, R3, RZ, PT, P0 ;  /* 0x000000ff0300720c */ /* 0x000fe20003f06100 */
[----:B------:R-:W-:-:S12]  /*0290*/  IMAD.MOV.U32 R16, RZ, RZ, RZ ;  /* 0x000000ffff107224 */ /* 0x000fd800078e00ff */
[----:B0-----:R-:W-:Y:S05]  /*02a0*/  @!P0 BRA `(.L_x_259) ;  /* 0x0000000400b08947 */ /* 0x001fea0003800000 */
[----:B------:R-:W0:Y:S01]  /*02b0*/  LDCU.64 UR4, c[0x0][0x398] ;  /* 0x00007300ff0477ac */ /* 0x000e220008000a00 */
[----:B------:R-:W1:Y:S01]  /*02c0*/  LDC R15, c[0x0][0x3ac] ;  /* 0x0000eb00ff0f7b82 */ /* 0x000e620000000800 */
[----:B------:R-:W-:Y:S01]  /*02d0*/  IMAD.MOV.U32 R4, RZ, RZ, 0x7 ;  /* 0x00000007ff047424 */ /* 0x000fe200078e00ff */
[----:B------:R-:W2:Y:S01]  /*02e0*/  LDCU.64 UR8, c[0x0][0x380] ;  /* 0x00007000ff0877ac */ /* 0x000ea20008000a00 */
[----:B------:R-:W-:Y:S02]  /*02f0*/  IMAD.MOV.U32 R5, RZ, RZ, 0x0 ;  /* 0x00000000ff057424 */ /* 0x000fe400078e00ff */
[----:B------:R-:W-:Y:S02]  /*0300*/  IMAD.MOV.U32 R13, RZ, RZ, RZ ;  /* 0x000000ffff0d7224 */ /* 0x000fe400078e00ff */
[----:B------:R-:W-:Y:S02]  /*0310*/  IMAD.MOV.U32 R16, RZ, RZ, RZ ;  /* 0x000000ffff107224 */ /* 0x000fe400078e00ff */
[----:B0-----:R-:W-:-:S02]  /*0320*/  IMAD R7, R3, UR4, RZ ;  /* 0x0000000403077c24 */ /* 0x001fc4000f8e02ff */
[----:B------:R-:W-:Y:S01]  /*0330*/  IMAD.WIDE.U32 R4, R2, UR4, R4 ;  /* 0x0000000402047c25 */ /* 0x000fe2000f8e0004 */
[----:B--2---:R-:W-:-:S03]  /*0340*/  LEA R6, P0, R19, UR8, 0x2 ;  /* 0x0000000813067c11 */ /* 0x004fc6000f8010ff */
[----:B------:R-:W-:Y:S02]  /*0350*/  IMAD R7, R2, UR5, R7 ;  /* 0x0000000502077c24 */ /* 0x000fe4000f8e0207 */
[----:B------:R-:W-:Y:S01]  /*0360*/  IMAD.MOV.U32 R14, RZ, RZ, R4 ;  /* 0x000000ffff0e7224 */ /* 0x000fe200078e0004 */
[----:B------:R-:W-:Y:S01]  /*0370*/  IADD3 R4, P1, PT, R6, 0x20, RZ ;  /* 0x0000002006047810 */ /* 0x000fe20007f3e0ff */
[----:B------:R-:W-:Y:S01]  /*0380*/  IMAD.IADD R7, R5, 0x1, R7 ;  /* 0x0000000105077824 */ /* 0x000fe200078e0207 */
[----:B------:R-:W-:Y:S01]  /*0390*/  LEA.HI.X R5, R19, UR9, R20, 0x2, P0 ;  /* 0x0000000913057c11 */ /* 0x000fe200080f1414 */
[----:B------:R-:W-:Y:S02]  /*03a0*/  IMAD.MOV.U32 R6, RZ, RZ, R8 ;  /* 0x000000ffff067224 */ /* 0x000fe400078e0008 */
[----:B-1----:R-:W-:Y:S02]  /*03b0*/  IMAD.MOV.U32 R21, RZ, RZ, R15 ;  /* 0x000000ffff157224 */ /* 0x002fe400078e000f */
[----:B------:R-:W-:-:S07]  /*03c0*/  IMAD.X R5, RZ, RZ, R5, P1 ;  /* 0x000000ffff057224 */ /* 0x000fce00008e0605 */
.L_x_260:
[----:B------:R-:W2:Y:S04]  /*03d0*/  LDG.E R23, desc[UR6][R4.64+-0x20] ;  /* 0xffffe00604177981 */ /* 0x000ea8000c1e1900 */
[----:B------:R-:W3:Y:S04]  /*03e0*/  LDG.E R25, desc[UR6][R4.64+-0x1c] ;  /* 0xffffe40604197981 */ /* 0x000ee8000c1e1900 */
[----:B------:R-:W4:Y:S04]  /*03f0*/  LDG.E R27, desc[UR6][R4.64+-0x14] ;  /* 0xffffec06041b7981 */ /* 0x000f28000c1e1900 */
[----:B------:R-:W4:Y:S01]  /*0400*/  LDG.E R29, desc[UR6][R4.64+-0xc] ;  /* 0xfffff406041d7981 */ /* 0x000f22000c1e1900 */
[----:B--2--5:R-:W-:-:S03]  /*0410*/  FSETP.GTU.AND P1, PT, R12, R23, PT ;  /* 0x000000170c00720b */ /* 0x024fc60003f2c000 */
[----:B------:R-:W2:Y:S01]  /*0420*/  LDG.E R23, desc[UR6][R4.64+-0x18] ;  /* 0xffffe80604177981 */ /* 0x000ea2000c1e1900 */
[----:B---3--:R-:W-:-:S03]  /*0430*/  FSETP.GTU.AND P2, PT, R12, R25, PT ;  /* 0x000000190c00720b */ /* 0x008fc60003f4c000 */
[----:B------:R-:W3:Y:S01]  /*0440*/  LDG.E R25, desc[UR6][R4.64+-0x10] ;  /* 0xfffff00604197981 */ /* 0x000ee2000c1e1900 */
[C---:B------:R-:W-:Y:S02]  /*0450*/  IADD3 R24, P3, PT, R14.reuse, -0x7, RZ ;  /* 0xfffffff90e187810 */ /* 0x040fe40007f7e0ff */
[----:B------:R-:W-:Y:S02]  /*0460*/  IADD3 R22, P4, PT, R14, -0x6, RZ ;  /* 0xfffffffa0e167810 */ /* 0x000fe40007f9e0ff */
[----:B----4-:R-:W-:Y:S02]  /*0470*/  FSETP.GTU.AND P0, PT, R12, R27, PT ;  /* 0x0000001b0c00720b */ /* 0x010fe40003f0c000 */
[----:B------:R-:W-:-:S03]  /*0480*/  IADD3.X R27, PT, PT, R7, -0x1, RZ, P3, !PT ;  /* 0xffffffff071b7810 */ /* 0x000fc60001ffe4ff */
[----:B------:R-:W-:Y:S02]  /*0490*/  @P2 SEL R22, R24, R13, !P1 ;  /* 0x0000000d18162207 */ /* 0x000fe40004800000 */
[----:B------:R-:W-:Y:S02]  /*04a0*/  IADD3.X R13, PT, PT, R7, -0x1, RZ, P4, !PT ;  /* 0xffffffff070d7810 */ /* 0x000fe400027fe4ff */
[----:B------:R-:W-:Y:S02]  /*04b0*/  @P2 SEL R13, R27, R16, !P1 ;  /* 0x000000101b0d2207 */ /* 0x000fe40004800000 */
[----:B------:R-:W-:Y:S02]  /*04c0*/  FSETP.GTU.AND P2, PT, R12, R29, PT ;  /* 0x0000001d0c00720b */ /* 0x000fe40003f4c000 */
[----:B------:R-:W-:Y:S01]  /*04d0*/  IADD3 R27, P4, PT, R14, -0x5, RZ ;  /* 0xfffffffb0e1b7810 */ /* 0x000fe20007f9e0ff */
[----:B------:R-:W4:Y:S03]  /*04e0*/  LDG.E R29, desc[UR6][R4.64+0x8] ;  /* 0x00000806041d7981 */ /* 0x000f26000c1e1900 */
[----:B------:R-:W-:-:S02]  /*04f0*/  IADD3.X R26, PT, PT, R7, -0x1, RZ, P4, !PT ;  /* 0xffffffff071a7810 */ /* 0x000fc400027fe4ff */
[----:B------:R-:W-:Y:S02]  /*0500*/  IADD3 R16, P4, PT, R14, -0x3, RZ ;  /* 0xfffffffd0e107810 */ /* 0x000fe40007f9e0ff */
[----:B--2---:R-:W-:Y:S02]  /*0510*/  FSETP.GTU.AND P3, PT, R12, R23, PT ;  /* 0x000000170c00720b */ /* 0x004fe40003f6c000 */
[----:B------:R-:W-:Y:S02]  /*0520*/  IADD3 R23, P5, PT, R14, -0x4, RZ ;  /* 0xfffffffc0e177810 */ /* 0x000fe40007fbe0ff */
[----:B------:R-:W-:Y:S02]  /*0530*/  @P0 SEL R23, R27, R22, !P3 ;  /* 0x000000161b170207 */ /* 0x000fe40005800000 */
[----:B---3--:R-:W-:Y:S01]  /*0540*/  FSETP.GTU.AND P1, PT, R12, R25, PT ;  /* 0x000000190c00720b */ /* 0x008fe20003f2c000 */
[----:B------:R-:W2:Y:S01]  /*0550*/  LDG.E R27, desc[UR6][R4.64] ;  /* 0x00000006041b7981 */ /* 0x000ea2000c1e1900 */
[----:B------:R-:W-:-:S02]  /*0560*/  IADD3.X R24, PT, PT, R7, -0x1, RZ, P5, !PT ;  /* 0xffffffff07187810 */ /* 0x000fc40002ffe4ff */
[----:B------:R-:W-:Y:S01]  /*0570*/  IADD3 R22, P5, PT, R14, -0x2, RZ ;  /* 0xfffffffe0e167810 */ /* 0x000fe20007fbe0ff */
[----:B------:R-:W3:Y:S01]  /*0580*/  LDG.E R25, desc[UR6][R4.64+-0x4] ;  /* 0xfffffc0604197981 */ /* 0x000ee2000c1e1900 */
[----:B------:R-:W-:-:S03]  /*0590*/  @P2 SEL R22, R16, R23, !P1 ;  /* 0x0000001710162207 */ /* 0x000fc60004800000 */
[----:B------:R-:W2:Y:S01]  /*05a0*/  LDG.E R23, desc[UR6][R4.64+-0x8] ;  /* 0xfffff80604177981 */ /* 0x000ea2000c1e1900 */
[----:B------:R-:W-:Y:S02]  /*05b0*/  @P0 SEL R24, R26, R13, !P3 ;  /* 0x0000000d1a180207 */ /* 0x000fe40005800000 */
[C---:B------:R-:W-:Y:S02]  /*05c0*/  IADD3.X R13, PT, PT, R7.reuse, -0x1, RZ, P4, !PT ;  /* 0xffffffff070d7810 */ /* 0x040fe400027fe4ff */
[----:B------:R-:W-:Y:S02]  /*05d0*/  IADD3.X R16, PT, PT, R7, -0x1, RZ, P5, !PT ;  /* 0xffffffff07107810 */ /* 0x000fe40002ffe4ff */
[----:B------:R-:W-:Y:S02]  /*05e0*/  @P2 SEL R16, R13, R24, !P1 ;  /* 0x000000180d102207 */ /* 0x000fe40004800000 */
[----:B------:R-:W2:Y:S01]  /*05f0*/  LDG.E R13, desc[UR6][R4.64+0x4] ;  /* 0x00000406040d7981 */ /* 0x000ea2000c1e1900 */
[----:B----4-:R-:W-:-:S03]  /*0600*/  FSETP.GTU.AND P0, PT, R12, R29, PT ;  /* 0x0000001d0c00720b */ /* 0x010fc60003f0c000 */
[----:B------:R-:W4:Y:S01]  /*0610*/  LDG.E R29, desc[UR6][R4.64+0xc] ;  /* 0x00000c06041d7981 */ /* 0x000f22000c1e1900 */
[----:B------:R-:W-:Y:S02]  /*0620*/  IADD3 R24, P6, PT, R14, 0x3, RZ ;  /* 0x000000030e187810 */ /* 0x000fe40007fde0ff */
[C---:B---3--:R-:W-:Y:S02]  /*0630*/  FSETP.GTU.AND P1, PT, R12.reuse, R25, PT ;  /* 0x000000190c00720b */ /* 0x048fe40003f2c000 */
[----:B--2---:R-:W-:Y:S02]  /*0640*/  FSETP.GTU.AND P4, PT, R12, R23, PT ;  /* 0x000000170c00720b */ /* 0x004fe40003f8c000 */
[----:B------:R-:W-:-:S04]  /*0650*/  IADD3 R23, P3, PT, R14, -0x1, RZ ;  /* 0xffffffff0e177810 */ /* 0x000fc80007f7e0ff */
[----:B------:R-:W-:-:S04]  /*0660*/  IADD3.X R25, PT, PT, R7, -0x1, RZ, P3, !PT ;  /* 0xffffffff07197810 */ /* 0x000fc80001ffe4ff */
[----:B------:R-:W-:Y:S02]  /*0670*/  SEL R26, R25, R16, !P4 ;  /* 0x00000010191a7207 */ /* 0x000fe40006000000 */
[----:B------:R-:W2:Y:S01]  /*0680*/  LDG.E R25, desc[UR6][R4.64+0x10] ;  /* 0x0000100604197981 */ /* 0x000ea2000c1e1900 */
[----:B------:R-:W-:-:S03]  /*0690*/  FSETP.GTU.AND P2, PT, R12, R27, PT ;  /* 0x0000001b0c00720b */ /* 0x000fc60003f4c000 */
[----:B------:R-:W3:Y:S01]  /*06a0*/  LDG.E R27, desc[UR6][R4.64+0x18] ;  /* 0x00001806041b7981 */ /* 0x000ee2000c1e1900 */
[----:B------:R-:W-:Y:S02]  /*06b0*/  SEL R23, R23, R22, !P4 ;  /* 0x0000001617177207 */ /* 0x000fe40006000000 */
[----:B------:R-:W-:-:S07]  /*06c0*/  IADD3 R22, P3, PT, R14, 0x1, RZ ;  /* 0x000000010e167810 */ /* 0x000fce0007f7e0ff */
[----:B------:R-:W-:Y:S02]  /*06d0*/  @P2 SEL R22, R14, R23, !P1 ;  /* 0x000000170e162207 */ /* 0x000fe40004800000 */
[----:B------:R-:W3:Y:S01]  /*06e0*/  LDG.E R23, desc[UR6][R4.64+0x14] ;  /* 0x0000140604177981 */ /* 0x000ee2000c1e1900 */
[----:B------:R-:W-:Y:S02]  /*06f0*/  FSETP.GTU.AND P4, PT, R12, R13, PT ;  /* 0x0000000d0c00720b */ /* 0x000fe40003f8c000 */
[----:B------:R-:W-:Y:S01]  /*0700*/  IADD3 R13, P5, PT, R14, 0x2, RZ ;  /* 0x000000020e0d7810 */ /* 0x000fe20007fbe0ff */
[--C-:B------:R-:W-:Y:S01]  /*0710*/  IMAD.X R16, RZ, RZ, R7.reuse, P3 ;  /* 0x000000ffff107224 */ /* 0x100fe200018e0607 */
[----:B------:R-:W-:Y:S02]  /*0720*/  @P2 SEL R16, R7, R26, !P1 ;  /* 0x0000001a07102207 */ /* 0x000fe40004800000 */
[----:B------:R-:W-:Y:S01]  /*0730*/  @P0 SEL R24, R13, R22, !P4 ;  /* 0x000000160d180207 */ /* 0x000fe20006000000 */
[----:B------:R-:W-:-:S02]  /*0740*/  IMAD.X R13, RZ, RZ, R7, P5 ;  /* 0x000000ffff0d7224 */ /* 0x000fc400028e0607 */
[----:B------:R-:W-:-:S03]  /*0750*/  IMAD.X R22, RZ, RZ, R7, P6 ;  /* 0x000000ffff167224 */ /* 0x000fc600030e0607 */
[----:B------:R-:W-:Y:S02]  /*0760*/  @P0 SEL R22, R13, R16, !P4 ;  /* 0x000000100d160207 */ /* 0x000fe40006000000 */
[----:B------:R-:W3:Y:S01]  /*0770*/  LDG.E R13, desc[UR6][R4.64+0x1c] ;  /* 0x00001c06040d7981 */ /* 0x000ee2000c1e1900 */
[----:B----4-:R-:W-:Y:S02]  /*0780*/  FSETP.GTU.AND P1, PT, R12, R29, PT ;  /* 0x0000001d0c00720b */ /* 0x010fe40003f2c000 */
[----:B------:R-:W-:Y:S02]  /*0790*/  IADD3 R16, P4, PT, R14, 0x5, RZ ;  /* 0x000000050e107810 */ /* 0x000fe40007f9e0ff */
[----:B--2---:R-:W-:Y:S02]  /*07a0*/  FSETP.GTU.AND P2, PT, R12, R25, PT ;  /* 0x000000190c00720b */ /* 0x004fe40003f4c000 */
[----:B------:R-:W-:Y:S02]  /*07b0*/  IADD3 R25, P3, PT, R14, 0x4, RZ ;  /* 0x000000040e197810 */ /* 0x000fe40007f7e0ff */
[----:B---3--:R-:W-:-:S03]  /*07c0*/  FSETP.GTU.AND P0, PT, R12, R27, PT ;  /* 0x0000001b0c00720b */ /* 0x008fc60003f0c000 */
[----:B------:R-:W-:-:S06]  /*07d0*/  IMAD.X R27, RZ, RZ, R7, P3 ;  /* 0x000000ffff1b7224 */ /* 0x000fcc00018e0607 */
[----:B------:R-:W-:Y:S01]  /*07e0*/  @P2 SEL R16, R25, R24, !P1 ;  /* 0x0000001819102207 */ /* 0x000fe20004800000 */
[--C-:B------:R-:W-:Y:S01]  /*07f0*/  IMAD.X R25, RZ, RZ, R7.reuse, P4 ;  /* 0x000000ffff197224 */ /* 0x100fe200020e0607 */
[----:B------:R-:W-:Y:S02]  /*0800*/  @P2 SEL R25, R27, R22, !P1 ;  /* 0x000000161b192207 */ /* 0x000fe40004800000 */
[----:B------:R-:W-:Y:S02]  /*0810*/  FSETP.GTU.AND P1, PT, R12, R23, PT ;  /* 0x000000170c00720b */ /* 0x000fe40003f2c000 */
[C---:B------:R-:W-:Y:S02]  /*0820*/  IADD3 R23, P2, PT, R14.reuse, 0x6, RZ ;  /* 0x000000060e177810 */ /* 0x040fe40007f5e0ff */
[----:B------:R-:W-:Y:S02]  /*0830*/  IADD3 R22, P3, PT, R14, 0x7, RZ ;  /* 0x000000070e167810 */ /* 0x000fe40007f7e0ff */
[----:B------:R-:W-:Y:S01]  /*0840*/  @P0 SEL R22, R23, R16, !P1 ;  /* 0x0000001017160207 */ /* 0x000fe20004800000 */
[--C-:B------:R-:W-:Y:S01]  /*0850*/  IMAD.X R16, RZ, RZ, R7.reuse, P2 ;  /* 0x000000ffff107224 */ /* 0x100fe200010e0607 */
[----:B------:R-:W-:Y:S01]  /*0860*/  IADD3 R6, P2, PT, R6, -0x10, RZ ;  /* 0xfffffff006067810 */ /* 0x000fe20007f5e0ff */
[----:B------:R-:W-:-:S03]  /*0870*/  IMAD.X R23, RZ, RZ, R7, P3 ;  /* 0x000000ffff177224 */ /* 0x000fc600018e0607 */
[----:B------:R-:W-:Y:S02]  /*0880*/  @P0 SEL R23, R16, R25, !P1 ;  /* 0x0000001910170207 */ /* 0x000fe40004800000 */
[----:B------:R-:W-:Y:S02]  /*0890*/  IADD3.X R21, PT, PT, R21, -0x1, RZ, P2, !PT ;  /* 0xffffffff15157810 */ /* 0x000fe400017fe4ff */
[----:B------:R-:W-:-:S04]  /*08a0*/  ISETP.NE.U32.AND P0, PT, R6, RZ, PT ;  /* 0x000000ff0600720c */ /* 0x000fc80003f05070 */
[----:B------:R-:W-:Y:S02]  /*08b0*/  ISETP.NE.AND.EX P0, PT, R21, RZ, PT, P0 ;  /* 0x000000ff1500720c */ /* 0x000fe40003f05300 */
[----:B------:R-:W-:Y:S02]  /*08c0*/  FSETP.GTU.AND P1, PT, R12, R13, PT ;  /* 0x0000000d0c00720b */ /* 0x000fe40003f2c000 */
[----:B------:R-:W-:Y:S02]  /*08d0*/  IADD3 R13, P2, PT, R14, 0x8, RZ ;  /* 0x000000080e0d7810 */ /* 0x000fe40007f5e0ff */
[----:B------:R-:W-:Y:S02]  /*08e0*/  IADD3 R4, P4, PT, R4, 0x40, RZ ;  /* 0x0000004004047810 */ /* 0x000fe40007f9e0ff */
[----:B------:R-:W-:Y:S01]  /*08f0*/  IADD3 R14, P3, PT, R14, 0x10, RZ ;  /* 0x000000100e0e7810 */ /* 0x000fe20007f7e0ff */
[----:B------:R-:W-:Y:S01]  /*0900*/  IMAD.X R16, RZ, RZ, R7, P2 ;  /* 0x000000ffff107224 */ /* 0x000fe200010e0607 */
[----:B------:R-:W-:Y:S01]  /*0910*/  SEL R13, R13, R22, !P1 ;  /* 0x000000160d0d7207 */ /* 0x000fe20004800000 */
[----:B------:R-:W-:-:S02]  /*0920*/  IMAD.X R5, RZ, RZ, R5, P4 ;  /* 0x000000ffff057224 */ /* 0x000fc400020e0605 */
[----:B------:R-:W-:Y:S01]  /*0930*/  IMAD.X R7, RZ, RZ, R7, P3 ;  /* 0x000000ffff077224 */ /* 0x000fe200018e0607 */
[----:B------:R-:W-:Y:S01]  /*0940*/  SEL R16, R16, R23, !P1 ;  /* 0x0000001710107207 */ /* 0x000fe20004800000 */
[----:B------:R-:W-:Y:S06]  /*0950*/  @P0 BRA `(.L_x_260) ;  /* 0xfffffff8009c0947 */ /* 0x000fec000383ffff */
[----:B------:R-:W-:-:S07]  /*0960*/  IMAD.MOV.U32 R14, RZ, RZ, R8 ;  /* 0x000000ffff0e7224 */ /* 0x000fce00078e0008 */
.L_x_259:
        /* <DEDUP_REMOVED lines=16> */
[----:B------:R-:W2:Y:S04]  /*0a70*/  LDG.E R7, desc[UR6][R4.64+0x4] ;  /* 0x0000040604077981 */ /* 0x000ea8000c1e1900 */
[----:B------:R-:W3:Y:S04]  /*0a80*/  LDG.E R25, desc[UR6][R4.64+0xc] ;  /* 0x00000c0604197981 */ /* 0x000ee8000c1e1900 */
[----:B------:R-:W4:Y:S04]  /*0a90*/  LDG.E R23, desc[UR6][R4.64] ;  /* 0x0000000604177981 */ /* 0x000f28000c1e1900 */
[----:B------:R-:W4:Y:S01]  /*0aa0*/  LDG.E R21, desc[UR6][R4.64+0x8] ;  /* 0x0000080604157981 */ /* 0x000f22000c1e1900 */
[----:B------:R-:W-:-:S02]  /*0ab0*/  IMAD.MOV.U32 R6, RZ, RZ, R14 ;  /* 0x000000ffff067224 */ /* 0x000fc400078e000e */
[----:B0-----:R-:W-:-:S04]  /*0ac0*/  IMAD R27, R3, UR4, RZ ;  /* 0x00000004031b7c24 */ /* 0x001fc8000f8e02ff */
[----:B------:R-:W-:Y:S01]  /*0ad0*/  IMAD R27, R2, UR5, R27 ;  /* 0x00000005021b7c24 */ /* 0x000fe2000f8e021b */
[----:B--2--5:R-:W-:Y:S01]  /*0ae0*/  FSETP.GTU.AND P6, PT, R12, R7, PT ;  /* 0x000000070c00720b */ /* 0x024fe20003fcc000 */
[----:B------:R-:W-:Y:S02]  /*0af0*/  IMAD.MOV.U32 R7, RZ, RZ, R15 ;  /* 0x000000ffff077224 */ /* 0x000fe400078e000f */
[----:B------:R-:W-:Y:S01]  /*0b00*/  IMAD.WIDE.U32 R6, R2, UR4, R6 ;  /* 0x0000000402067c25 */ /* 0x000fe2000f8e0006 */
[C---:B---3--:R-:W-:Y:S02]  /*0b10*/  FSETP.GTU.AND P1, PT, R12.reuse, R25, PT ;  /* 0x000000190c00720b */ /* 0x048fe40003f2c000 */
[----:B----4-:R-:W-:Y:S01]  /*0b20*/  FSETP.GTU.AND P5, PT, R12, R23, PT ;  /* 0x000000170c00720b */ /* 0x010fe20003fac000 */
[----:B------:R-:W-:Y:S01]  /*0b30*/  IMAD.IADD R7, R27, 0x1, R7 ;  /* 0x000000011b077824 */ /* 0x000fe200078e0207 */
[C---:B------:R-:W-:Y:S01]  /*0b40*/  IADD3 R24, P4, PT, R6.reuse, 0x1, RZ ;  /* 0x0000000106187810 */ /* 0x040fe20007f9e0ff */
[----:B------:R-:W2:Y:S04]  /*0b50*/  LDG.E R27, desc[UR6][R4.64+0x14] ;  /* 0x00001406041b7981 */ /* 0x000ea8000c1e1900 */
[----:B------:R-:W-:-:S02]  /*0b60*/  @P6 SEL R24, R6, R13, !P5 ;  /* 0x0000000d06186207 */ /* 0x000fc40006800000 */
[----:B------:R-:W-:Y:S02]  /*0b70*/  IADD3 R13, P3, PT, R6, 0x2, RZ ;  /* 0x00000002060d7810 */ /* 0x000fe40007f7e0ff */
[----:B------:R-:W-:Y:S01]  /*0b80*/  FSETP.GTU.AND P2, PT, R12, R21, PT ;  /* 0x000000150c00720b */ /* 0x000fe20003f4c000 */
[--C-:B------:R-:W-:Y:S01]  /*0b90*/  IMAD.X R22, RZ, RZ, R7.reuse, P4 ;  /* 0x000000ffff167224 */ /* 0x100fe200020e0607 */
[----:B------:R-:W3:Y:S01]  /*0ba0*/  LDG.E R25, desc[UR6][R4.64+0x1c] ;  /* 0x00001c0604197981 */ /* 0x000ee2000c1e1900 */
[----:B------:R-:W-:Y:S02]  /*0bb0*/  IADD3 R21, P4, PT, R6, 0x3, RZ ;  /* 0x0000000306157810 */ /* 0x000fe40007f9e0ff */
[----:B------:R-:W-:Y:S01]  /*0bc0*/  @P1 SEL R21, R13, R24, !P2 ;  /* 0x000000180d151207 */ /* 0x000fe20005000000 */
[----:B------:R-:W4:Y:S04]  /*0bd0*/  LDG.E R23, desc[UR6][R4.64+0x18] ;  /* 0x0000180604177981 */ /* 0x000f28000c1e1900 */
[----:B------:R0:W4:Y:S01]  /*0be0*/  LDG.E R13, desc[UR6][R4.64+0x10] ;  /* 0x00001006040d7981 */ /* 0x000122000c1e1900 */
[----:B------:R-:W-:Y:S01]  /*0bf0*/  @P6 SEL R22, R7, R16, !P5 ;  /* 0x0000001007166207 */ /* 0x000fe20006800000 */
[--C-:B------:R-:W-:Y:S01]  /*0c00*/  IMAD.X R16, RZ, RZ, R7.reuse, P4 ;  /* 0x000000ffff107224 */ /* 0x100fe200020e0607 */
[----:B--2---:R-:W-:Y:S01]  /*0c10*/  FSETP.GTU.AND P5, PT, R12, R27, PT ;  /* 0x0000001b0c00720b */ /* 0x004fe20003fac000 */
[----:B------:R-:W-:Y:S01]  /*0c20*/  IMAD.X R27, RZ, RZ, R7, P3 ;  /* 0x000000ffff1b7224 */ /* 0x000fe200018e0607 */
[----:B------:R-:W-:-:S04]  /*0c30*/  IADD3 R24, P3, PT, R6, 0x4, RZ ;  /* 0x0000000406187810 */ /* 0x000fc80007f7e0ff */
[----:B------:R-:W-:Y:S02]  /*0c40*/  @P1 SEL R16, R27, R22, !P2 ;  /* 0x000000161b101207 */ /* 0x000fe40005000000 */
[----:B------:R-:W-:Y:S02]  /*0c50*/  IADD3 R22, P4, PT, R6, 0x5, RZ ;  /* 0x0000000506167810 */ /* 0x000fe40007f9e0ff */
[----:B---3--:R-:W-:Y:S01]  /*0c60*/  FSETP.GTU.AND P1, PT, R12, R25, PT ;  /* 0x000000190c00720b */ /* 0x008fe20003f2c000 */
[--C-:B------:R-:W-:Y:S02]  /*0c70*/  IMAD.X R27, RZ, RZ, R7.reuse, P3 ;  /* 0x000000ffff1b7224 */ /* 0x100fe400018e0607 */
[----:B------:R-:W-:Y:S01]  /*0c80*/  IMAD.X R25, RZ, RZ, R7, P4 ;  /* 0x000000ffff197224 */ /* 0x000fe200020e0607 */
[----:B0-----:R-:W-:Y:S02]  /*0c90*/  IADD3 R5, P4, PT, R6, 0x6, RZ ;  /* 0x0000000606057810 */ /* 0x001fe40007f9e0ff */
[----:B----4-:R-:W-:-:S02]  /*0ca0*/  FSETP.GTU.AND P2, PT, R12, R13, PT ;  /* 0x0000000d0c00720b */ /* 0x010fc40003f4c000 */
[----:B------:R-:W-:Y:S01]  /*0cb0*/  IADD3 R13, P3, PT, R6, 0x7, RZ ;  /* 0x00000007060d7810 */ /* 0x000fe20007f7e0ff */
[--C-:B------:R-:W-:Y:S01]  /*0cc0*/  IMAD.X R4, RZ, RZ, R7.reuse, P4 ;  /* 0x000000ffff047224 */ /* 0x100fe200020e0607 */
[----:B------:R-:W-:Y:S02]  /*0cd0*/  @P5 SEL R22, R24, R21, !P2 ;  /* 0x0000001518165207 */ /* 0x000fe40005000000 */
[----:B------:R-:W-:Y:S02]  /*0ce0*/  @P5 SEL R25, R27, R16, !P2 ;  /* 0x000000101b195207 */ /* 0x000fe40005000000 */
[----:B------:R-:W-:Y:S02]  /*0cf0*/  IADD3 R14, P5, PT, R14, 0x8, RZ ;  /* 0x000000080e0e7810 */ /* 0x000fe40007fbe0ff */
[----:B------:R-:W-:Y:S01]  /*0d00*/  FSETP.GTU.AND P2, PT, R12, R23, PT ;  /* 0x000000170c00720b */ /* 0x000fe20003f4c000 */
[----:B------:R-:W-:Y:S02]  /*0d10*/  IMAD.X R16, RZ, RZ, R7, P3 ;  /* 0x000000ffff107224 */ /* 0x000fe400018e0607 */
[----:B------:R-:W-:Y:S01]  /*0d20*/  IMAD.X R15, RZ, RZ, R15, P5 ;  /* 0x000000ffff0f7224 */ /* 0x000fe200028e060f */
[----:B------:R-:W-:-:S02]  /*0d30*/  @P1 SEL R13, R5, R22, !P2 ;  /* 0x00000016050d1207 */ /* 0x000fc40005000000 */
[----:B------:R-:W-:-:S07]  /*0d40*/  @P1 SEL R16, R4, R25, !P2 ;  /* 0x0000001904101207 */ /* 0x000fce0005000000 */
.L_x_262:
        /* <DEDUP_REMOVED lines=17> */
[----:B------:R1:W4:Y:S01]  /*0e60*/  LDG.E R25, desc[UR6][R4.64+0x8] ;  /* 0x0000080604197981 */ /* 0x000322000c1e1900 */
[----:B0-----:R-:W-:-:S04]  /*0e70*/  IMAD R27, R3, UR4, RZ ;  /* 0x00000004031b7c24 */ /* 0x001fc8000f8e02ff */
[----:B------:R-:W-:Y:S01]  /*0e80*/  IMAD R27, R2, UR5, R27 ;  /* 0x00000005021b7c24 */ /* 0x000fe2000f8e021b */
[----:B--2--5:R-:W-:Y:S01]  /*0e90*/  FSETP.GTU.AND P3, PT, R12, R7, PT ;  /* 0x000000070c00720b */ /* 0x024fe20003f6c000 */
[----:B------:R-:W-:-:S04]  /*0ea0*/  IMAD.WIDE.U32 R6, R2, UR4, R14 ;  /* 0x0000000402067c25 */ /* 0x000fc8000f8e000e */
[----:B------:R-:W-:Y:S01]  /*0eb0*/  IMAD.IADD R27, R27, 0x1, R7 ;  /* 0x000000011b1b7824 */ /* 0x000fe200078e0207 */
[----:B------:R-:W-:Y:S02]  /*0ec0*/  IADD3 R22, P4, PT, R6, 0x1, RZ ;  /* 0x0000000106167810 */ /* 0x000fe40007f9e0ff */
[C---:B---3--:R-:W-:Y:S02]  /*0ed0*/  FSETP.GTU.AND P1, PT, R12.reuse, R23, PT ;  /* 0x000000170c00720b */ /* 0x048fe40003f2c000 */
[----:B----4-:R-:W-:Y:S01]  /*0ee0*/  FSETP.GTU.AND P2, PT, R12, R21, PT ;  /* 0x000000150c00720b */ /* 0x010fe20003f4c000 */
[--C-:B-1----:R-:W-:Y:S01]  /*0ef0*/  IMAD.X R4, RZ, RZ, R27.reuse, P4 ;  /* 0x000000ffff047224 */ /* 0x102fe200020e061b */
[C---:B------:R-:W-:Y:S02]  /*0f00*/  IADD3 R5, P4, PT, R6.reuse, 0x2, RZ ;  /* 0x0000000206057810 */ /* 0x040fe40007f9e0ff */
[C---:B------:R-:W-:Y:S02]  /*0f10*/  @P3 SEL R22, R6.reuse, R13, !P2 ;  /* 0x0000000d06163207 */ /* 0x040fe40005000000 */
[----:B------:R-:W-:Y:S01]  /*0f20*/  @P3 SEL R4, R27, R16, !P2 ;  /* 0x000000101b043207 */ /* 0x000fe20005000000 */
[----:B------:R-:W-:Y:S01]  /*0f30*/  IMAD.X R7, RZ, RZ, R27, P4 ;  /* 0x000000ffff077224 */ /* 0x000fe200020e061b */
[----:B------:R-:W-:-:S02]  /*0f40*/  IADD3 R13, P5, PT, R6, 0x3, RZ ;  /* 0x00000003060d7810 */ /* 0x000fc40007fbe0ff */
[----:B------:R-:W-:Y:S02]  /*0f50*/  IADD3 R14, P2, PT, R14, 0x4, RZ ;  /* 0x000000040e0e7810 */ /* 0x000fe40007f5e0ff */
[----:B------:R-:W-:Y:S01]  /*0f60*/  FSETP.GTU.AND P3, PT, R12, R25, PT ;  /* 0x000000190c00720b */ /* 0x000fe20003f6c000 */
[----:B------:R-:W-:Y:S02]  /*0f70*/  IMAD.X R16, RZ, RZ, R27, P5 ;  /* 0x000000ffff107224 */ /* 0x000fe400028e061b */
[----:B------:R-:W-:Y:S01]  /*0f80*/  IMAD.X R15, RZ, RZ, R15, P2 ;  /* 0x000000ffff0f7224 */ /* 0x000fe200010e060f */
[----:B------:R-:W-:Y:S02]  /*0f90*/  @P1 SEL R13, R5, R22, !P3 ;  /* 0x00000016050d1207 */ /* 0x000fe40005800000 */
[----:B------:R-:W-:-:S07]  /*0fa0*/  @P1 SEL R16, R7, R4, !P3 ;  /* 0x0000000407101207 */ /* 0x000fce0005800000 */
.L_x_263:
[----:B------:R-:W-:Y:S05]  /*0fb0*/  @!P0 BRA `(.L_x_261) ;  /* 0x00000000007c8947 */ /* 0x000fea0003800000 */
[----:B------:R-:W0:Y:S01]  /*0fc0*/  LDCU.64 UR4, c[0x0][0x380] ;  /* 0x00007000ff0477ac */ /* 0x000e220008000a00 */
[----:B------:R-:W-:Y:S01]  /*0fd0*/  IADD3 R19, P0, PT, R19, R14, RZ ;  /* 0x0000000e13137210 */ /* 0x000fe20007f1e0ff */
[----:B------:R-:W1:Y:S04]  /*0fe0*/  LDC.64 R6, c[0x0][0x398] ;  /* 0x0000e600ff067b82 */ /* 0x000e680000000a00 */
[----:B------:R-:W-:Y:S01]  /*0ff0*/  IMAD.X R20, R20, 0x1, R15, P0 ;  /* 0x0000000114147824 */ /* 0x000fe200000e060f */
[----:B0-----:R-:W-:-:S04]  /*1000*/  LEA R4, P0, R19, UR4, 0x2 ;  /* 0x0000000413047c11 */ /* 0x001fc8000f8010ff */
[----:B------:R-:W-:-:S05]  /*1010*/  LEA.HI.X R5, R19, UR5, R20, 0x2, P0 ;  /* 0x0000000513057c11 */ /* 0x000fca00080f1414 */
[----:B------:R-:W2:Y:S01]  /*1020*/  LDG.E R19, desc[UR6][R4.64] ;  /* 0x0000000604137981 */ /* 0x000ea2000c1e1900 */
[----:B------:R-:W-:Y:S01]  /*1030*/  ISETP.NE.U32.AND P0, PT, R10, 0x1, PT ;  /* 0x000000010a00780c */ /* 0x000fe20003f05070 */
[-C--:B-1----:R-:W-:Y:S02]  /*1040*/  IMAD R20, R3, R6.reuse, RZ ;  /* 0x0000000603147224 */ /* 0x082fe400078e02ff */
[----:B------:R-:W-:Y:S01]  /*1050*/  IMAD.WIDE.U32 R14, R2, R6, R14 ;  /* 0x00000006020e7225 */ /* 0x000fe200078e000e */
[----:B------:R-:W-:-:S03]  /*1060*/  ISETP.NE.AND.EX P0, PT, RZ, RZ, PT, P0 ;  /* 0x000000ffff00720c */ /* 0x000fc60003f05300 */
[----:B------:R-:W-:Y:S01]  /*1070*/  IMAD R7, R2, R7, R20 ;  /* 0x0000000702077224 */ /* 0x000fe200078e0214 */
[----:B--2--5:R-:W-:-:S03]  /*1080*/  FSETP.GTU.AND P1, PT, R12, R19, PT ;  /* 0x000000130c00720b */ /* 0x024fc60003f2c000 */
[----:B------:R-:W-:Y:S01]  /*1090*/  IMAD.IADD R19, R7, 0x1, R15 ;  /* 0x0000000107137824 */ /* 0x000fe200078e020f */
[----:B------:R-:W-:-:S04]  /*10a0*/  SEL R13, R14, R13, !P1 ;  /* 0x0000000d0e0d7207 */ /* 0x000fc80004800000 */
[----:B------:R-:W-:Y:S01]  /*10b0*/  SEL R16, R19, R16, !P1 ;  /* 0x0000001013107207 */ /* 0x000fe20004800000 */
[----:B------:R-:W-:Y:S06]  /*10c0*/  @!P0 BRA `(.L_x_261) ;  /* 0x0000000000388947 */ /* 0x000fec0003800000 */
[----:B------:R-:W-:Y:S01]  /*10d0*/  ISETP.NE.U32.AND P0, PT, R10, 0x2, PT ;  /* 0x000000020a00780c */ /* 0x000fe20003f05070 */
[----:B------:R-:W2:Y:S03]  /*10e0*/  LDG.E R7, desc[UR6][R4.64+0x4] ;  /* 0x0000040604077981 */ /* 0x000ea6000c1e1900 */
[----:B------:R-:W-:-:S13]  /*10f0*/  ISETP.NE.AND.EX P0, PT, RZ, RZ, PT, P0 ;  /* 0x000000ffff00720c */ /* 0x000fda0003f05300 */
[----:B------:R-:W3:Y:S01]  /*1100*/  @P0 LDG.E R15, desc[UR6][R4.64+0x8] ;  /* 0x00000806040f0981 */ /* 0x000ee2000c1e1900 */
[C---:B------:R-:W-:Y:S02]  /*1110*/  IADD3 R6, P2, PT, R14.reuse, 0x1, RZ ;  /* 0x000000010e067810 */ /* 0x040fe40007f5e0ff */
[----:B------:R-:W-:Y:S02]  /*1120*/  @P0 IADD3 R14, P3, PT, R14, 0x2, RZ ;  /* 0x000000020e0e0810 */ /* 0x000fe40007f7e0ff */
[----:B--2---:R-:W-:Y:S01]  /*1130*/  FSETP.GTU.AND P1, PT, R12, R7, PT ;  /* 0x000000070c00720b */ /* 0x004fe20003f2c000 */
[----:B------:R-:W-:-:S03]  /*1140*/  IMAD.X R7, RZ, RZ, R19, P2 ;  /* 0x000000ffff077224 */ /* 0x000fc600010e0613 */
[----:B------:R-:W-:Y:S02]  /*1150*/  SEL R13, R6, R13, !P1 ;  /* 0x0000000d060d7207 */ /* 0x000fe40004800000 */
[----:B------:R-:W-:Y:S01]  /*1160*/  SEL R16, R7, R16, !P1 ;  /* 0x0000001007107207 */ /* 0x000fe20004800000 */
[----:B------:R-:W-:Y:S01]  /*1170*/  @P0 IMAD.X R7, RZ, RZ, R19, P3 ;  /* 0x000000ffff070224 */ /* 0x000fe200018e0613 */
[----:B---3--:R-:W-:-:S04]  /*1180*/  @P0 FSETP.GTU.AND P2, PT, R12, R15, PT ;  /* 0x0000000f0c00020b */ /* 0x008fc80003f4c000 */
[----:B------:R-:W-:Y:S02]  /*1190*/  @P0 SEL R13, R14, R13, !P2 ;  /* 0x0000000d0e0d0207 */ /* 0x000fe40005000000 */
[----:B------:R-:W-:-:S07]  /*11a0*/  @P0 SEL R16, R7, R16, !P2 ;  /* 0x0000001007100207 */ /* 0x000fce0005000000 */
.L_x_261:
[----:B------:R-:W0:Y:S01]  /*11b0*/  LDCU.64 UR4, c[0x0][0x390] ;  /* 0x00007200ff0477ac */ /* 0x000e220008000a00 */
[----:B------:R-:W-:Y:S02]  /*11c0*/  IMAD.MOV.U32 R4, RZ, RZ, R13 ;  /* 0x000000ffff047224 */ /* 0x000fe400078e000d */
[----:B------:R-:W-:Y:S01]  /*11d0*/  IMAD.MOV.U32 R5, RZ, RZ, R16 ;  /* 0x000000ffff057224 */ /* 0x000fe200078e0010 */
[----:B------:R-:W1:Y:S01]  /*11e0*/  LDCU.64 UR8, c[0x0][0x3a0] ;  /* 0x00007400ff0877ac */ /* 0x000e620008000a00 */
[----:B0-----:R-:W-:-:S04]  /*11f0*/  LEA R6, P0, R0, UR4, 0x3 ;  /* 0x0000000400067c11 */ /* 0x001fc8000f8018ff */
[----:B------:R-:W-:Y:S02]  /*1200*/  LEA.HI.X R7, R0, UR5, R9, 0x3, P0 ;  /* 0x0000000500077c11 */ /* 0x000fe400080f1c09 */
[----:B------:R-:W-:-:S03]  /*1210*/  IADD3 R0, P0, PT, R11, R0, RZ ;  /* 0x000000000b007210 */ /* 0x000fc60007f1e0ff */
[----:B------:R0:W-:Y:S02]  /*1220*/  STG.E.64 desc[UR6][R6.64], R4 ;  /* 0x0000000406007986 */ /* 0x0001e4000c101b06 */
[----:B------:R-:W-:Y:S02]  /*1230*/  IMAD.X R9, RZ, RZ, R9, P0 ;  /* 0x000000ffff097224 */ /* 0x000fe400000e0609 */
[----:B-----5:R-:W-:-:S04]  /*1240*/  IMAD.WIDE.U32 R12, R0, R2, RZ ;  /* 0x00000002000c7225 */ /* 0x020fc800078e00ff */
        /* <DEDUP_REMOVED lines=8> */
.L_x_265:
        /* <DEDUP_REMOVED lines=11> */
.L_x_429:


//--------------------- .text._Z28max_row_indices_equal_kernelIfiEvPT_S1_PT0_mmm --------------------------
	.section	.text._Z28max_row_indices_equal_kernelIfiEvPT_S1_PT0_mmm,"ax",@progbits
	.align	128
        .global         _Z28max_row_indices_equal_kernelIfiEvPT_S1_PT0_mmm
        .type           _Z28max_row_indices_equal_kernelIfiEvPT_S1_PT0_mmm,@function
        .size           _Z28max_row_indices_equal_kernelIfiEvPT_S1_PT0_mmm,(.L_x_430 - _Z28max_row_indices_equal_kernelIfiEvPT_S1_PT0_mmm)
        .other          _Z28max_row_indices_equal_kernelIfiEvPT_S1_PT0_mmm,@"STO_CUDA_ENTRY STV_DEFAULT"
_Z28max_row_indices_equal_kernelIfiEvPT_S1_PT0_mmm:
.text._Z28max_row_indices_equal_kernelIfiEvPT_S1_PT0_mmm:
        /* <DEDUP_REMOVED lines=18> */
[C---:B------:R-:W-:Y:S02]  /*0120*/  LOP3.LUT R18, R2.reuse, 0x7, RZ, 0xc0, !PT ;  /* 0x0000000702127812 */ /* 0x040fe400078ec0ff */
[----:B------:R-:W-:Y:S01]  /*0130*/  LOP3.LUT R8, R2, 0xfffffff0, RZ, 0xc0, !PT ;  /* 0xfffffff002087812 */ /* 0x000fe200078ec0ff */
[----:B0-----:R-:W-:-:S08]  /*0140*/  IMAD R7, R7, UR4, RZ ;  /* 0x0000000407077c24 */ /* 0x001fd0000f8e02ff */
[----:B------:R-:W-:Y:S05]  /*0150*/  @P0 BRA `(.L_x_266) ;  /* 0x0000000000200947 */ /* 0x000fea0003800000 */
[----:B------:R-:W0:Y:S01]  /*0160*/  LDCU.64 UR4, c[0x0][0x390] ;  /* 0x00007200ff0477ac */ /* 0x000e220008000a00 */
[----:B------:R-:W-:Y:S01]  /*0170*/  NOP ;  /* 0x0000000000007918 */ /* 0x000fe20000000000 */
.L_x_267:
[----:B0-2---:R-:W-:-:S04]  /*0180*/  LEA R2, P0, R10, UR4, 0x2 ;  /* 0x000000040a027c11 */ /* 0x005fc8000f8010ff */
[----:B------:R-:W-:Y:S02]  /*0190*/  LEA.HI.X R3, R10, UR5, R9, 0x2, P0 ;  /* 0x000000050a037c11 */ /* 0x000fe400080f1409 */
[----:B------:R-:W-:-:S03]  /*01a0*/  IADD3 R10, P0, PT, R7, R10, RZ ;  /* 0x0000000a070a7210 */ /* 0x000fc60007f1e0ff */
[----:B-1----:R2:W-:Y:S02]  /*01b0*/  STG.E desc[UR6][R2.64], RZ ;  /* 0x000000ff02007986 */ /* 0x0025e4000c101906 */
[----:B------:R-:W-:Y:S01]  /*01c0*/  IMAD.X R9, RZ, RZ, R9, P0 ;  /* 0x000000ffff097224 */ /* 0x000fe200000e0609 */
[----:B------:R-:W-:Y:S07]  /*01d0*/  BRA `(.L_x_267) ;  /* 0xfffffffc00e87947 */ /* 0x000fee000383ffff */
.L_x_266:
[----:B------:R-:W-:-:S07]  /*01e0*/  LOP3.LUT R6, R2, 0x3, RZ, 0xc0, !PT ;  /* 0x0000000302067812 */ /* 0x000fce00078ec0ff */
.L_x_273:
[----:B------:R-:W0:Y:S01]  /*01f0*/  LDCU.64 UR4, c[0x0][0x388] ;  /* 0x00007100ff0477ac */ /* 0x000e220008000a00 */
[----:B------:R-:W2:Y:S01]  /*0200*/  LDC.64 R2, c[0x0][0x3a8] ;  /* 0x0000ea00ff027b82 */ /* 0x000ea20000000a00 */
[----:B0-----:R-:W-:-:S04]  /*0210*/  LEA R4, P0, R10, UR4, 0x2 ;  /* 0x000000040a047c11 */ /* 0x001fc8000f8010ff */
[----:B------:R-:W-:-:S05]  /*0220*/  LEA.HI.X R5, R10, UR5, R9, 0x2, P0 ;  /* 0x000000050a057c11 */ /* 0x000fca00080f1409 */
[----:B-1----:R0:W5:Y:S01]  /*0230*/  LDG.E R0, desc[UR6][R4.64] ;  /* 0x0000000604007981 */ /* 0x002162000c1e1900 */
[----:B--2---:R-:W-:Y:S01]  /*0240*/  ISETP.GE.U32.AND P0, PT, R2, 0x10, PT ;  /* 0x000000100200780c */ /* 0x004fe20003f06070 */
[----:B------:R-:W-:Y:S02]  /*0250*/  IMAD.MOV.U32 R13, RZ, RZ, RZ ;  /* 0x000000ffff0d7224 */ /* 0x000fe400078e00ff */
[----:B------:R-:W-:Y:S01]  /*0260*/  IMAD.MOV.U32 R14, RZ, RZ, RZ ;  /* 0x000000ffff0e7224 */ /* 0x000fe200078e00ff */
[----:B------:R-:W-:Y:S01]  /*0270*/  ISETP.GE.U32.AND.EX P0, PT, R3, RZ, PT, P0 ;  /* 0x000000ff0300720c */ /* 0x000fe20003f06100 */
[----:B------:R-:W-:-:S12]  /*0280*/  IMAD.MOV.U32 R17, RZ, RZ, RZ ;  /* 0x000000ffff117224 */ /* 0x000fd800078e00ff */
[----:B0-----:R-:W-:Y:S05]  /*0290*/  @!P0 BRA `(.L_x_268) ;  /* 0x0000000400348947 */ /* 0x001fea0003800000 */
        /* <DEDUP_REMOVED lines=12> */
.L_x_269:
[----:B------:R-:W2:Y:S04]  /*0360*/  LDG.E R21, desc[UR6][R4.64+-0x1c] ;  /* 0xffffe40604157981 */ /* 0x000ea8000c1e1900 */
[----:B------:R-:W3:Y:S04]  /*0370*/  LDG.E R19, desc[UR6][R4.64+-0x20] ;  /* 0xffffe00604137981 */ /* 0x000ee8000c1e1900 */
[----:B------:R-:W4:Y:S04]  /*0380*/  LDG.E R25, desc[UR6][R4.64+-0x14] ;  /* 0xffffec0604197981 */ /* 0x000f28000c1e1900 */
[----:B------:R-:W4:Y:S04]  /*0390*/  LDG.E R29, desc[UR6][R4.64+-0xc] ;  /* 0xfffff406041d7981 */ /* 0x000f28000c1e1900 */
[----:B------:R-:W4:Y:S04]  /*03a0*/  LDG.E R27, desc[UR6][R4.64+-0x18] ;  /* 0xffffe806041b7981 */ /* 0x000f28000c1e1900 */
[----:B------:R-:W4:Y:S01]  /*03b0*/  LDG.E R23, desc[UR6][R4.64+-0x10] ;  /* 0xfffff00604177981 */ /* 0x000f22000c1e1900 */
[----:B------:R-:W-:-:S02]  /*03c0*/  VIADD R24, R13, 0xfffffff9 ;  /* 0xfffffff90d187836 */ /* 0x000fc40000000000 */
[----:B------:R-:W-:Y:S01]  /*03d0*/  VIADD R22, R13, 0xfffffffa ;  /* 0xfffffffa0d167836 */ /* 0x000fe20000000000 */
[C---:B--2--5:R-:W-:Y:S02]  /*03e0*/  FSETP.GTU.AND P1, PT, R0.reuse, R21, PT ;  /* 0x000000150000720b */ /* 0x064fe40003f2c000 */
[----:B------:R-:W2:Y:S01]  /*03f0*/  LDG.E R21, desc[UR6][R4.64+-0x8] ;  /* 0xfffff80604157981 */ /* 0x000ea2000c1e1900 */
[----:B---3--:R-:W-:-:S03]  /*0400*/  FSETP.GTU.AND P0, PT, R0, R19, PT ;  /* 0x000000130000720b */ /* 0x008fc60003f0c000 */
[----:B------:R-:W3:Y:S07]  /*0410*/  LDG.E R19, desc[UR6][R4.64+-0x4] ;  /* 0xfffffc0604137981 */ /* 0x000eee000c1e1900 */
[----:B------:R-:W-:Y:S02]  /*0420*/  @P1 SEL R22, R24, R17, !P0 ;  /* 0x0000001118161207 */ /* 0x000fe40004000000 */
[----:B------:R-:W3:Y:S01]  /*0430*/  LDG.E R17, desc[UR6][R4.64] ;  /* 0x0000000604117981 */ /* 0x000ee2000c1e1900 */
[----:B----4-:R-:W-:-:S02]  /*0440*/  FSETP.GTU.AND P1, PT, R0, R25, PT ;  /* 0x000000190000720b */ /* 0x010fc40003f2c000 */
[C---:B------:R-:W-:Y:S02]  /*0450*/  FSETP.GTU.AND P2, PT, R0.reuse, R29, PT ;  /* 0x0000001d0000720b */ /* 0x040fe40003f4c000 */
[----:B------:R-:W-:Y:S01]  /*0460*/  FSETP.GTU.AND P0, PT, R0, R27, PT ;  /* 0x0000001b0000720b */ /* 0x000fe20003f0c000 */
[C---:B------:R-:W-:Y:S01]  /*0470*/  VIADD R27, R13.reuse, 0xfffffffb ;  /* 0xfffffffb0d1b7836 */ /* 0x040fe20000000000 */
[----:B------:R-:W4:Y:S01]  /*0480*/  LDG.E R29, desc[UR6][R4.64+0x8] ;  /* 0x00000806041d7981 */ /* 0x000f22000c1e1900 */
[----:B------:R-:W-:-:S06]  /*0490*/  VIADD R25, R13, 0xfffffffc ;  /* 0xfffffffc0d197836 */ /* 0x000fcc0000000000 */
[----:B------:R-:W-:Y:S01]  /*04a0*/  @P1 SEL R25, R27, R22, !P0 ;  /* 0x000000161b191207 */ /* 0x000fe20004000000 */
[C---:B------:R-:W-:Y:S01]  /*04b0*/  VIADD R22, R13.reuse, 0xfffffffd ;  /* 0xfffffffd0d167836 */ /* 0x040fe20000000000 */
[----:B------:R-:W-:Y:S01]  /*04c0*/  FSETP.GTU.AND P0, PT, R0, R23, PT ;  /* 0x000000170000720b */ /* 0x000fe20003f0c000 */
[----:B------:R-:W4:Y:S01]  /*04d0*/  LDG.E R27, desc[UR6][R4.64+0x10] ;  /* 0x00001006041b7981 */ /* 0x000f22000c1e1900 */
[C---:B------:R-:W-:Y:S02]  /*04e0*/  VIADD R23, R13.reuse, 0xfffffffe ;  /* 0xfffffffe0d177836 */ /* 0x040fe40000000000 */
[----:B------:R-:W-:Y:S01]  /*04f0*/  @P2 SEL R23, R22, R25, !P0 ;  /* 0x0000001916172207 */ /* 0x000fe20004000000 */
[----:B------:R-:W-:Y:S01]  /*0500*/  VIADD R22, R13, 0xffffffff ;  /* 0xffffffff0d167836 */ /* 0x000fe20000000000 */
[----:B------:R-:W4:Y:S01]  /*0510*/  LDG.E R25, desc[UR6][R4.64+0x4] ;  /* 0x0000040604197981 */ /* 0x000f22000c1e1900 */
[----:B--2---:R-:W-:-:S03]  /*0520*/  FSETP.GTU.AND P0, PT, R0, R21, PT ;  /* 0x000000150000720b */ /* 0x004fc60003f0c000 */
[----:B------:R-:W2:Y:S01]  /*0530*/  LDG.E R21, desc[UR6][R4.64+0x18] ;  /* 0x0000180604157981 */ /* 0x000ea2000c1e1900 */
[----:B------:R-:W-:-:S03]  /*0540*/  SEL R22, R22, R23, !P0 ;  /* 0x0000001716167207 */ /* 0x000fc60004000000 */
[----:B------:R-:W2:Y:S01]  /*0550*/  LDG.E R23, desc[UR6][R4.64+0xc] ;  /* 0x00000c0604177981 */ /* 0x000ea2000c1e1900 */
[----:B---3--:R-:W-:-:S03]  /*0560*/  FSETP.GTU.AND P0, PT, R0, R19, PT ;  /* 0x000000130000720b */ /* 0x008fc60003f0c000 */
[----:B------:R-:W3:Y:S01]  /*0570*/  LDG.E R19, desc[UR6][R4.64+0x14] ;  /* 0x0000140604137981 */ /* 0x000ee2000c1e1900 */
[----:B------:R-:W-:-:S03]  /*0580*/  FSETP.GTU.AND P1, PT, R0, R17, PT ;  /* 0x000000110000720b */ /* 0x000fc60003f2c000 */
[----:B------:R-:W3:Y:S01]  /*0590*/  LDG.E R17, desc[UR6][R4.64+0x1c] ;  /* 0x00001c0604117981 */ /* 0x000ee2000c1e1900 */
[----:B----4-:R-:W-:Y:S01]  /*05a0*/  FSETP.GTU.AND P2, PT, R0, R29, PT ;  /* 0x0000001d0000720b */ /* 0x010fe20003f4c000 */
[C---:B------:R-:W-:Y:S02]  /*05b0*/  VIADD R29, R13.reuse, 0x1 ;  /* 0x000000010d1d7836 */ /* 0x040fe40000000000 */
[----:B------:R-:W-:-:S06]  /*05c0*/  VIADD R24, R13, 0x2 ;  /* 0x000000020d187836 */ /* 0x000fcc0000000000 */
[C---:B------:R-:W-:Y:S02]  /*05d0*/  @P1 SEL R29, R13.reuse, R22, !P0 ;  /* 0x000000160d1d1207 */ /* 0x040fe40004000000 */
[C---:B------:R-:W-:Y:S01]  /*05e0*/  FSETP.GTU.AND P3, PT, R0.reuse, R27, PT ;  /* 0x0000001b0000720b */ /* 0x040fe20003f6c000 */
[----:B------:R-:W-:Y:S01]  /*05f0*/  VIADD R22, R13, 0x3 ;  /* 0x000000030d167836 */ /* 0x000fe20000000000 */
[----:B------:R-:W-:-:S04]  /*0600*/  FSETP.GTU.AND P0, PT, R0, R25, PT ;  /* 0x000000190000720b */ /* 0x000fc80003f0c000 */
[----:B------:R-:W-:Y:S01]  /*0610*/  @P2 SEL R22, R24, R29, !P0 ;  /* 0x0000001d18162207 */ /* 0x000fe20004000000 */
[C---:B------:R-:W-:Y:S01]  /*0620*/  VIADD R24, R13.reuse, 0x5 ;  /* 0x000000050d187836 */ /* 0x040fe20000000000 */
[C---:B--2---:R-:W-:Y:S01]  /*0630*/  FSETP.GTU.AND P1, PT, R0.reuse, R21, PT ;  /* 0x000000150000720b */ /* 0x044fe20003f2c000 */
[----:B------:R-:W-:Y:S01]  /*0640*/  VIADD R21, R13, 0x4 ;  /* 0x000000040d157836 */ /* 0x000fe20000000000 */
[----:B------:R-:W-:-:S04]  /*0650*/  FSETP.GTU.AND P0, PT, R0, R23, PT ;  /* 0x000000170000720b */ /* 0x000fc80003f0c000 */
[----:B------:R-:W-:Y:S02]  /*0660*/  @P3 SEL R24, R21, R22, !P0 ;  /* 0x0000001615183207 */ /* 0x000fe40004000000 */
[----:B------:R-:W-:-:S04]  /*0670*/  IADD3 R16, P0, PT, R16, -0x10, RZ ;  /* 0xfffffff010107810 */ /* 0x000fc80007f1e0ff */
[----:B------:R-:W-:Y:S02]  /*0680*/  IADD3.X R15, PT, PT, R15, -0x1, RZ, P0, !PT ;  /* 0xffffffff0f0f7810 */ /* 0x000fe400007fe4ff */
[----:B------:R-:W-:Y:S02]  /*0690*/  ISETP.NE.U32.AND P0, PT, R16, RZ, PT ;  /* 0x000000ff1000720c */ /* 0x000fe40003f05070 */
[----:B---3--:R-:W-:Y:S02]  /*06a0*/  FSETP.GTU.AND P2, PT, R0, R19, PT ;  /* 0x000000130000720b */ /* 0x008fe40003f4c000 */
[----:B------:R-:W-:Y:S01]  /*06b0*/  ISETP.NE.AND.EX P0, PT, R15, RZ, PT, P0 ;  /* 0x000000ff0f00720c */ /* 0x000fe20003f05300 */
[C---:B------:R-:W-:Y:S02]  /*06c0*/  VIADD R19, R13.reuse, 0x6 ;  /* 0x000000060d137836 */ /* 0x040fe40000000000 */
[----:B------:R-:W-:-:S03]  /*06d0*/  VIADD R22, R13, 0x7 ;  /* 0x000000070d167836 */ /* 0x000fc60000000000 */
[----:B------:R-:W-:Y:S02]  /*06e0*/  @P1 SEL R22, R19, R24, !P2 ;  /* 0x0000001813161207 */ /* 0x000fe40005000000 */
[----:B------:R-:W-:Y:S01]  /*06f0*/  FSETP.GTU.AND P1, PT, R0, R17, PT ;  /* 0x000000110000720b */ /* 0x000fe20003f2c000 */
[C---:B------:R-:W-:Y:S01]  /*0700*/  VIADD R17, R13.reuse, 0x8 ;  /* 0x000000080d117836 */ /* 0x040fe20000000000 */
[----:B------:R-:W-:Y:S01]  /*0710*/  IADD3 R4, P2, PT, R4, 0x40, RZ ;  /* 0x0000004004047810 */ /* 0x000fe20007f5e0ff */
[----:B------:R-:W-:-:S03]  /*0720*/  VIADD R13, R13, 0x10 ;  /* 0x000000100d0d7836 */ /* 0x000fc60000000000 */
[----:B------:R-:W-:Y:S01]  /*0730*/  SEL R17, R17, R22, !P1 ;  /* 0x0000001611117207 */ /* 0x000fe20004800000 */
[----:B------:R-:W-:Y:S01]  /*0740*/  IMAD.X R5, RZ, RZ, R5, P2 ;  /* 0x000000ffff057224 */ /* 0x000fe200010e0605 */
[----:B------:R-:W-:Y:S07]  /*0750*/  @P0 BRA `(.L_x_269) ;  /* 0xfffffffc00000947 */ /* 0x000fee000383ffff */
[----:B------:R-:W-:-:S07]  /*0760*/  IMAD.MOV.U32 R13, RZ, RZ, R8 ;  /* 0x000000ffff0d7224 */ /* 0x000fce00078e0008 */
.L_x_268:
        /* <DEDUP_REMOVED lines=16> */
[----:B------:R-:W2:Y:S04]  /*0870*/  LDG.E R19, desc[UR6][R4.64+0x4] ;  /* 0x0000040604137981 */ /* 0x000ea8000c1e1900 */
[----:B------:R-:W3:Y:S04]  /*0880*/  LDG.E R23, desc[UR6][R4.64+0xc] ;  /* 0x00000c0604177981 */ /* 0x000ee8000c1e1900 */
[----:B------:R-:W4:Y:S04]  /*0890*/  LDG.E R15, desc[UR6][R4.64] ;  /* 0x00000006040f7981 */ /* 0x000f28000c1e1900 */
[----:B------:R-:W4:Y:S04]  /*08a0*/  LDG.E R27, desc[UR6][R4.64+0x14] ;  /* 0x00001406041b7981 */ /* 0x000f28000c1e1900 */
[----:B------:R-:W4:Y:S04]  /*08b0*/  LDG.E R21, desc[UR6][R4.64+0x8] ;  /* 0x0000080604157981 */ /* 0x000f28000c1e1900 */
[----:B------:R-:W4:Y:S04]  /*08c0*/  LDG.E R16, desc[UR6][R4.64+0x1c] ;  /* 0x00001c0604107981 */ /* 0x000f28000c1e1900 */
[----:B------:R-:W4:Y:S04]  /*08d0*/  LDG.E R25, desc[UR6][R4.64+0x10] ;  /* 0x0000100604197981 */ /* 0x000f28000c1e1900 */
[----:B------:R1:W4:Y:S01]  /*08e0*/  LDG.E R29, desc[UR6][R4.64+0x18] ;  /* 0x00001806041d7981 */ /* 0x000322000c1e1900 */
[----:B0-----:R-:W-:-:S04]  /*08f0*/  IMAD R24, R2, UR4, R13 ;  /* 0x0000000402187c24 */ /* 0x001fc8000f8e020d */
[C---:B------:R-:W-:Y:S02]  /*0900*/  VIADD R22, R24.reuse, 0x1 ;  /* 0x0000000118167836 */ /* 0x040fe40000000000 */
[C---:B-1----:R-:W-:Y:S02]  /*0910*/  VIADD R4, R24.reuse, 0x4 ;  /* 0x0000000418047836 */ /* 0x042fe40000000000 */
[----:B------:R-:W-:Y:S01]  /*0920*/  VIADD R5, R24, 0x5 ;  /* 0x0000000518057836 */ /* 0x000fe20000000000 */
[C---:B--2--5:R-:W-:Y:S02]  /*0930*/  FSETP.GTU.AND P3, PT, R0.reuse, R19, PT ;  /* 0x000000130000720b */ /* 0x064fe40003f6c000 */
[C---:B---3--:R-:W-:Y:S02]  /*0940*/  FSETP.GTU.AND P1, PT, R0.reuse, R23, PT ;  /* 0x000000170000720b */ /* 0x048fe40003f2c000 */
[----:B----4-:R-:W-:-:S09]  /*0950*/  FSETP.GTU.AND P2, PT, R0, R15, PT ;  /* 0x0000000f0000720b */ /* 0x010fd20003f4c000 */
[C---:B------:R-:W-:Y:S01]  /*0960*/  @P3 SEL R22, R24.reuse, R17, !P2 ;  /* 0x0000001118163207 */ /* 0x040fe20005000000 */
[----:B------:R-:W-:Y:S01]  /*0970*/  VIADD R17, R24, 0x2 ;  /* 0x0000000218117836 */ /* 0x000fe20000000000 */
[C---:B------:R-:W-:Y:S02]  /*0980*/  FSETP.GTU.AND P2, PT, R0.reuse, R27, PT ;  /* 0x0000001b0000720b */ /* 0x040fe40003f4c000 */
[----:B------:R-:W-:Y:S01]  /*0990*/  FSETP.GTU.AND P3, PT, R0, R21, PT ;  /* 0x000000150000720b */ /* 0x000fe20003f6c000 */
[----:B------:R-:W-:-:S03]  /*09a0*/  VIADD R15, R24, 0x3 ;  /* 0x00000003180f7836 */ /* 0x000fc60000000000 */
[----:B------:R-:W-:Y:S02]  /*09b0*/  @P1 SEL R15, R17, R22, !P3 ;  /* 0x00000016110f1207 */ /* 0x000fe40005800000 */
[C---:B------:R-:W-:Y:S02]  /*09c0*/  FSETP.GTU.AND P3, PT, R0.reuse, R16, PT ;  /* 0x000000100000720b */ /* 0x040fe40003f6c000 */
[----:B------:R-:W-:-:S04]  /*09d0*/  FSETP.GTU.AND P4, PT, R0, R25, PT ;  /* 0x000000190000720b */ /* 0x000fc80003f8c000 */
[----:B------:R-:W-:Y:S01]  /*09e0*/  @P2 SEL R5, R4, R15, !P4 ;  /* 0x0000000f04052207 */ /* 0x000fe20006000000 */
[----:B------:R-:W-:Y:S01]  /*09f0*/  VIADD R4, R24, 0x6 ;  /* 0x0000000618047836 */ /* 0x000fe20000000000 */
[----:B------:R-:W-:Y:S02]  /*0a00*/  IADD3 R13, P2, PT, R13, 0x8, RZ ;  /* 0x000000080d0d7810 */ /* 0x000fe40007f5e0ff */
[----:B------:R-:W-:Y:S01]  /*0a10*/  FSETP.GTU.AND P1, PT, R0, R29, PT ;  /* 0x0000001d0000720b */ /* 0x000fe20003f2c000 */
[----:B------:R-:W-:Y:S02]  /*0a20*/  VIADD R17, R24, 0x7 ;  /* 0x0000000718117836 */ /* 0x000fe40000000000 */
[----:B------:R-:W-:Y:S01]  /*0a30*/  IMAD.X R14, RZ, RZ, R14, P2 ;  /* 0x000000ffff0e7224 */ /* 0x000fe200010e060e */
[----:B------:R-:W-:-:S09]  /*0a40*/  @P3 SEL R17, R4, R5, !P1 ;  /* 0x0000000504113207 */ /* 0x000fd20004800000 */
.L_x_271:
        /* <DEDUP_REMOVED lines=17> */
[----:B------:R-:W4:Y:S01]  /*0b60*/  LDG.E R21, desc[UR6][R4.64+0x8] ;  /* 0x0000080604157981 */ /* 0x000f22000c1e1900 */
[----:B0-----:R-:W-:-:S04]  /*0b70*/  IMAD R16, R2, UR4, R13 ;  /* 0x0000000402107c24 */ /* 0x001fc8000f8e020d */
[----:B------:R-:W-:Y:S01]  /*0b80*/  VIADD R22, R16, 0x2 ;  /* 0x0000000210167836 */ /* 0x000fe20000000000 */
[C---:B--2--5:R-:W-:Y:S02]  /*0b90*/  FSETP.GTU.AND P4, PT, R0.reuse, R19, PT ;  /* 0x000000130000720b */ /* 0x064fe40003f8c000 */
[C---:B---3--:R-:W-:Y:S02]  /*0ba0*/  FSETP.GTU.AND P1, PT, R0.reuse, R23, PT ;  /* 0x000000170000720b */ /* 0x048fe40003f2c000 */
[----:B----4-:R-:W-:Y:S01]  /*0bb0*/  FSETP.GTU.AND P3, PT, R0, R15, PT ;  /* 0x0000000f0000720b */ /* 0x010fe20003f6c000 */
[----:B------:R-:W-:Y:S01]  /*0bc0*/  VIADD R15, R16, 0x1 ;  /* 0x00000001100f7836 */ /* 0x000fe20000000000 */
[----:B------:R-:W-:-:S07]  /*0bd0*/  FSETP.GTU.AND P2, PT, R0, R21, PT ;  /* 0x000000150000720b */ /* 0x000fce0003f4c000 */
[C---:B------:R-:W-:Y:S01]  /*0be0*/  @P4 SEL R15, R16.reuse, R17, !P3 ;  /* 0x00000011100f4207 */ /* 0x040fe20005800000 */
[----:B------:R-:W-:Y:S01]  /*0bf0*/  VIADD R17, R16, 0x3 ;  /* 0x0000000310117836 */ /* 0x000fe20000000000 */
[----:B------:R-:W-:Y:S02]  /*0c00*/  IADD3 R13, P3, PT, R13, 0x4, RZ ;  /* 0x000000040d0d7810 */ /* 0x000fe40007f7e0ff */
[----:B------:R-:W-:-:S03]  /*0c10*/  @P1 SEL R17, R22, R15, !P2 ;  /* 0x0000000f16111207 */ /* 0x000fc60005000000 */
[----:B------:R-:W-:-:S08]  /*0c20*/  IMAD.X R14, RZ, RZ, R14, P3 ;  /* 0x000000ffff0e7224 */ /* 0x000fd000018e060e */
.L_x_272:
[----:B------:R-:W-:Y:S05]  /*0c30*/  @!P0 BRA `(.L_x_270) ;  /* 0x0000000000548947 */ /* 0x000fea0003800000 */
[----:B------:R-:W0:Y:S01]  /*0c40*/  LDCU.64 UR4, c[0x0][0x380] ;  /* 0x00007000ff0477ac */ /* 0x000e220008000a00 */
[----:B------:R-:W-:-:S05]  /*0c50*/  IADD3 R12, P0, PT, R12, R13, RZ ;  /* 0x0000000d0c0c7210 */ /* 0x000fca0007f1e0ff */
[----:B------:R-:W-:Y:S01]  /*0c60*/  IMAD.X R11, R11, 0x1, R14, P0 ;  /* 0x000000010b0b7824 */ /* 0x000fe200000e060e */
[C---:B0-----:R-:W-:Y:S01]  /*0c70*/  LEA R4, P0, R12.reuse, UR4, 0x2 ;  /* 0x000000040c047c11 */ /* 0x041fe2000f8010ff */
[----:B------:R-:W0:Y:S03]  /*0c80*/  LDCU UR4, c[0x0][0x398] ;  /* 0x00007300ff0477ac */ /* 0x000e260008000800 */
[----:B------:R-:W-:-:S05]  /*0c90*/  LEA.HI.X R5, R12, UR5, R11, 0x2, P0 ;  /* 0x000000050c057c11 */ /* 0x000fca00080f140b */
[----:B------:R-:W2:Y:S01]  /*0ca0*/  LDG.E R11, desc[UR6][R4.64] ;  /* 0x00000006040b7981 */ /* 0x000ea2000c1e1900 */
[----:B------:R-:W-:-:S04]  /*0cb0*/  ISETP.NE.U32.AND P0, PT, R6, 0x1, PT ;  /* 0x000000010600780c */ /* 0x000fc80003f05070 */
[----:B------:R-:W-:Y:S01]  /*0cc0*/  ISETP.NE.AND.EX P0, PT, RZ, RZ, PT, P0 ;  /* 0x000000ffff00720c */ /* 0x000fe20003f05300 */
[----:B0-----:R-:W-:Y:S01]  /*0cd0*/  IMAD R12, R2, UR4, R13 ;  /* 0x00000004020c7c24 */ /* 0x001fe2000f8e020d */
[----:B--2--5:R-:W-:-:S04]  /*0ce0*/  FSETP.GTU.AND P1, PT, R0, R11, PT ;  /* 0x0000000b0000720b */ /* 0x024fc80003f2c000 */
[----:B------:R-:W-:-:S07]  /*0cf0*/  SEL R17, R12, R17, !P1 ;  /* 0x000000110c117207 */ /* 0x000fce0004800000 */
[----:B------:R-:W-:Y:S05]  /*0d00*/  @!P0 BRA `(.L_x_270) ;  /* 0x0000000000208947 */ /* 0x000fea0003800000 */
[----:B------:R-:W-:Y:S01]  /*0d10*/  ISETP.NE.U32.AND P0, PT, R6, 0x2, PT ;  /* 0x000000020600780c */ /* 0x000fe20003f05070 */
[----:B------:R-:W2:Y:S03]  /*0d20*/  LDG.E R11, desc[UR6][R4.64+0x4] ;  /* 0x00000406040b7981 */ /* 0x000ea6000c1e1900 */
[----:B------:R-:W-:-:S13]  /*0d30*/  ISETP.NE.AND.EX P0, PT, RZ, RZ, PT, P0 ;  /* 0x000000ffff00720c */ /* 0x000fda0003f05300 */
[----:B------:R-:W3:Y:S01]  /*0d40*/  @P0 LDG.E R13, desc[UR6][R4.64+0x8] ;  /* 0x00000806040d0981 */ /* 0x000ee2000c1e1900 */
[C---:B--2---:R-:W-:Y:S02]  /*0d50*/  FSETP.GTU.AND P1, PT, R0.reuse, R11, PT ;  /* 0x0000000b0000720b */ /* 0x044fe40003f2c000 */
[----:B---3--:R-:W-:-:S11]  /*0d60*/  FSETP.GTU.OR P2, PT, R0, R13, !P0 ;  /* 0x0000000d0000720b */ /* 0x008fd6000474c400 */
[C---:B------:R-:W-:Y:S02]  /*0d70*/  @!P1 VIADD R17, R12.reuse, 0x1 ;  /* 0x000000010c119836 */ /* 0x040fe40000000000 */
[----:B------:R-:W-:-:S07]  /*0d80*/  @!P2 VIADD R17, R12, 0x2 ;  /* 0x000000020c11a836 */ /* 0x000fce0000000000 */
.L_x_270:
[----:B------:R-:W0:Y:S01]  /*0d90*/  LDCU.64 UR4, c[0x0][0x390] ;  /* 0x00007200ff0477ac */ /* 0x000e220008000a00 */
[----:B------:R-:W1:Y:S01]  /*0da0*/  LDCU.64 UR8, c[0x0][0x3a0] ;  /* 0x00007400ff0877ac */ /* 0x000e620008000a00 */
[----:B0-----:R-:W-:-:S04]  /*0db0*/  LEA R4, P0, R10, UR4, 0x2 ;  /* 0x000000040a047c11 */ /* 0x001fc8000f8010ff */
[----:B------:R-:W-:Y:S02]  /*0dc0*/  LEA.HI.X R5, R10, UR5, R9, 0x2, P0 ;  /* 0x000000050a057c11 */ /* 0x000fe400080f1409 */
[----:B------:R-:W-:-:S03]  /*0dd0*/  IADD3 R10, P0, PT, R7, R10, RZ ;  /* 0x0000000a070a7210 */ /* 0x000fc60007f1e0ff */
[----:B------:R0:W-:Y:S02]  /*0de0*/  STG.E desc[UR6][R4.64], R17 ;  /* 0x0000001104007986 */ /* 0x0001e4000c101906 */
[----:B------:R-:W-:Y:S02]  /*0df0*/  IMAD.X R9, RZ, RZ, R9, P0 ;  /* 0x000000ffff097224 */ /* 0x000fe400000e0609 */
[----:B------:R-:W-:-:S04]  /*0e00*/  IMAD.WIDE.U32 R12, R10, R2, RZ ;  /* 0x000000020a0c7225 */ /* 0x000fc800078e00ff */
[----:B-----5:R-:W-:Y:S01]  /*0e10*/  IMAD R0, R9, R2, RZ ;  /* 0x0000000209007224 */ /* 0x020fe200078e02ff */
[----:B-1----:R-:W-:-:S03]  /*0e20*/  ISETP.GE.U32.AND P0, PT, R12, UR8, PT ;  /* 0x000000080c007c0c */ /* 0x002fc6000bf06070 */
[----:B------:R-:W-:-:S04]  /*0e30*/  IMAD R3, R10, R3, R0 ;  /* 0x000000030a037224 */ /* 0x000fc800078e0200 */
[----:B------:R-:W-:-:S05]  /*0e40*/  IMAD.IADD R11, R13, 0x1, R3 ;  /* 0x000000010d0b7824 */ /* 0x000fca00078e0203 */
[----:B------:R-:W-:-:S13]  /*0e50*/  ISETP.GE.U32.AND.EX P0, PT, R11, UR9, PT, P0 ;  /* 0x000000090b007c0c */ /* 0x000fda000bf06100 */
[----:B0-----:R-:W-:Y:S05]  /*0e60*/  @!P0 BRA `(.L_x_273) ;  /* 0xfffffff000e08947 */ /* 0x001fea000383ffff */
[----:B------:R-:W-:Y:S05]  /*0e70*/  EXIT ;  /* 0x000000000000794d */ /* 0x000fea0003800000 */
.L_x_274:
        /* <DEDUP_REMOVED lines=16> */
.L_x_430:


//--------------------- .text._Z15max_rows_kernelIdEvPT_S1_mm --------------------------
	.section	.text._Z15max_rows_kernelIdEvPT_S1_mm,"ax",@progbits
	.align	128
        .global         _Z15max_rows_kernelIdEvPT_S1_mm
        .type           _Z15max_rows_kernelIdEvPT_S1_mm,@function
        .size           _Z15max_rows_kernelIdEvPT_S1_mm,(.L_x_431 - _Z15max_rows_kernelIdEvPT_S1_mm)
        .other          _Z15max_rows_kernelIdEvPT_S1_mm,@"STO_CUDA_ENTRY STV_DEFAULT"
_Z15max_rows_kernelIdEvPT_S1_mm:
.text._Z15max_rows_kernelIdEvPT_S1_mm:
        /* <DEDUP_REMOVED lines=12> */
[----:B------:R-:W-:Y:S01]  /*00c0*/  IMAD.MOV.U32 R3, RZ, RZ, RZ ;  /* 0x000000ffff037224 */ /* 0x000fe200078e00ff */
[----:B------:R-:W-:Y:S02]  /*00d0*/  UISETP.NE.U32.AND UP0, UPT, UR14, URZ, UPT ;  /* 0x000000ff0e00728c */ /* 0x000fe4000bf05070 */
[----:B------:R-:W-:Y:S02]  /*00e0*/  ULOP3.LUT UR11, UR14, 0xf, URZ, 0xc0, !UPT ;  /* 0x0000000f0e0b7892 */ /* 0x000fe4000f8ec0ff */
[----:B------:R-:W-:Y:S02]  /*00f0*/  UISETP.NE.AND.EX UP0, UPT, UR15, URZ, UPT, UP0 ;  /* 0x000000ff0f00728c */ /* 0x000fe4000bf05300 */
[----:B------:R-:W-:Y:S02]  /*0100*/  ULOP3.LUT UR10, UR14, 0x7, URZ, 0xc0, !UPT ;  /* 0x000000070e0a7892 */ /* 0x000fe4000f8ec0ff */
[----:B------:R-:W-:-:S02]  /*0110*/  ULOP3.LUT UR9, UR14, 0xfffffff0, URZ, 0xc0, !UPT ;  /* 0xfffffff00e097892 */ /* 0x000fc4000f8ec0ff */
[----:B------:R-:W-:Y:S01]  /*0120*/  ULOP3.LUT UR4, UR14, 0x3, URZ, 0xc0, !UPT ;  /* 0x000000030e047892 */ /* 0x000fe2000f8ec0ff */
[----:B------:R-:W1:Y:S01]  /*0130*/  LDCU.64 UR6, c[0x0][0x358] ;  /* 0x00006b00ff0677ac */ /* 0x000e620008000a00 */
[----:B0-----:R-:W-:Y:S01]  /*0140*/  IMAD R5, R5, UR5, RZ ;  /* 0x0000000505057c24 */ /* 0x001fe2000f8e02ff */
[----:B------:R-:W-:Y:S09]  /*0150*/  BRA.U UP0, `(.L_x_275) ;  /* 0x0000000100247547 */ /* 0x000ff2000b800000 */
[----:B------:R-:W-:Y:S01]  /*0160*/  IMAD.MOV.U32 R8, RZ, RZ, 0x0 ;  /* 0x00000000ff087424 */ /* 0x000fe200078e00ff */
[----:B------:R-:W0:Y:S01]  /*0170*/  LDCU.64 UR4, c[0x0][0x388] ;  /* 0x00007100ff0477ac */ /* 0x000e220008000a00 */
[----:B------:R-:W-:-:S07]  /*0180*/  IMAD.MOV.U32 R9, RZ, RZ, -0x100000 ;  /* 0xfff00000ff097424 */ /* 0x000fce00078e00ff */
.L_x_276:
[----:B0-2---:R-:W-:-:S04]  /*0190*/  LEA R6, P0, R0, UR4, 0x3 ;  /* 0x0000000400067c11 */ /* 0x005fc8000f8018ff */
[----:B------:R-:W-:Y:S02]  /*01a0*/  LEA.HI.X R7, R0, UR5, R3, 0x3, P0 ;  /* 0x0000000500077c11 */ /* 0x000fe400080f1c03 */
[----:B------:R-:W-:-:S03]  /*01b0*/  IADD3 R0, P0, PT, R5, R0, RZ ;  /* 0x0000000005007210 */ /* 0x000fc60007f1e0ff */
[----:B-1----:R2:W-:Y:S02]  /*01c0*/  STG.E.64 desc[UR6][R6.64], R8 ;  /* 0x0000000806007986 */ /* 0x0025e4000c101b06 */
[----:B------:R-:W-:Y:S01]  /*01d0*/  IMAD.X R3, RZ, RZ, R3, P0 ;  /* 0x000000ffff037224 */ /* 0x000fe200000e0603 */
[----:B------:R-:W-:Y:S07]  /*01e0*/  BRA `(.L_x_276) ;  /* 0xfffffffc00e87947 */ /* 0x000fee000383ffff */
.L_x_275:
[----:B------:R-:W-:Y:S02]  /*01f0*/  IMAD.MOV.U32 R2, RZ, RZ, R6 ;  /* 0x000000ffff027224 */ /* 0x000fe400078e0006 */
[----:B------:R-:W-:-:S07]  /*0200*/  IMAD.MOV.U32 R7, RZ, RZ, R4 ;  /* 0x000000ffff077224 */ /* 0x000fce00078e0004 */
.L_x_282:
[----:B------:R-:W0:Y:S01]  /*0210*/  LDC.64 R8, c[0x0][0x398] ;  /* 0x0000e600ff087b82 */ /* 0x000e220000000a00 */
        /* <DEDUP_REMOVED lines=8> */
[----:B------:R-:W2:Y:S01]  /*02a0*/  LDC R4, c[0x0][0x39c] ;  /* 0x0000e700ff047b82 */ /* 0x000ea20000000800 */
[----:B------:R-:W-:Y:S02]  /*02b0*/  IMAD.U32 R26, RZ, RZ, UR9 ;  /* 0x00000009ff1a7e24 */ /* 0x000fe4000f8e00ff */
[----:B------:R-:W-:Y:S02]  /*02c0*/  IMAD.MOV.U32 R12, RZ, RZ, 0x0 ;  /* 0x00000000ff0c7424 */ /* 0x000fe400078e00ff */
[----:B------:R-:W-:Y:S01]  /*02d0*/  IMAD.MOV.U32 R13, RZ, RZ, -0x100000 ;  /* 0xfff00000ff0d7424 */ /* 0x000fe200078e00ff */
[----:B0-----:R-:W-:-:S04]  /*02e0*/  LEA R10, P0, R2, UR12, 0x3 ;  /* 0x0000000c020a7c11 */ /* 0x001fc8000f8018ff */
[----:B------:R-:W-:Y:S02]  /*02f0*/  IADD3 R10, P1, PT, R10, 0x40, RZ ;  /* 0x000000400a0a7810 */ /* 0x000fe40007f3e0ff */
[----:B------:R-:W-:Y:S01]  /*0300*/  LEA.HI.X R11, R2, UR13, R7, 0x3, P0 ;  /* 0x0000000d020b7c11 */ /* 0x000fe200080f1c07 */
[----:B--2---:R-:W-:-:S04]  /*0310*/  IMAD.MOV.U32 R6, RZ, RZ, R4 ;  /* 0x000000ffff067224 */ /* 0x004fc800078e0004 */
[----:B------:R-:W-:-:S07]  /*0320*/  IMAD.X R11, RZ, RZ, R11, P1 ;  /* 0x000000ffff0b7224 */ /* 0x000fce00008e060b */
.L_x_278:
[----:B-1----:R-:W2:Y:S04]  /*0330*/  LDG.E.64 R16, desc[UR6][R10.64+-0x40] ;  /* 0xffffc0060a107981 */ /* 0x002ea8000c1e1b00 */
[----:B------:R-:W3:Y:S04]  /*0340*/  LDG.E.64 R20, desc[UR6][R10.64+-0x38] ;  /* 0xffffc8060a147981 */ /* 0x000ee8000c1e1b00 */
[----:B------:R-:W4:Y:S04]  /*0350*/  LDG.E.64 R22, desc[UR6][R10.64+-0x30] ;  /* 0xffffd0060a167981 */ /* 0x000f28000c1e1b00 */
[----:B------:R-:W5:Y:S04]  /*0360*/  LDG.E.64 R24, desc[UR6][R10.64+-0x28] ;  /* 0xffffd8060a187981 */ /* 0x000f68000c1e1b00 */
[----:B------:R-:W5:Y:S04]  /*0370*/  LDG.E.64 R14, desc[UR6][R10.64+-0x20] ;  /* 0xffffe0060a0e7981 */ /* 0x000f68000c1e1b00 */
[----:B------:R-:W5:Y:S01]  /*0380*/  LDG.E.64 R18, desc[UR6][R10.64+-0x10] ;  /* 0xfffff0060a127981 */ /* 0x000f62000c1e1b00 */
[----:B--2---:R-:W-:-:S06]  /*0390*/  DSETP.GT.AND P0, PT, R12, R16, PT ;  /* 0x000000100c00722a */ /* 0x004fcc0003f04000 */
[----:B------:R-:W-:Y:S02]  /*03a0*/  FSEL R12, R12, R16, P0 ;  /* 0x000000100c0c7208 */ /* 0x000fe40000000000 */
[----:B------:R-:W-:Y:S02]  /*03b0*/  FSEL R13, R13, R17, P0 ;  /* 0x000000110d0d7208 */ /* 0x000fe40000000000 */
[----:B------:R-:W2:Y:S04]  /*03c0*/  LDG.E.64 R16, desc[UR6][R10.64+-0x18] ;  /* 0xffffe8060a107981 */ /* 0x000ea8000c1e1b00 */
[----:B---3--:R-:W-:-:S06]  /*03d0*/  DSETP.GT.AND P0, PT, R12, R20, PT ;  /* 0x000000140c00722a */ /* 0x008fcc0003f04000 */
[----:B------:R-:W-:Y:S02]  /*03e0*/  FSEL R12, R12, R20, P0 ;  /* 0x000000140c0c7208 */ /* 0x000fe40000000000 */
[----:B------:R-:W-:Y:S02]  /*03f0*/  FSEL R13, R13, R21, P0 ;  /* 0x000000150d0d7208 */ /* 0x000fe40000000000 */
[----:B------:R-:W3:Y:S04]  /*0400*/  LDG.E.64 R20, desc[UR6][R10.64+-0x8] ;  /* 0xfffff8060a147981 */ /* 0x000ee8000c1e1b00 */
[----:B----4-:R-:W-:-:S06]  /*0410*/  DSETP.GT.AND P0, PT, R12, R22, PT ;  /* 0x000000160c00722a */ /* 0x010fcc0003f04000 */
[----:B------:R-:W-:Y:S02]  /*0420*/  FSEL R12, R12, R22, P0 ;  /* 0x000000160c0c7208 */ /* 0x000fe40000000000 */
[----:B------:R-:W-:Y:S02]  /*0430*/  FSEL R13, R13, R23, P0 ;  /* 0x000000170d0d7208 */ /* 0x000fe40000000000 */
[----:B------:R-:W4:Y:S04]  /*0440*/  LDG.E.64 R22, desc[UR6][R10.64] ;  /* 0x000000060a167981 */ /* 0x000f28000c1e1b00 */
[----:B-----5:R-:W-:-:S06]  /*0450*/  DSETP.GT.AND P0, PT, R12, R24, PT ;  /* 0x000000180c00722a */ /* 0x020fcc0003f04000 */
[----:B------:R-:W-:Y:S02]  /*0460*/  FSEL R12, R12, R24, P0 ;  /* 0x000000180c0c7208 */ /* 0x000fe40000000000 */
[----:B------:R-:W-:Y:S02]  /*0470*/  FSEL R13, R13, R25, P0 ;  /* 0x000000190d0d7208 */ /* 0x000fe40000000000 */
[----:B------:R-:W5:Y:S04]  /*0480*/  LDG.E.64 R24, desc[UR6][R10.64+0x8] ;  /* 0x000008060a187981 */ /* 0x000f68000c1e1b00 */
[----:B------:R-:W-:-:S06]  /*0490*/  DSETP.GT.AND P0, PT, R12, R14, PT ;  /* 0x0000000e0c00722a */ /* 0x000fcc0003f04000 */
[----:B------:R-:W-:Y:S02]  /*04a0*/  FSEL R14, R12, R14, P0 ;  /* 0x0000000e0c0e7208 */ /* 0x000fe40000000000 */
[----:B------:R-:W-:Y:S02]  /*04b0*/  FSEL R15, R13, R15, P0 ;  /* 0x0000000f0d0f7208 */ /* 0x000fe40000000000 */
[----:B------:R-:W5:Y:S04]  /*04c0*/  LDG.E.64 R12, desc[UR6][R10.64+0x10] ;  /* 0x000010060a0c7981 */ /* 0x000f68000c1e1b00 */
[----:B--2---:R-:W-:-:S06]  /*04d0*/  DSETP.GT.AND P0, PT, R14, R16, PT ;  /* 0x000000100e00722a */ /* 0x004fcc0003f04000 */
[----:B------:R-:W-:Y:S02]  /*04e0*/  FSEL R16, R14, R16, P0 ;  /* 0x000000100e107208 */ /* 0x000fe40000000000 */
[----:B------:R-:W-:Y:S02]  /*04f0*/  FSEL R17, R15, R17, P0 ;  /* 0x000000110f117208 */ /* 0x000fe40000000000 */
[----:B------:R-:W2:Y:S04]  /*0500*/  LDG.E.64 R14, desc[UR6][R10.64+0x18] ;  /* 0x000018060a0e7981 */ /* 0x000ea8000c1e1b00 */
[----:B------:R-:W-:-:S06]  /*0510*/  DSETP.GT.AND P0, PT, R16, R18, PT ;  /* 0x000000121000722a */ /* 0x000fcc0003f04000 */
        /* <DEDUP_REMOVED lines=14> */
[----:B------:R0:W5:Y:S04]  /*0600*/  LDG.E.64 R24, desc[UR6][R10.64+0x38] ;  /* 0x000038060a187981 */ /* 0x000168000c1e1b00 */
[----:B------:R-:W-:-:S06]  /*0610*/  DSETP.GT.AND P0, PT, R22, R12, PT ;  /* 0x0000000c1600722a */ /* 0x000fcc0003f04000 */
[----:B------:R-:W-:Y:S02]  /*0620*/  FSEL R12, R22, R12, P0 ;  /* 0x0000000c160c7208 */ /* 0x000fe40000000000 */
[----:B------:R-:W-:Y:S02]  /*0630*/  FSEL R13, R23, R13, P0 ;  /* 0x0000000d170d7208 */ /* 0x000fe40000000000 */
[----:B------:R-:W-:-:S04]  /*0640*/  IADD3 R26, P1, PT, R26, -0x10, RZ ;  /* 0xfffffff01a1a7810 */ /* 0x000fc80007f3e0ff */
[----:B------:R-:W-:Y:S02]  /*0650*/  IADD3.X R6, PT, PT, R6, -0x1, RZ, P1, !PT ;  /* 0xffffffff06067810 */ /* 0x000fe40000ffe4ff */
[----:B0-----:R-:W-:-:S05]  /*0660*/  IADD3 R10, P2, PT, R10, 0x80, RZ ;  /* 0x000000800a0a7810 */ /* 0x001fca0007f5e0ff */
[----:B------:R-:W-:Y:S01]  /*0670*/  IMAD.X R11, RZ, RZ, R11, P2 ;  /* 0x000000ffff0b7224 */ /* 0x000fe200010e060b */
[----:B--2---:R-:W-:-:S06]  /*0680*/  DSETP.GT.AND P0, PT, R12, R14, PT ;  /* 0x0000000e0c00722a */ /* 0x004fcc0003f04000 */
[----:B------:R-:W-:Y:S02]  /*0690*/  FSEL R12, R12, R14, P0 ;  /* 0x0000000e0c0c7208 */ /* 0x000fe40000000000 */
[----:B------:R-:W-:-:S06]  /*06a0*/  FSEL R13, R13, R15, P0 ;  /* 0x0000000f0d0d7208 */ /* 0x000fcc0000000000 */
[----:B------:R-:W-:-:S06]  /*06b0*/  DSETP.GT.AND P0, PT, R12, R16, PT ;  /* 0x000000100c00722a */ /* 0x000fcc0003f04000 */
[----:B------:R-:W-:Y:S02]  /*06c0*/  FSEL R12, R12, R16, P0 ;  /* 0x000000100c0c7208 */ /* 0x000fe40000000000 */
[----:B------:R-:W-:-:S06]  /*06d0*/  FSEL R13, R13, R17, P0 ;  /* 0x000000110d0d7208 */ /* 0x000fcc0000000000 */
[----:B---3--:R-:W-:-:S06]  /*06e0*/  DSETP.GT.AND P0, PT, R12, R18, PT ;  /* 0x000000120c00722a */ /* 0x008fcc0003f04000 */
[----:B------:R-:W-:Y:S02]  /*06f0*/  FSEL R12, R12, R18, P0 ;  /* 0x000000120c0c7208 */ /* 0x000fe40000000000 */
[----:B------:R-:W-:-:S06]  /*0700*/  FSEL R13, R13, R19, P0 ;  /* 0x000000130d0d7208 */ /* 0x000fcc0000000000 */
[----:B----4-:R-:W-:-:S06]  /*0710*/  DSETP.GT.AND P0, PT, R12, R20, PT ;  /* 0x000000140c00722a */ /* 0x010fcc0003f04000 */
[----:B------:R-:W-:Y:S02]  /*0720*/  FSEL R12, R12, R20, P0 ;  /* 0x000000140c0c7208 */ /* 0x000fe40000000000 */
[----:B------:R-:W-:Y:S02]  /*0730*/  FSEL R13, R13, R21, P0 ;  /* 0x000000150d0d7208 */ /* 0x000fe40000000000 */
[----:B------:R-:W-:-:S04]  /*0740*/  ISETP.NE.U32.AND P0, PT, R26, RZ, PT ;  /* 0x000000ff1a00720c */ /* 0x000fc80003f05070 */
[----:B------:R-:W-:Y:S01]  /*0750*/  ISETP.NE.AND.EX P0, PT, R6, RZ, PT, P0 ;  /* 0x000000ff0600720c */ /* 0x000fe20003f05300 */
[----:B-----5:R-:W-:-:S06]  /*0760*/  DSETP.GT.AND P1, PT, R12, R24, PT ;  /* 0x000000180c00722a */ /* 0x020fcc0003f24000 */
[----:B------:R-:W-:Y:S02]  /*0770*/  FSEL R12, R12, R24, P1 ;  /* 0x000000180c0c7208 */ /* 0x000fe40000800000 */
[----:B------:R-:W-:-:S04]  /*0780*/  FSEL R13, R13, R25, P1 ;  /* 0x000000190d0d7208 */ /* 0x000fc80000800000 */
[----:B------:R-:W-:Y:S05]  /*0790*/  @P0 BRA `(.L_x_278) ;  /* 0xfffffff800e40947 */ /* 0x000fea000383ffff */
[----:B------:R-:W-:-:S07]  /*07a0*/  IMAD.U32 R29, RZ, RZ, UR9 ;  /* 0x00000009ff1d7e24 */ /* 0x000fce000f8e00ff */
.L_x_277:
[----:B------:R-:W-:-:S04]  /*07b0*/  UISETP.NE.U32.AND UP0, UPT, UR11, URZ, UPT ;  /* 0x000000ff0b00728c */ /* 0x000fc8000bf05070 */
[----:B------:R-:W-:-:S09]  /*07c0*/  UISETP.NE.AND.EX UP0, UPT, URZ, URZ, UPT, UP0 ;  /* 0x000000ffff00728c */ /* 0x000fd2000bf05300 */
[----:B------:R-:W-:Y:S05]  /*07d0*/  BRA.U !UP0, `(.L_x_279) ;  /* 0x0000000508947547 */ /* 0x000fea000b800000 */
[----:B------:R-:W-:Y:S02]  /*07e0*/  UIADD3 UR5, UP0, UPT, UR11, -0x1, URZ ;  /* 0xffffffff0b057890 */ /* 0x000fe4000ff1e0ff */
[----:B------:R-:W-:Y:S02]  /*07f0*/  UISETP.NE.U32.AND UP1, UPT, UR10, URZ, UPT ;  /* 0x000000ff0a00728c */ /* 0x000fe4000bf25070 */
[----:B------:R-:W-:Y:S02]  /*0800*/  UIADD3.X UR8, UPT, UPT, URZ, -0x1, URZ, UP0, !UPT ;  /* 0xffffffffff087890 */ /* 0x000fe400087fe4ff */
[----:B------:R-:W-:Y:S02]  /*0810*/  UISETP.GE.U32.AND UP0, UPT, UR5, 0x7, UPT ;  /* 0x000000070500788c */ /* 0x000fe4000bf06070 */
[----:B------:R-:W-:Y:S02]  /*0820*/  UISETP.NE.AND.EX UP1, UPT, URZ, URZ, UPT, UP1 ;  /* 0x000000ffff00728c */ /* 0x000fe4000bf25310 */
[----:B------:R-:W-:-:S09]  /*0830*/  UISETP.GE.U32.AND.EX UP0, UPT, UR8, URZ, UPT, UP0 ;  /* 0x000000ff0800728c */ /* 0x000fd2000bf06100 */
[----:B------:R-:W-:Y:S05]  /*0840*/  BRA.U !UP0, `(.L_x_280) ;  /* 0x00000001089c7547 */ /* 0x000fea000b800000 */
[----:B------:R-:W0:Y:S01]  /*0850*/  LDCU.64 UR12, c[0x0][0x380] ;  /* 0x00007000ff0c77ac */ /* 0x000e220008000a00 */
[----:B------:R-:W-:-:S05]  /*0860*/  IADD3 R6, P0, PT, R2, R29, RZ ;  /* 0x0000001d02067210 */ /* 0x000fca0007f1e0ff */
[----:B------:R-:W-:Y:S01]  /*0870*/  IMAD.X R11, R7, 0x1, R4, P0 ;  /* 0x00000001070b7824 */ /* 0x000fe200000e0604 */
[----:B0-----:R-:W-:-:S04]  /*0880*/  LEA R10, P0, R6, UR12, 0x3 ;  /* 0x0000000c060a7c11 */ /* 0x001fc8000f8018ff */
[----:B------:R-:W-:-:S05]  /*0890*/  LEA.HI.X R11, R6, UR13, R11, 0x3, P0 ;  /* 0x0000000d060b7c11 */ /* 0x000fca00080f1c0b */
[----:B-1----:R-:W2:Y:S04]  /*08a0*/  LDG.E.64 R24, desc[UR6][R10.64] ;  /* 0x000000060a187981 */ /* 0x002ea8000c1e1b00 */
[----:B------:R-:W3:Y:S04]  /*08b0*/  LDG.E.64 R22, desc[UR6][R10.64+0x8] ;  /* 0x000008060a167981 */ /* 0x000ee8000c1e1b00 */
[----:B------:R-:W4:Y:S04]  /*08c0*/  LDG.E.64 R20, desc[UR6][R10.64+0x10] ;  /* 0x000010060a147981 */ /* 0x000f28000c1e1b00 */
[----:B------:R-:W5:Y:S04]  /*08d0*/  LDG.E.64 R18, desc[UR6][R10.64+0x18] ;  /* 0x000018060a127981 */ /* 0x000f68000c1e1b00 */
[----:B------:R-:W5:Y:S04]  /*08e0*/  LDG.E.64 R16, desc[UR6][R10.64+0x20] ;  /* 0x000020060a107981 */ /* 0x000f68000c1e1b00 */
[----:B------:R-:W5:Y:S04]  /*08f0*/  LDG.E.64 R14, desc[UR6][R10.64+0x28] ;  /* 0x000028060a0e7981 */ /* 0x000f68000c1e1b00 */
[----:B------:R-:W5:Y:S01]  /*0900*/  LDG.E.64 R26, desc[UR6][R10.64+0x38] ;  /* 0x000038060a1a7981 */ /* 0x000f62000c1e1b00 */
[----:B--2---:R-:W-:-:S06]  /*0910*/  DSETP.GT.AND P0, PT, R12, R24, PT ;  /* 0x000000180c00722a */ /* 0x004fcc0003f04000 */
[----:B------:R-:W-:Y:S02]  /*0920*/  FSEL R24, R12, R24, P0 ;  /* 0x000000180c187208 */ /* 0x000fe40000000000 */
[----:B------:R-:W-:Y:S02]  /*0930*/  FSEL R25, R13, R25, P0 ;  /* 0x000000190d197208 */ /* 0x000fe40000000000 */
[----:B------:R0:W2:Y:S04]  /*0940*/  LDG.E.64 R12, desc[UR6][R10.64+0x30] ;  /* 0x000030060a0c7981 */ /* 0x0000a8000c1e1b00 */
[----:B---3--:R-:W-:-:S06]  /*0950*/  DSETP.GT.AND P0, PT, R24, R22, PT ;  /* 0x000000161800722a */ /* 0x008fcc0003f04000 */
[----:B------:R-:W-:Y:S02]  /*0960*/  FSEL R22, R24, R22, P0 ;  /* 0x0000001618167208 */ /* 0x000fe40000000000 */
[----:B------:R-:W-:-:S06]  /*0970*/  FSEL R23, R25, R23, P0 ;  /* 0x0000001719177208 */ /* 0x000fcc0000000000 */
[----:B----4-:R-:W-:-:S06]  /*0980*/  DSETP.GT.AND P0, PT, R22, R20, PT ;  /* 0x000000141600722a */ /* 0x010fcc0003f04000 */
[----:B------:R-:W-:Y:S02]  /*0990*/  FSEL R20, R22, R20, P0 ;  /* 0x0000001416147208 */ /* 0x000fe40000000000 */
[----:B------:R-:W-:-:S06]  /*09a0*/  FSEL R21, R23, R21, P0 ;  /* 0x0000001517157208 */ /* 0x000fcc0000000000 */
[----:B-----5:R-:W-:-:S06]  /*09b0*/  DSETP.GT.AND P0, PT, R20, R18, PT ;  /* 0x000000121400722a */ /* 0x020fcc0003f04000 */
[----:B------:R-:W-:Y:S02]  /*09c0*/  FSEL R18, R20, R18, P0 ;  /* 0x0000001214127208 */ /* 0x000fe40000000000 */
[----:B------:R-:W-:-:S06]  /*09d0*/  FSEL R19, R21, R19, P0 ;  /* 0x0000001315137208 */ /* 0x000fcc0000000000 */
[----:B------:R-:W-:-:S06]  /*09e0*/  DSETP.GT.AND P0, PT, R18, R16, PT ;  /* 0x000000101200722a */ /* 0x000fcc0003f04000 */
[----:B------:R-:W-:Y:S02]  /*09f0*/  FSEL R16, R18, R16, P0 ;  /* 0x0000001012107208 */ /* 0x000fe40000000000 */
[----:B------:R-:W-:-:S06]  /*0a00*/  FSEL R17, R19, R17, P0 ;  /* 0x0000001113117208 */ /* 0x000fcc0000000000 */
[----:B------:R-:W-:-:S06]  /*0a10*/  DSETP.GT.AND P0, PT, R16, R14, PT ;  /* 0x0000000e1000722a */ /* 0x000fcc0003f04000 */
[----:B0-----:R-:W-:Y:S02]  /*0a20*/  FSEL R10, R16, R14, P0 ;  /* 0x0000000e100a7208 */ /* 0x001fe40000000000 */
[----:B------:R-:W-:Y:S02]  /*0a30*/  FSEL R11, R17, R15, P0 ;  /* 0x0000000f110b7208 */ /* 0x000fe40000000000 */
[----:B------:R-:W-:-:S05]  /*0a40*/  IADD3 R29, P1, PT, R29, 0x8, RZ ;  /* 0x000000081d1d7810 */ /* 0x000fca0007f3e0ff */
[----:B------:R-:W-:Y:S01]  /*0a50*/  IMAD.X R4, RZ, RZ, R4, P1 ;  /* 0x000000ffff047224 */ /* 0x000fe200008e0604 */
[----:B--2---:R-:W-:-:S06]  /*0a60*/  DSETP.GT.AND P0, PT, R10, R12, PT ;  /* 0x0000000c0a00722a */ /* 0x004fcc0003f04000 */
[----:B------:R-:W-:Y:S02]  /*0a70*/  FSEL R10, R10, R12, P0 ;  /* 0x0000000c0a0a7208 */ /* 0x000fe40000000000 */
[----:B------:R-:W-:-:S06]  /*0a80*/  FSEL R11, R11, R13, P0 ;  /* 0x0000000d0b0b7208 */ /* 0x000fcc0000000000 */
[----:B------:R-:W-:-:S06]  /*0a90*/  DSETP.GT.AND P0, PT, R10, R26, PT ;  /* 0x0000001a0a00722a */ /* 0x000fcc0003f04000 */
[----:B------:R-:W-:Y:S02]  /*0aa0*/  FSEL R12, R10, R26, P0 ;  /* 0x0000001a0a0c7208 */ /* 0x000fe40000000000 */
[----:B------:R-:W-:-:S07]  /*0ab0*/  FSEL R13, R11, R27, P0 ;  /* 0x0000001b0b0d7208 */ /* 0x000fce0000000000 */
.L_x_280:
        /* <DEDUP_REMOVED lines=16> */
[----:B------:R-:W5:Y:S01]  /*0bc0*/  LDG.E.64 R16, desc[UR6][R18.64+0x18] ;  /* 0x0000180612107981 */ /* 0x000f62000c1e1b00 */
[----:B--2---:R-:W-:-:S06]  /*0bd0*/  DSETP.GT.AND P0, PT, R12, R20, PT ;  /* 0x000000140c00722a */ /* 0x004fcc0003f04000 */
        /* <DEDUP_REMOVED lines=8> */
[----:B------:R-:W-:-:S04]  /*0c60*/  IADD3 R29, P0, PT, R29, 0x4, RZ ;  /* 0x000000041d1d7810 */ /* 0x000fc80007f1e0ff */
[----:B-----5:R-:W-:Y:S01]  /*0c70*/  DSETP.GT.AND P1, PT, R10, R16, PT ;  /* 0x000000100a00722a */ /* 0x020fe20003f24000 */
[----:B------:R-:W-:-:S05]  /*0c80*/  IMAD.X R4, RZ, RZ, R4, P0 ;  /* 0x000000ffff047224 */ /* 0x000fca00000e0604 */
[----:B------:R-:W-:Y:S02]  /*0c90*/  FSEL R12, R10, R16, P1 ;  /* 0x000000100a0c7208 */ /* 0x000fe40000800000 */
[----:B------:R-:W-:-:S07]  /*0ca0*/  FSEL R13, R11, R17, P1 ;  /* 0x000000110b0d7208 */ /* 0x000fce0000800000 */
.L_x_281:
[----:B------:R-:W-:Y:S05]  /*0cb0*/  BRA.U !UP1, `(.L_x_279) ;  /* 0x00000001095c7547 */ /* 0x000fea000b800000 */
[----:B------:R-:W0:Y:S01]  /*0cc0*/  LDCU.64 UR12, c[0x0][0x380] ;  /* 0x00007000ff0c77ac */ /* 0x000e220008000a00 */
[----:B------:R-:W-:-:S05]  /*0cd0*/  IADD3 R2, P0, PT, R2, R29, RZ ;  /* 0x0000001d02027210 */ /* 0x000fca0007f1e0ff */
[----:B------:R-:W-:Y:S01]  /*0ce0*/  IMAD.X R7, R7, 0x1, R4, P0 ;  /* 0x0000000107077824 */ /* 0x000fe200000e0604 */
[----:B0-----:R-:W-:-:S04]  /*0cf0*/  LEA R10, P0, R2, UR12, 0x3 ;  /* 0x0000000c020a7c11 */ /* 0x001fc8000f8018ff */
[----:B------:R-:W-:-:S05]  /*0d00*/  LEA.HI.X R11, R2, UR13, R7, 0x3, P0 ;  /* 0x0000000d020b7c11 */ /* 0x000fca00080f1c07 */
[----:B-1----:R-:W2:Y:S01]  /*0d10*/  LDG.E.64 R6, desc[UR6][R10.64] ;  /* 0x000000060a067981 */ /* 0x002ea2000c1e1b00 */
[----:B------:R-:W-:-:S04]  /*0d20*/  UISETP.NE.U32.AND UP0, UPT, UR4, 0x1, UPT ;  /* 0x000000010400788c */ /* 0x000fc8000bf05070 */
[----:B------:R-:W-:Y:S01]  /*0d30*/  UISETP.NE.AND.EX UP0, UPT, URZ, URZ, UPT, UP0 ;  /* 0x000000ffff00728c */ /* 0x000fe2000bf05300 */
[----:B--2---:R-:W-:-:S06]  /*0d40*/  DSETP.GT.AND P0, PT, R12, R6, PT ;  /* 0x000000060c00722a */ /* 0x004fcc0003f04000 */
[----:B------:R-:W-:Y:S02]  /*0d50*/  FSEL R12, R12, R6, P0 ;  /* 0x000000060c0c7208 */ /* 0x000fe40000000000 */
[----:B------:R-:W-:Y:S01]  /*0d60*/  FSEL R13, R13, R7, P0 ;  /* 0x000000070d0d7208 */ /* 0x000fe20000000000 */
[----:B------:R-:W-:Y:S06]  /*0d70*/  BRA.U !UP0, `(.L_x_279) ;  /* 0x00000001082c7547 */ /* 0x000fec000b800000 */
[----:B------:R-:W2:Y:S01]  /*0d80*/  LDG.E.64 R6, desc[UR6][R10.64+0x8] ;  /* 0x000008060a067981 */ /* 0x000ea2000c1e1b00 */
[----:B------:R-:W-:-:S04]  /*0d90*/  UISETP.NE.U32.AND UP0, UPT, UR4, 0x2, UPT ;  /* 0x000000020400788c */ /* 0x000fc8000bf05070 */
[----:B------:R-:W-:Y:S01]  /*0da0*/  UISETP.NE.AND.EX UP0, UPT, URZ, URZ, UPT, UP0 ;  /* 0x000000ffff00728c */ /* 0x000fe2000bf05300 */
[----:B--2---:R-:W-:-:S06]  /*0db0*/  DSETP.GT.AND P0, PT, R12, R6, PT ;  /* 0x000000060c00722a */ /* 0x004fcc0003f04000 */
[----:B------:R-:W-:Y:S02]  /*0dc0*/  FSEL R12, R12, R6, P0 ;  /* 0x000000060c0c7208 */ /* 0x000fe40000000000 */
[----:B------:R-:W-:Y:S01]  /*0dd0*/  FSEL R13, R13, R7, P0 ;  /* 0x000000070d0d7208 */ /* 0x000fe20000000000 */
[----:B------:R-:W-:Y:S06]  /*0de0*/  BRA.U !UP0, `(.L_x_279) ;  /* 0x0000000108107547 */ /* 0x000fec000b800000 */
[----:B------:R-:W2:Y:S02]  /*0df0*/  LDG.E.64 R10, desc[UR6][R10.64+0x10] ;  /* 0x000010060a0a7981 */ /* 0x000ea4000c1e1b00 */
[----:B--2---:R-:W-:-:S14]  /*0e00*/  DSETP.GT.AND P0, PT, R12, R10, PT ;  /* 0x0000000a0c00722a */ /* 0x004fdc0003f04000 */
[----:B------:R-:W-:Y:S02]  /*0e10*/  @!P0 IMAD.MOV.U32 R12, RZ, RZ, R10 ;  /* 0x000000ffff0c8224 */ /* 0x000fe400078e000a */
[----:B------:R-:W-:-:S07]  /*0e20*/  @!P0 IMAD.MOV.U32 R13, RZ, RZ, R11 ;  /* 0x000000ffff0d8224 */ /* 0x000fce00078e000b */
.L_x_279:
[----:B------:R-:W0:Y:S01]  /*0e30*/  LDCU.64 UR12, c[0x0][0x388] ;  /* 0x00007100ff0c77ac */ /* 0x000e220008000a00 */
        /* <DEDUP_REMOVED lines=15> */
.L_x_283:
        /* <DEDUP_REMOVED lines=13> */
.L_x_431:


//--------------------- .text._Z15max_rows_kernelIfEvPT_S1_mm --------------------------
	.section	.text._Z15max_rows_kernelIfEvPT_S1_mm,"ax",@progbits
	.align	128
        .global         _Z15max_rows_kernelIfEvPT_S1_mm
        .type           _Z15max_rows_kernelIfEvPT_S1_mm,@function
        .size           _Z15max_rows_kernelIfEvPT_S1_mm,(.L_x_432 - _Z15max_rows_kernelIfEvPT_S1_mm)
        .other          _Z15max_rows_kernelIfEvPT_S1_mm,@"STO_CUDA_ENTRY STV_DEFAULT"
_Z15max_rows_kernelIfEvPT_S1_mm:
.text._Z15max_rows_kernelIfEvPT_S1_mm:
        /* <DEDUP_REMOVED lines=18> */
[----:B------:R-:W-:Y:S02]  /*0120*/  IADD3 R0, P2, PT, R21, -0x1, RZ ;  /* 0xffffffff15007810 */ /* 0x000fe40007f5e0ff */
[----:B------:R-:W-:Y:S02]  /*0130*/  LOP3.LUT R22, R10, 0xf, RZ, 0xc0, !PT ;  /* 0x0000000f0a167812 */ /* 0x000fe400078ec0ff */
[----:B------:R-:W-:Y:S01]  /*0140*/  ISETP.GE.U32.AND P0, PT, R0, 0x3, PT ;  /* 0x000000030000780c */ /* 0x000fe20003f06070 */
[----:B------:R-:W-:Y:S01]  /*0150*/  IMAD.X R0, RZ, RZ, -0x1, P2 ;  /* 0xffffffffff007424 */ /* 0x000fe200010e06ff */
[----:B------:R-:W-:-:S04]  /*0160*/  LOP3.LUT R8, R10, 0xfffffff0, RZ, 0xc0, !PT ;  /* 0xfffffff00a087812 */ /* 0x000fc800078ec0ff */
[----:B------:R-:W-:Y:S01]  /*0170*/  ISETP.GE.U32.AND.EX P0, PT, R0, RZ, PT, P0 ;  /* 0x000000ff0000720c */ /* 0x000fe20003f06100 */
[----:B0-----:R-:W-:Y:S02]  /*0180*/  IMAD R9, R9, UR4, RZ ;  /* 0x0000000409097c24 */ /* 0x001fe4000f8e02ff */
[----:B------:R-:W-:Y:S01]  /*0190*/  IMAD.MOV.U32 R0, RZ, RZ, R2 ;  /* 0x000000ffff007224 */ /* 0x000fe200078e0002 */
[----:B------:R-:W-:Y:S09]  /*01a0*/  @P1 BRA `(.L_x_284) ;  /* 0x0000000000241947 */ /* 0x000ff20003800000 */
[----:B------:R-:W-:Y:S01]  /*01b0*/  IMAD.MOV.U32 R5, RZ, RZ, -0x800000 ;  /* 0xff800000ff057424 */ /* 0x000fe200078e00ff */
[----:B------:R-:W0:Y:S01]  /*01c0*/  LDCU.64 UR4, c[0x0][0x388] ;  /* 0x00007100ff0477ac */ /* 0x000e220008000a00 */
[----:B------:R-:W-:-:S05]  /*01d0*/  NOP ;  /* 0x0000000000007918 */ /* 0x000fca0000000000 */
.L_x_285:
[----:B0-2---:R-:W-:-:S04]  /*01e0*/  LEA R2, P0, R6, UR4, 0x2 ;  /* 0x0000000406027c11 */ /* 0x005fc8000f8010ff */
[----:B------:R-:W-:Y:S02]  /*01f0*/  LEA.HI.X R3, R6, UR5, R7, 0x2, P0 ;  /* 0x0000000506037c11 */ /* 0x000fe400080f1407 */
[----:B------:R-:W-:-:S03]  /*0200*/  IADD3 R6, P0, PT, R9, R6, RZ ;  /* 0x0000000609067210 */ /* 0x000fc60007f1e0ff */
[----:B-1----:R2:W-:Y:S02]  /*0210*/  STG.E desc[UR6][R2.64], R5 ;  /* 0x0000000502007986 */ /* 0x0025e4000c101906 */
[----:B------:R-:W-:Y:S01]  /*0220*/  IMAD.X R7, RZ, RZ, R7, P0 ;  /* 0x000000ffff077224 */ /* 0x000fe200000e0607 */
[----:B------:R-:W-:Y:S07]  /*0230*/  BRA `(.L_x_285) ;  /* 0xfffffffc00e87947 */ /* 0x000fee000383ffff */
.L_x_284:
[----:B------:R-:W-:Y:S01]  /*0240*/  LOP3.LUT R10, R10, 0x3, RZ, 0xc0, !PT ;  /* 0x000000030a0a7812 */ /* 0x000fe200078ec0ff */
[----:B------:R-:W-:-:S07]  /*0250*/  IMAD.MOV.U32 R11, RZ, RZ, R4 ;  /* 0x000000ffff0b7224 */ /* 0x000fce00078e0004 */
.L_x_290:
[----:B------:R-:W0:Y:S01]  /*0260*/  LDC.64 R2, c[0x0][0x398] ;  /* 0x0000e600ff027b82 */ /* 0x000e220000000a00 */
[----:B------:R-:W-:Y:S02]  /*0270*/  IMAD.MOV.U32 R12, RZ, RZ, -0x800000 ;  /* 0xff800000ff0c7424 */ /* 0x000fe400078e00ff */
[----:B------:R-:W-:Y:S02]  /*0280*/  IMAD.MOV.U32 R13, RZ, RZ, RZ ;  /* 0x000000ffff0d7224 */ /* 0x000fe400078e00ff */
[----:B------:R-:W-:Y:S01]  /*0290*/  IMAD.MOV.U32 R16, RZ, RZ, RZ ;  /* 0x000000ffff107224 */ /* 0x000fe200078e00ff */
[----:B0-----:R-:W-:-:S04]  /*02a0*/  ISETP.GE.U32.AND P1, PT, R2, 0x10, PT ;  /* 0x000000100200780c */ /* 0x001fc80003f26070 */
[----:B------:R-:W-:-:S13]  /*02b0*/  ISETP.GE.U32.AND.EX P1, PT, R3, RZ, PT, P1 ;  /* 0x000000ff0300720c */ /* 0x000fda0003f26110 */
[----:B------:R-:W-:Y:S05]  /*02c0*/  @!P1 BRA `(.L_x_286) ;  /* 0x0000000400049947 */ /* 0x000fea0003800000 */
[----:B------:R-:W0:Y:S01]  /*02d0*/  LDCU.64 UR4, c[0x0][0x380] ;  /* 0x00007000ff0477ac */ /* 0x000e220008000a00 */
[----:B------:R-:W2:Y:S01]  /*02e0*/  LDC R16, c[0x0][0x39c] ;  /* 0x0000e700ff107b82 */ /* 0x000ea20000000800 */
[----:B------:R-:W-:Y:S02]  /*02f0*/  IMAD.MOV.U32 R12, RZ, RZ, -0x800000 ;  /* 0xff800000ff0c7424 */ /* 0x000fe400078e00ff */
[----:B------:R-:W-:Y:S01]  /*0300*/  IMAD.MOV.U32 R14, RZ, RZ, R8 ;  /* 0x000000ffff0e7224 */ /* 0x000fe200078e0008 */
[----:B0-----:R-:W-:-:S04]  /*0310*/  LEA R4, P1, R0, UR4, 0x2 ;  /* 0x0000000400047c11 */ /* 0x001fc8000f8210ff */
[----:B------:R-:W-:Y:S02]  /*0320*/  IADD3 R4, P2, PT, R4, 0x20, RZ ;  /* 0x0000002004047810 */ /* 0x000fe40007f5e0ff */
[----:B------:R-:W-:Y:S01]  /*0330*/  LEA.HI.X R5, R0, UR5, R11, 0x2, P1 ;  /* 0x0000000500057c11 */ /* 0x000fe200088f140b */
[----:B--2---:R-:W-:-:S04]  /*0340*/  IMAD.MOV.U32 R13, RZ, RZ, R16 ;  /* 0x000000ffff0d7224 */ /* 0x004fc800078e0010 */
[----:B------:R-:W-:-:S07]  /*0350*/  IMAD.X R5, RZ, RZ, R5, P2 ;  /* 0x000000ffff057224 */ /* 0x000fce00010e0605 */
.L_x_287:
        /* <DEDUP_REMOVED lines=8> */
[----:B------:R-:W5:Y:S01]  /*03e0*/  LDG.E R17, desc[UR6][R4.64] ;  /* 0x0000000604117981 */ /* 0x000f62000c1e1900 */
[----:B--2---:R-:W-:-:S04]  /*03f0*/  FSETP.GT.AND P1, PT, R12, R19, PT ;  /* 0x000000130c00720b */ /* 0x004fc80003f24000 */
[----:B------:R-:W-:Y:S02]  /*0400*/  FSEL R12, R12, R19, P1 ;  /* 0x000000130c0c7208 */ /* 0x000fe40000800000 */
[----:B------:R-:W2:Y:S02]  /*0410*/  LDG.E R19, desc[UR6][R4.64+0x4] ;  /* 0x0000040604137981 */ /* 0x000ea4000c1e1900 */
[----:B---3--:R-:W-:-:S04]  /*0420*/  FSETP.GT.AND P1, PT, R12, R27, PT ;  /* 0x0000001b0c00720b */ /* 0x008fc80003f24000 */
[----:B------:R-:W-:Y:S02]  /*0430*/  FSEL R26, R12, R27, P1 ;  /* 0x0000001b0c1a7208 */ /* 0x000fe40000800000 */
[----:B------:R-:W3:Y:S02]  /*0440*/  LDG.E R12, desc[UR6][R4.64+0x8] ;  /* 0x00000806040c7981 */ /* 0x000ee4000c1e1900 */
[----:B----4-:R-:W-:-:S04]  /*0450*/  FSETP.GT.AND P1, PT, R26, R25, PT ;  /* 0x000000191a00720b */ /* 0x010fc80003f24000 */
[----:B------:R-:W-:Y:S02]  /*0460*/  FSEL R27, R26, R25, P1 ;  /* 0x000000191a1b7208 */ /* 0x000fe40000800000 */
[----:B------:R-:W4:Y:S02]  /*0470*/  LDG.E R25, desc[UR6][R4.64+0xc] ;  /* 0x00000c0604197981 */ /* 0x000f24000c1e1900 */
[----:B-----5:R-:W-:-:S04]  /*0480*/  FSETP.GT.AND P1, PT, R27, R24, PT ;  /* 0x000000181b00720b */ /* 0x020fc80003f24000 */
[----:B------:R-:W-:Y:S02]  /*0490*/  FSEL R26, R27, R24, P1 ;  /* 0x000000181b1a7208 */ /* 0x000fe40000800000 */
[----:B------:R-:W5:Y:S02]  /*04a0*/  LDG.E R24, desc[UR6][R4.64+0x10] ;  /* 0x0000100604187981 */ /* 0x000f64000c1e1900 */
[----:B------:R-:W-:-:S04]  /*04b0*/  FSETP.GT.AND P1, PT, R26, R23, PT ;  /* 0x000000171a00720b */ /* 0x000fc80003f24000 */
[----:B------:R-:W-:Y:S02]  /*04c0*/  FSEL R27, R26, R23, P1 ;  /* 0x000000171a1b7208 */ /* 0x000fe40000800000 */
[----:B------:R-:W5:Y:S02]  /*04d0*/  LDG.E R23, desc[UR6][R4.64+0x14] ;  /* 0x0000140604177981 */ /* 0x000f64000c1e1900 */
[----:B------:R-:W-:-:S04]  /*04e0*/  FSETP.GT.AND P1, PT, R27, R20, PT ;  /* 0x000000141b00720b */ /* 0x000fc80003f24000 */
[----:B------:R-:W-:Y:S02]  /*04f0*/  FSEL R27, R27, R20, P1 ;  /* 0x000000141b1b7208 */ /* 0x000fe40000800000 */
[----:B------:R-:W5:Y:S02]  /*0500*/  LDG.E R20, desc[UR6][R4.64+0x18] ;  /* 0x0000180604147981 */ /* 0x000f64000c1e1900 */
[----:B------:R-:W-:-:S04]  /*0510*/  FSETP.GT.AND P1, PT, R27, R18, PT ;  /* 0x000000121b00720b */ /* 0x000fc80003f24000 */
[----:B------:R-:W-:Y:S02]  /*0520*/  FSEL R26, R27, R18, P1 ;  /* 0x000000121b1a7208 */ /* 0x000fe40000800000 */
[----:B------:R0:W5:Y:S02]  /*0530*/  LDG.E R18, desc[UR6][R4.64+0x1c] ;  /* 0x00001c0604127981 */ /* 0x000164000c1e1900 */
[----:B------:R-:W-:-:S04]  /*0540*/  FSETP.GT.AND P1, PT, R26, R15, PT ;  /* 0x0000000f1a00720b */ /* 0x000fc80003f24000 */
[----:B------:R-:W-:-:S04]  /*0550*/  FSEL R26, R26, R15, P1 ;  /* 0x0000000f1a1a7208 */ /* 0x000fc80000800000 */
[----:B------:R-:W-:-:S04]  /*0560*/  FSETP.GT.AND P1, PT, R26, R17, PT ;  /* 0x000000111a00720b */ /* 0x000fc80003f24000 */
[----:B------:R-:W-:-:S04]  /*0570*/  FSEL R26, R26, R17, P1 ;  /* 0x000000111a1a7208 */ /* 0x000fc80000800000 */
[----:B--2---:R-:W-:-:S04]  /*0580*/  FSETP.GT.AND P1, PT, R26, R19, PT ;  /* 0x000000131a00720b */ /* 0x004fc80003f24000 */
[----:B------:R-:W-:-:S04]  /*0590*/  FSEL R19, R26, R19, P1 ;  /* 0x000000131a137208 */ /* 0x000fc80000800000 */
[----:B---3--:R-:W-:-:S04]  /*05a0*/  FSETP.GT.AND P1, PT, R19, R12, PT ;  /* 0x0000000c1300720b */ /* 0x008fc80003f24000 */
[----:B------:R-:W-:-:S04]  /*05b0*/  FSEL R12, R19, R12, P1 ;  /* 0x0000000c130c7208 */ /* 0x000fc80000800000 */
[----:B----4-:R-:W-:-:S04]  /*05c0*/  FSETP.GT.AND P1, PT, R12, R25, PT ;  /* 0x000000190c00720b */ /* 0x010fc80003f24000 */
[----:B------:R-:W-:-:S04]  /*05d0*/  FSEL R25, R12, R25, P1 ;  /* 0x000000190c197208 */ /* 0x000fc80000800000 */
[----:B-----5:R-:W-:-:S04]  /*05e0*/  FSETP.GT.AND P1, PT, R25, R24, PT ;  /* 0x000000181900720b */ /* 0x020fc80003f24000 */
[----:B------:R-:W-:-:S04]  /*05f0*/  FSEL R24, R25, R24, P1 ;  /* 0x0000001819187208 */ /* 0x000fc80000800000 */
[----:B------:R-:W-:-:S04]  /*0600*/  FSETP.GT.AND P1, PT, R24, R23, PT ;  /* 0x000000171800720b */ /* 0x000fc80003f24000 */
[----:B------:R-:W-:Y:S02]  /*0610*/  FSEL R23, R24, R23, P1 ;  /* 0x0000001718177208 */ /* 0x000fe40000800000 */
[----:B------:R-:W-:Y:S02]  /*0620*/  IADD3 R14, P1, PT, R14, -0x10, RZ ;  /* 0xfffffff00e0e7810 */ /* 0x000fe40007f3e0ff */
[-C--:B------:R-:W-:Y:S02]  /*0630*/  FSETP.GT.AND P2, PT, R23, R20.reuse, PT ;  /* 0x000000141700720b */ /* 0x080fe40003f44000 */
[----:B------:R-:W-:Y:S02]  /*0640*/  IADD3.X R13, PT, PT, R13, -0x1, RZ, P1, !PT ;  /* 0xffffffff0d0d7810 */ /* 0x000fe40000ffe4ff */
[----:B------:R-:W-:Y:S02]  /*0650*/  ISETP.NE.U32.AND P1, PT, R14, RZ, PT ;  /* 0x000000ff0e00720c */ /* 0x000fe40003f25070 */
[----:B------:R-:W-:-:S02]  /*0660*/  FSEL R23, R23, R20, P2 ;  /* 0x0000001417177208 */ /* 0x000fc40001000000 */
[----:B------:R-:W-:Y:S02]  /*0670*/  ISETP.NE.AND.EX P1, PT, R13, RZ, PT, P1 ;  /* 0x000000ff0d00720c */ /* 0x000fe40003f25310 */
[----:B0-----:R-:W-:Y:S02]  /*0680*/  IADD3 R4, P2, PT, R4, 0x40, RZ ;  /* 0x0000004004047810 */ /* 0x001fe40007f5e0ff */
[----:B------:R-:W-:-:S03]  /*0690*/  FSETP.GT.AND P3, PT, R23, R18, PT ;  /* 0x000000121700720b */ /* 0x000fc60003f64000 */
[----:B------:R-:W-:Y:S01]  /*06a0*/  IMAD.X R5, RZ, RZ, R5, P2 ;  /* 0x000000ffff057224 */ /* 0x000fe200010e0605 */
[----:B------:R-:W-:-:S05]  /*06b0*/  FSEL R12, R23, R18, P3 ;  /* 0x00000012170c7208 */ /* 0x000fca0001800000 */
[----:B------:R-:W-:Y:S05]  /*06c0*/  @P1 BRA `(.L_x_287) ;  /* 0xfffffffc00241947 */ /* 0x000fea000383ffff */
[----:B------:R-:W-:-:S07]  /*06d0*/  IMAD.MOV.U32 R13, RZ, RZ, R8 ;  /* 0x000000ffff0d7224 */ /* 0x000fce00078e0008 */
.L_x_286:
        /* <DEDUP_REMOVED lines=22> */
[----:B------:R-:W5:Y:S01]  /*0840*/  LDG.E R29, desc[UR6][R4.64+0x1c] ;  /* 0x00001c06041d7981 */ /* 0x000f62000c1e1900 */
[----:B------:R-:W-:-:S05]  /*0850*/  IADD3 R13, P3, PT, R13, 0x8, RZ ;  /* 0x000000080d0d7810 */ /* 0x000fca0007f7e0ff */
[----:B------:R-:W-:Y:S01]  /*0860*/  IMAD.X R16, RZ, RZ, R16, P3 ;  /* 0x000000ffff107224 */ /* 0x000fe200018e0610 */
        /* <DEDUP_REMOVED lines=9> */
[----:B------:R-:W-:-:S04]  /*0900*/  FSEL R12, R12, R25, P2 ;  /* 0x000000190c0c7208 */ /* 0x000fc80001000000 */
[----:B------:R-:W-:-:S04]  /*0910*/  FSETP.GT.AND P2, PT, R12, R27, PT ;  /* 0x0000001b0c00720b */ /* 0x000fc80003f44000 */
[----:B------:R-:W-:-:S04]  /*0920*/  FSEL R27, R12, R27, P2 ;  /* 0x0000001b0c1b7208 */ /* 0x000fc80001000000 */
[----:B------:R-:W-:-:S04]  /*0930*/  FSETP.GT.AND P2, PT, R27, R14, PT ;  /* 0x0000000e1b00720b */ /* 0x000fc80003f44000 */
[----:B------:R-:W-:-:S04]  /*0940*/  FSEL R12, R27, R14, P2 ;  /* 0x0000000e1b0c7208 */ /* 0x000fc80001000000 */
[----:B------:R-:W-:-:S04]  /*0950*/  FSETP.GT.AND P2, PT, R12, R29, PT ;  /* 0x0000001d0c00720b */ /* 0x000fc80003f44000 */
[----:B------:R-:W-:-:S09]  /*0960*/  FSEL R12, R12, R29, P2 ;  /* 0x0000001d0c0c7208 */ /* 0x000fd20001000000 */
.L_x_289:
[----:B------:R-:W-:Y:S05]  /*0970*/  @!P1 BRA `(.L_x_288) ;  /* 0x0000000000a89947 */ /* 0x000fea0003800000 */
[----:B------:R-:W0:Y:S01]  /*0980*/  @P0 LDC.64 R4, c[0x0][0x380] ;  /* 0x0000e000ff040b82 */ /* 0x000e220000000a00 */
[----:B------:R-:W-:-:S05]  /*0990*/  @P0 IADD3 R14, P1, PT, R0, R13, RZ ;  /* 0x0000000d000e0210 */ /* 0x000fca0007f3e0ff */
[----:B------:R-:W-:Y:S01]  /*09a0*/  @P0 IMAD.X R15, R11, 0x1, R16, P1 ;  /* 0x000000010b0f0824 */ /* 0x000fe200008e0610 */
[----:B0-----:R-:W-:-:S04]  /*09b0*/  @P0 LEA R4, P1, R14, R4, 0x2 ;  /* 0x000000040e040211 */ /* 0x001fc800078210ff */
[----:B------:R-:W-:-:S05]  /*09c0*/  @P0 LEA.HI.X R5, R14, R5, R15, 0x2, P1 ;  /* 0x000000050e050211 */ /* 0x000fca00008f140f */
[----:B-1----:R-:W2:Y:S04]  /*09d0*/  @P0 LDG.E R15, desc[UR6][R4.64] ;  /* 0x00000006040f0981 */ /* 0x002ea8000c1e1900 */
[----:B------:R-:W3:Y:S04]  /*09e0*/  @P0 LDG.E R14, desc[UR6][R4.64+0x4] ;  /* 0x00000406040e0981 */ /* 0x000ee8000c1e1900 */
[----:B------:R-:W4:Y:S04]  /*09f0*/  @P0 LDG.E R17, desc[UR6][R4.64+0x8] ;  /* 0x0000080604110981 */ /* 0x000f28000c1e1900 */
[----:B------:R-:W5:Y:S01]  /*0a00*/  @P0 LDG.E R19, desc[UR6][R4.64+0xc] ;  /* 0x00000c0604130981 */ /* 0x000f62000c1e1900 */
[----:B--2---:R-:W-:-:S04]  /*0a10*/  @P0 FSETP.GT.AND P1, PT, R12, R15, PT ;  /* 0x0000000f0c00020b */ /* 0x004fc80003f24000 */
[----:B------:R-:W-:-:S04]  /*0a20*/  @P0 FSEL R15, R12, R15, P1 ;  /* 0x0000000f0c0f0208 */ /* 0x000fc80000800000 */
[----:B---3--:R-:W-:-:S04]  /*0a30*/  @P0 FSETP.GT.AND P1, PT, R15, R14, PT ;  /* 0x0000000e0f00020b */ /* 0x008fc80003f24000 */
[----:B------:R-:W-:Y:S02]  /*0a40*/  @P0 FSEL R14, R15, R14, P1 ;  /* 0x0000000e0f0e0208 */ /* 0x000fe40000800000 */
[----:B------:R-:W-:Y:S02]  /*0a50*/  ISETP.NE.U32.AND P1, PT, R10, RZ, PT ;  /* 0x000000ff0a00720c */ /* 0x000fe40003f25070 */
[CC--:B----4-:R-:W-:Y:S02]  /*0a60*/  @P0 FSETP.GT.AND P2, PT, R14.reuse, R17.reuse, PT ;  /* 0x000000110e00020b */ /* 0x0d0fe40003f44000 */
[----:B------:R-:W-:Y:S02]  /*0a70*/  ISETP.NE.AND.EX P1, PT, RZ, RZ, PT, P1 ;  /* 0x000000ffff00720c */ /* 0x000fe40003f25310 */
[----:B------:R-:W-:Y:S02]  /*0a80*/  @P0 FSEL R14, R14, R17, P2 ;  /* 0x000000110e0e0208 */ /* 0x000fe40001000000 */
[----:B------:R-:W-:-:S02]  /*0a90*/  @P0 IADD3 R13, P2, PT, R13, 0x4, RZ ;  /* 0x000000040d0d0810 */ /* 0x000fc40007f5e0ff */
[----:B-----5:R-:W-:-:S03]  /*0aa0*/  @P0 FSETP.GT.AND P3, PT, R14, R19, PT ;  /* 0x000000130e00020b */ /* 0x020fc60003f64000 */
[----:B------:R-:W-:Y:S01]  /*0ab0*/  @P0 IMAD.X R16, RZ, RZ, R16, P2 ;  /* 0x000000ffff100224 */ /* 0x000fe200010e0610 */
[----:B------:R-:W-:-:S03]  /*0ac0*/  @P0 FSEL R12, R14, R19, P3 ;  /* 0x000000130e0c0208 */ /* 0x000fc60001800000 */
[----:B------:R-:W-:Y:S06]  /*0ad0*/  @!P1 BRA `(.L_x_288) ;  /* 0x0000000000509947 */ /* 0x000fec0003800000 */
[----:B------:R-:W0:Y:S01]  /*0ae0*/  LDCU.64 UR4, c[0x0][0x380] ;  /* 0x00007000ff0477ac */ /* 0x000e220008000a00 */
[----:B------:R-:W-:-:S05]  /*0af0*/  IADD3 R0, P1, PT, R0, R13, RZ ;  /* 0x0000000d00007210 */ /* 0x000fca0007f3e0ff */
[----:B------:R-:W-:Y:S01]  /*0b00*/  IMAD.X R11, R11, 0x1, R16, P1 ;  /* 0x000000010b0b7824 */ /* 0x000fe200008e0610 */
[----:B0-----:R-:W-:-:S04]  /*0b10*/  LEA R4, P1, R0, UR4, 0x2 ;  /* 0x0000000400047c11 */ /* 0x001fc8000f8210ff */
[----:B------:R-:W-:-:S05]  /*0b20*/  LEA.HI.X R5, R0, UR5, R11, 0x2, P1 ;  /* 0x0000000500057c11 */ /* 0x000fca00088f140b */
[----:B------:R-:W2:Y:S01]  /*0b30*/  LDG.E R11, desc[UR6][R4.64] ;  /* 0x00000006040b7981 */ /* 0x000ea2000c1e1900 */
[----:B------:R-:W-:-:S04]  /*0b40*/  ISETP.NE.U32.AND P1, PT, R10, 0x1, PT ;  /* 0x000000010a00780c */ /* 0x000fc80003f25070 */
[----:B------:R-:W-:Y:S02]  /*0b50*/  ISETP.NE.AND.EX P1, PT, RZ, RZ, PT, P1 ;  /* 0x000000ffff00720c */ /* 0x000fe40003f25310 */
[----:B--2---:R-:W-:-:S04]  /*0b60*/  FSETP.GT.AND P2, PT, R12, R11, PT ;  /* 0x0000000b0c00720b */ /* 0x004fc80003f44000 */
[----:B------:R-:W-:-:S07]  /*0b70*/  FSEL R12, R12, R11, P2 ;  /* 0x0000000b0c0c7208 */ /* 0x000fce0001000000 */
[----:B------:R-:W-:Y:S05]  /*0b80*/  @!P1 BRA `(.L_x_288) ;  /* 0x0000000000249947 */ /* 0x000fea0003800000 */
[----:B------:R-:W2:Y:S01]  /*0b90*/  LDG.E R11, desc[UR6][R4.64+0x4] ;  /* 0x00000406040b7981 */ /* 0x000ea2000c1e1900 */
[----:B------:R-:W-:-:S04]  /*0ba0*/  ISETP.NE.U32.AND P1, PT, R10, 0x2, PT ;  /* 0x000000020a00780c */ /* 0x000fc80003f25070 */
[----:B------:R-:W-:Y:S02]  /*0bb0*/  ISETP.NE.AND.EX P1, PT, RZ, RZ, PT, P1 ;  /* 0x000000ffff00720c */ /* 0x000fe40003f25310 */
[----:B--2---:R-:W-:-:S04]  /*0bc0*/  FSETP.GT.AND P2, PT, R12, R11, PT ;  /* 0x0000000b0c00720b */ /* 0x004fc80003f44000 */
[----:B------:R-:W-:-:S07]  /*0bd0*/  FSEL R12, R12, R11, P2 ;  /* 0x0000000b0c0c7208 */ /* 0x000fce0001000000 */
[----:B------:R-:W-:Y:S05]  /*0be0*/  @!P1 BRA `(.L_x_288) ;  /* 0x00000000000c9947 */ /* 0x000fea0003800000 */
[----:B------:R-:W2:Y:S02]  /*0bf0*/  LDG.E R5, desc[UR6][R4.64+0x8] ;  /* 0x0000080604057981 */ /* 0x000ea4000c1e1900 */
[----:B--2---:R-:W-:-:S13]  /*0c00*/  FSETP.GT.AND P1, PT, R12, R5, PT ;  /* 0x000000050c00720b */ /* 0x004fda0003f24000 */
[----:B------:R-:W-:-:S07]  /*0c10*/  @!P1 IMAD.MOV.U32 R12, RZ, RZ, R5 ;  /* 0x000000ffff0c9224 */ /* 0x000fce00078e0005 */
.L_x_288:
        /* <DEDUP_REMOVED lines=16> */
.L_x_291:
        /* <DEDUP_REMOVED lines=14> */
.L_x_432:


//--------------------- .text._Z17scale_rows_kernelIdEvPT_S1_mm --------------------------
	.section	.text._Z17scale_rows_kernelIdEvPT_S1_mm,"ax",@progbits
	.align	128
        .global         _Z17scale_rows_kernelIdEvPT_S1_mm
        .type           _Z17scale_rows_kernelIdEvPT_S1_mm,@function
        .size           _Z17scale_rows_kernelIdEvPT_S1_mm,(.L_x_380 - _Z17scale_rows_kernelIdEvPT_S1_mm)
        .other          _Z17scale_rows_kernelIdEvPT_S1_mm,@"STO_CUDA_ENTRY STV_DEFAULT"
_Z17scale_rows_kernelIdEvPT_S1_mm:
.text._Z17scale_rows_kernelIdEvPT_S1_mm:
        /* <DEDUP_REMOVED lines=16> */
[----:B------:R-:W0:Y:S01]  /*0100*/  LDCU.64 UR8, c[0x0][0x380] ;  /* 0x00007000ff0877ac */ /* 0x000e220008000a00 */
[----:B-1----:R-:W0:Y:S05]  /*0110*/  LDCU.64 UR12, c[0x0][0x388] ;  /* 0x00007100ff0c77ac */ /* 0x002e2a0008000a00 */
.L_x_297:
[----:B0-----:R-:W-:-:S04]  /*0120*/  LEA R4, P0, R13, UR8, 0x3 ;  /* 0x000000080d047c11 */ /* 0x001fc8000f8018ff */
[----:B------:R-:W-:-:S05]  /*0130*/  LEA.HI.X R5, R13, UR9, R12, 0x3, P0 ;  /* 0x000000090d057c11 */ /* 0x000fca00080f1c0c */
[----:B------:R0:W5:Y:S01]  /*0140*/  LDG.E.64 R8, desc[UR6][R4.64] ;  /* 0x0000000604087981 */ /* 0x000162000c1e1b00 */
[----:B--2---:R-:W-:Y:S01]  /*0150*/  LOP3.LUT R2, R12, UR5, RZ, 0xfc, !PT ;  /* 0x000000050c027c12 */ /* 0x004fe2000f8efcff */
[----:B------:R-:W-:Y:S03]  /*0160*/  BSSY.RECONVERGENT B0, `(.L_x_292) ;  /* 0x0000019000007945 */ /* 0x000fe60003800200 */
[----:B------:R-:W-:-:S13]  /*0170*/  ISETP.NE.U32.AND P0, PT, R2, RZ, PT ;  /* 0x000000ff0200720c */ /* 0x000fda0003f05070 */
[----:B0-----:R-:W-:Y:S05]  /*0180*/  @P0 BRA `(.L_x_293) ;  /* 0x0000000000500947 */ /* 0x001fea0003800000 */
[----:B---3--:R-:W0:Y:S01]  /*0190*/  I2F.U32.RP R6, UR10 ;  /* 0x0000000a00067d06 */ /* 0x008e220008209000 */
[----:B------:R-:W-:-:S07]  /*01a0*/  ISETP.NE.U32.AND P2, PT, RZ, UR10, PT ;  /* 0x0000000aff007c0c */ /* 0x000fce000bf45070 */
[----:B0-----:R-:W0:Y:S02]  /*01b0*/  MUFU.RCP R6, R6 ;  /* 0x0000000600067308 */ /* 0x001e240000001000 */
[----:B0-----:R-:W-:-:S06]  /*01c0*/  VIADD R2, R6, 0xffffffe ;  /* 0x0ffffffe06027836 */ /* 0x001fcc0000000000 */
[----:B------:R0:W1:Y:S02]  /*01d0*/  F2I.FTZ.U32.TRUNC.NTZ R3, R2 ;  /* 0x0000000200037305 */ /* 0x000064000021f000 */
[----:B0-----:R-:W-:Y:S02]  /*01e0*/  IMAD.MOV.U32 R2, RZ, RZ, RZ ;  /* 0x000000ffff027224 */ /* 0x001fe400078e00ff */
[----:B-1----:R-:W-:-:S04]  /*01f0*/  IMAD.MOV R7, RZ, RZ, -R3 ;  /* 0x000000ffff077224 */ /* 0x002fc800078e0a03 */
        /* <DEDUP_REMOVED lines=10> */
[----:B------:R-:W-:Y:S01]  /*02a0*/  @P1 VIADD R2, R2, 0x1 ;  /* 0x0000000102021836 */ /* 0x000fe20000000000 */
[----:B------:R-:W-:Y:S01]  /*02b0*/  @!P2 LOP3.LUT R2, RZ, UR10, RZ, 0x33, !PT ;  /* 0x0000000aff02ac12 */ /* 0x000fe2000f8e33ff */
[----:B------:R-:W-:Y:S06]  /*02c0*/  BRA `(.L_x_294) ;  /* 0x0000000000087947 */ /* 0x000fec0003800000 */
.L_x_293:
[----:B------:R-:W-:-:S07]  /*02d0*/  MOV R6, 0x2f0 ;  /* 0x000002f000067802 */ /* 0x000fce0000000f00 */
[----:B---345:R-:W-:Y:S05]  /*02e0*/  CALL.REL.NOINC `($__internal_21_$__cuda_sm20_div_u64) ;  /* 0x0000000400e47944 */ /* 0x038fea0003c00000 */
.L_x_294:
[----:B----4-:R-:W-:Y:S05]  /*02f0*/  BSYNC.RECONVERGENT B0 ;  /* 0x0000000000007941 */ /* 0x010fea0003800200 */
.L_x_292:
[----:B------:R-:W-:-:S04]  /*0300*/  LEA R6, P0, R2, UR12, 0x3 ;  /* 0x0000000c02067c11 */ /* 0x000fc8000f8018ff */
[----:B------:R-:W-:-:S06]  /*0310*/  LEA.HI.X R7, R2, UR13, R3, 0x3, P0 ;  /* 0x0000000d02077c11 */ /* 0x000fcc00080f1c03 */
[----:B------:R-:W2:Y:S01]  /*0320*/  LDG.E.64 R6, desc[UR6][R6.64] ;  /* 0x0000000606067981 */ /* 0x000ea2000c1e1b00 */
[----:B------:R-:W-:Y:S01]  /*0330*/  IMAD.MOV.U32 R2, RZ, RZ, 0x1 ;  /* 0x00000001ff027424 */ /* 0x000fe200078e00ff */
[----:B-----5:R-:W-:Y:S01]  /*0340*/  FSETP.GEU.AND P1, PT, |R9|, 6.5827683646048100446e-37, PT ;  /* 0x036000000900780b */ /* 0x020fe20003f2e200 */
[----:B------:R-:W-:Y:S01]  /*0350*/  BSSY.RECONVERGENT B0, `(.L_x_295) ;  /* 0x000000f000007945 */ /* 0x000fe20003800200 */
[----:B--2---:R-:W0:Y:S03]  /*0360*/  MUFU.RCP64H R3, R7 ;  /* 0x0000000700037308 */ /* 0x004e260000001800 */
[----:B0-----:R-:W-:-:S08]  /*0370*/  DFMA R10, -R6, R2, 1 ;  /* 0x3ff00000060a742b */ /* 0x001fd00000000102 */
[----:B------:R-:W-:-:S08]  /*0380*/  DFMA R10, R10, R10, R10 ;  /* 0x0000000a0a0a722b */ /* 0x000fd0000000000a */
[----:B------:R-:W-:-:S08]  /*0390*/  DFMA R10, R2, R10, R2 ;  /* 0x0000000a020a722b */ /* 0x000fd00000000002 */
[----:B------:R-:W-:-:S08]  /*03a0*/  DFMA R2, -R6, R10, 1 ;  /* 0x3ff000000602742b */ /* 0x000fd0000000010a */
[----:B------:R-:W-:-:S08]  /*03b0*/  DFMA R2, R10, R2, R10 ;  /* 0x000000020a02722b */ /* 0x000fd0000000000a */
[----:B------:R-:W-:-:S08]  /*03c0*/  DMUL R10, R8, R2 ;  /* 0x00000002080a7228 */ /* 0x000fd00000000000 */
[----:B------:R-:W-:-:S08]  /*03d0*/  DFMA R14, -R6, R10, R8 ;  /* 0x0000000a060e722b */ /* 0x000fd00000000108 */
[----:B------:R-:W-:-:S10]  /*03e0*/  DFMA R2, R2, R14, R10 ;  /* 0x0000000e0202722b */ /* 0x000fd4000000000a */
[----:B------:R-:W-:-:S05]  /*03f0*/  FFMA R10, RZ, R7, R3 ;  /* 0x00000007ff0a7223 */ /* 0x000fca0000000003 */
[----:B------:R-:W-:-:S13]  /*0400*/  FSETP.GT.AND P0, PT, |R10|, 1.469367938527859385e-39, PT ;  /* 0x001000000a00780b */ /* 0x000fda0003f04200 */
[----:B------:R-:W-:Y:S05]  /*0410*/  @P0 BRA P1, `(.L_x_296) ;  /* 0x0000000000080947 */ /* 0x000fea0000800000 */
[----:B------:R-:W-:-:S07]  /*0420*/  MOV R14, 0x440 ;  /* 0x00000440000e7802 */ /* 0x000fce0000000f00 */
[----:B------:R-:W-:Y:S05]  /*0430*/  CALL.REL.NOINC `($__internal_20_$__cuda_sm20_div_rn_f64_full) ;  /* 0x0000000000207944 */ /* 0x000fea0003c00000 */
.L_x_296:
[----:B------:R-:W-:Y:S05]  /*0440*/  BSYNC.RECONVERGENT B0 ;  /* 0x0000000000007941 */ /* 0x000fea0003800200 */
.L_x_295:
[----:B------:R-:W-:Y:S01]  /*0450*/  IADD3 R13, P0, PT, R0, R13, RZ ;  /* 0x0000000d000d7210 */ /* 0x000fe20007f1e0ff */
[----:B------:R1:W-:Y:S04]  /*0460*/  STG.E.64 desc[UR6][R4.64], R2 ;  /* 0x0000000204007986 */ /* 0x0003e8000c101b06 */
[----:B------:R-:W-:Y:S01]  /*0470*/  IMAD.X R12, RZ, RZ, R12, P0 ;  /* 0x000000ffff0c7224 */ /* 0x000fe200000e060c */
[----:B------:R-:W-:-:S04]  /*0480*/  ISETP.GE.U32.AND P0, PT, R13, UR16, PT ;  /* 0x000000100d007c0c */ /* 0x000fc8000bf06070 */
[----:B------:R-:W-:-:S13]  /*0490*/  ISETP.GE.U32.AND.EX P0, PT, R12, UR17, PT, P0 ;  /* 0x000000110c007c0c */ /* 0x000fda000bf06100 */
[----:B-1----:R-:W-:Y:S05]  /*04a0*/  @!P0 BRA `(.L_x_297) ;  /* 0xfffffffc001c8947 */ /* 0x002fea000383ffff */
[----:B------:R-:W-:Y:S05]  /*04b0*/  EXIT ;  /* 0x000000000000794d */ /* 0x000fea0003800000 */
        .weak           $__internal_20_$__cuda_sm20_div_rn_f64_full
        .type           $__internal_20_$__cuda_sm20_div_rn_f64_full,@function
        .size           $__internal_20_$__cuda_sm20_div_rn_f64_full,($__internal_21_$__cuda_sm20_div_u64 - $__internal_20_$__cuda_sm20_div_rn_f64_full)
$__internal_20_$__cuda_sm20_div_rn_f64_full:
[C---:B------:R-:W-:Y:S01]  /*04c0*/  FSETP.GEU.AND P0, PT, |R7|.reuse, 1.469367938527859385e-39, PT ;  /* 0x001000000700780b */ /* 0x040fe20003f0e200 */
[----:B------:R-:W-:Y:S01]  /*04d0*/  IMAD.MOV.U32 R16, RZ, RZ, 0x1 ;  /* 0x00000001ff107424 */ /* 0x000fe200078e00ff */
[----:B------:R-:W-:Y:S01]  /*04e0*/  LOP3.LUT R2, R7, 0x800fffff, RZ, 0xc0, !PT ;  /* 0x800fffff07027812 */ /* 0x000fe200078ec0ff */
[----:B------:R-:W-:Y:S01]  /*04f0*/  BSSY.RECONVERGENT B1, `(.L_x_298) ;  /* 0x0000054000017945 */ /* 0x000fe20003800200 */
[C---:B------:R-:W-:Y:S02]  /*0500*/  FSETP.GEU.AND P2, PT, |R9|.reuse, 1.469367938527859385e-39, PT ;  /* 0x001000000900780b */ /* 0x040fe40003f4e200 */
[----:B------:R-:W-:Y:S01]  /*0510*/  LOP3.LUT R3, R2, 0x3ff00000, RZ, 0xfc, !PT ;  /* 0x3ff0000002037812 */ /* 0x000fe200078efcff */
[----:B------:R-:W-:Y:S01]  /*0520*/  IMAD.MOV.U32 R2, RZ, RZ, R6 ;  /* 0x000000ffff027224 */ /* 0x000fe200078e0006 */
[----:B------:R-:W-:Y:S02]  /*0530*/  LOP3.LUT R22, R9, 0x7ff00000, RZ, 0xc0, !PT ;  /* 0x7ff0000009167812 */ /* 0x000fe400078ec0ff */
[----:B------:R-:W-:-:S03]  /*0540*/  LOP3.LUT R23, R7, 0x7ff00000, RZ, 0xc0, !PT ;  /* 0x7ff0000007177812 */ /* 0x000fc600078ec0ff */
[----:B------:R-:W-:Y:S01]  /*0550*/  @!P0 DMUL R2, R6, 8.98846567431157953865e+307 ;  /* 0x7fe0000006028828 */ /* 0x000fe20000000000 */
[C---:B------:R-:W-:Y:S01]  /*0560*/  ISETP.GE.U32.AND P1, PT, R22.reuse, R23, PT ;  /* 0x000000171600720c */ /* 0x040fe20003f26070 */
[----:B------:R-:W-:Y:S02]  /*0570*/  IMAD.MOV.U32 R24, RZ, RZ, R22 ;  /* 0x000000ffff187224 */ /* 0x000fe400078e0016 */
[----:B------:R-:W-:Y:S02]  /*0580*/  @!P2 LOP3.LUT R15, R7, 0x7ff00000, RZ, 0xc0, !PT ;  /* 0x7ff00000070fa812 */ /* 0x000fe400078ec0ff */
[----:B------:R-:W0:Y:S02]  /*0590*/  MUFU.RCP64H R17, R3 ;  /* 0x0000000300117308 */ /* 0x000e240000001800 */
[----:B------:R-:W-:Y:S01]  /*05a0*/  @!P2 ISETP.GE.U32.AND P3, PT, R22, R15, PT ;  /* 0x0000000f1600a20c */ /* 0x000fe20003f66070 */
[----:B------:R-:W-:Y:S01]  /*05b0*/  IMAD.MOV.U32 R15, RZ, RZ, 0x1ca00000 ;  /* 0x1ca00000ff0f7424 */ /* 0x000fe200078e00ff */
[----:B------:R-:W-:-:S04]  /*05c0*/  @!P0 LOP3.LUT R23, R3, 0x7ff00000, RZ, 0xc0, !PT ;  /* 0x7ff0000003178812 */ /* 0x000fc800078ec0ff */
[----:B------:R-:W-:-:S04]  /*05d0*/  @!P2 SEL R19, R15, 0x63400000, !P3 ;  /* 0x634000000f13a807 */ /* 0x000fc80005800000 */
[----:B------:R-:W-:-:S04]  /*05e0*/  @!P2 LOP3.LUT R20, R19, 0x80000000, R9, 0xf8, !PT ;  /* 0x800000001314a812 */ /* 0x000fc800078ef809 */
[----:B------:R-:W-:Y:S01]  /*05f0*/  @!P2 LOP3.LUT R21, R20, 0x100000, RZ, 0xfc, !PT ;  /* 0x001000001415a812 */ /* 0x000fe200078efcff */
[----:B0-----:R-:W-:Y:S01]  /*0600*/  DFMA R10, R16, -R2, 1 ;  /* 0x3ff00000100a742b */ /* 0x001fe20000000802 */
[----:B------:R-:W-:-:S07]  /*0610*/  @!P2 IMAD.MOV.U32 R20, RZ, RZ, RZ ;  /* 0x000000ffff14a224 */ /* 0x000fce00078e00ff */
        /* <DEDUP_REMOVED lines=12> */
[----:B------:R-:W-:Y:S01]  /*06e0*/  VIADD R25, R23, 0xffffffff ;  /* 0xffffffff17197836 */ /* 0x000fe20000000000 */
[----:B------:R-:W-:-:S04]  /*06f0*/  DFMA R20, R16, -R2, R10 ;  /* 0x800000021014722b */ /* 0x000fc8000000000a */
[----:B------:R-:W-:-:S04]  /*0700*/  ISETP.GT.U32.OR P0, PT, R25, 0x7feffffe, P0 ;  /* 0x7feffffe1900780c */ /* 0x000fc80000704470 */
[----:B------:R-:W-:-:S09]  /*0710*/  DFMA R16, R18, R20, R16 ;  /* 0x000000141210722b */ /* 0x000fd20000000010 */
[----:B------:R-:W-:Y:S05]  /*0720*/  @P0 BRA `(.L_x_299) ;  /* 0x00000000006c0947 */ /* 0x000fea0003800000 */
[----:B------:R-:W-:Y:S01]  /*0730*/  LOP3.LUT R9, R7, 0x7ff00000, RZ, 0xc0, !PT ;  /* 0x7ff0000007097812 */ /* 0x000fe200078ec0ff */
[----:B------:R-:W-:-:S03]  /*0740*/  IMAD.MOV.U32 R20, RZ, RZ, RZ ;  /* 0x000000ffff147224 */ /* 0x000fc600078e00ff */
[CC--:B------:R-:W-:Y:S02]  /*0750*/  VIADDMNMX R8, R22.reuse, -R9.reuse, 0xb9600000, !PT ;  /* 0xb960000016087446 */ /* 0x0c0fe40007800909 */
[----:B------:R-:W-:Y:S02]  /*0760*/  ISETP.GE.U32.AND P0, PT, R22, R9, PT ;  /* 0x000000091600720c */ /* 0x000fe40003f06070 */
[----:B------:R-:W-:Y:S02]  /*0770*/  VIMNMX R8, PT, PT, R8, 0x46a00000, PT ;  /* 0x46a0000008087848 */ /* 0x000fe40003fe0100 */
        /* <DEDUP_REMOVED lines=12> */
[----:B------:R-:W-:Y:S02]  /*0840*/  IMAD.MOV R3, RZ, RZ, -R8 ;  /* 0x000000ffff037224 */ /* 0x000fe400078e0a08 */
[----:B------:R-:W-:-:S06]  /*0850*/  IMAD.MOV.U32 R2, RZ, RZ, RZ ;  /* 0x000000ffff027224 */ /* 0x000fcc00078e00ff */
[----:B------:R-:W-:Y:S02]  /*0860*/  DFMA R2, R18, -R2, R16 ;  /* 0x800000021202722b */ /* 0x000fe40000000010 */
[----:B------:R-:W-:-:S04]  /*0870*/  DMUL.RP R16, R16, R20 ;  /* 0x0000001410107228 */ /* 0x000fc80000008000 */
[----:B------:R-:W-:-:S04]  /*0880*/  IADD3 R2, PT, PT, -R8, -0x43300000, RZ ;  /* 0xbcd0000008027810 */ /* 0x000fc80007ffe1ff */
[----:B------:R-:W-:Y:S02]  /*0890*/  FSETP.NEU.AND P0, PT, |R3|, R2, PT ;  /* 0x000000020300720b */ /* 0x000fe40003f0d200 */
[----:B------:R-:W-:Y:S02]  /*08a0*/  LOP3.LUT R7, R17, R7, RZ, 0x3c, !PT ;  /* 0x0000000711077212 */ /* 0x000fe400078e3cff */
[----:B------:R-:W-:Y:S02]  /*08b0*/  FSEL R18, R16, R18, !P0 ;  /* 0x0000001210127208 */ /* 0x000fe40004000000 */
[----:B------:R-:W-:Y:S01]  /*08c0*/  FSEL R19, R7, R19, !P0 ;  /* 0x0000001307137208 */ /* 0x000fe20004000000 */
[----:B------:R-:W-:Y:S06]  /*08d0*/  BRA `(.L_x_300) ;  /* 0x0000000000547947 */ /* 0x000fec0003800000 */
.L_x_299:
        /* <DEDUP_REMOVED lines=16> */
.L_x_302:
[----:B------:R-:W-:Y:S01]  /*09e0*/  LOP3.LUT R19, R7, 0x80000, RZ, 0xfc, !PT ;  /* 0x0008000007137812 */ /* 0x000fe200078efcff */
[----:B------:R-:W-:Y:S01]  /*09f0*/  IMAD.MOV.U32 R18, RZ, RZ, R6 ;  /* 0x000000ffff127224 */ /* 0x000fe200078e0006 */
[----:B------:R-:W-:Y:S06]  /*0a00*/  BRA `(.L_x_300) ;  /* 0x0000000000087947 */ /* 0x000fec0003800000 */
.L_x_301:
[----:B------:R-:W-:Y:S01]  /*0a10*/  LOP3.LUT R19, R9, 0x80000, RZ, 0xfc, !PT ;  /* 0x0008000009137812 */ /* 0x000fe200078efcff */
[----:B------:R-:W-:-:S07]  /*0a20*/  IMAD.MOV.U32 R18, RZ, RZ, R8 ;  /* 0x000000ffff127224 */ /* 0x000fce00078e0008 */
.L_x_300:
[----:B------:R-:W-:Y:S05]  /*0a30*/  BSYNC.RECONVERGENT B1 ;  /* 0x0000000000017941 */ /* 0x000fea0003800200 */
.L_x_298:
[----:B------:R-:W-:Y:S02]  /*0a40*/  IMAD.MOV.U32 R15, RZ, RZ, 0x0 ;  /* 0x00000000ff0f7424 */ /* 0x000fe400078e00ff */
[----:B------:R-:W-:Y:S02]  /*0a50*/  IMAD.MOV.U32 R2, RZ, RZ, R18 ;  /* 0x000000ffff027224 */ /* 0x000fe400078e0012 */
[----:B------:R-:W-:Y:S01]  /*0a60*/  IMAD.MOV.U32 R3, RZ, RZ, R19 ;  /* 0x000000ffff037224 */ /* 0x000fe200078e0013 */
[----:B------:R-:W-:Y:S06]  /*0a70*/  RET.REL.NODEC R14 `(_Z17scale_rows_kernelIdEvPT_S1_mm) ;  /* 0xfffffff40e607950 */ /* 0x000fec0003c3ffff */
        .weak           $__internal_21_$__cuda_sm20_div_u64
        .type           $__internal_21_$__cuda_sm20_div_u64,@function
        .size           $__internal_21_$__cuda_sm20_div_u64,(.L_x_380 - $__internal_21_$__cuda_sm20_div_u64)
$__internal_21_$__cuda_sm20_div_u64:
        /* <DEDUP_REMOVED lines=40> */
[----:B------:R-:W-:Y:S01]  /*0d00*/  IMAD.X R7, RZ, RZ, R7, P0 ;  /* 0x000000ffff077224 */ /* 0x000fe200000e0607 */
[C---:B------:R-:W-:Y:S01]  /*0d10*/  IADD3 R14, P2, PT, R15.reuse, 0x1, RZ ;  /* 0x000000010f0e7810 */ /* 0x040fe20007f5e0ff */
[----:B------:R-:W-:-:S04]  /*0d20*/  IMAD.WIDE.U32 R10, R15, R2, RZ ;  /* 0x000000020f0a7225 */ /* 0x000fc800078e00ff */
[----:B------:R-:W-:Y:S01]  /*0d30*/  IMAD.X R7, RZ, RZ, R7, P1 ;  /* 0x000000ffff077224 */ /* 0x000fe200008e0607 */
[----:B------:R-:W-:Y:S01]  /*0d40*/  IADD3 R19, P1, PT, -R10, R13, RZ ;  /* 0x0000000d0a137210 */ /* 0x000fe20007f3e1ff */
[----:B------:R-:W-:Y:S02]  /*0d50*/  IMAD R11, R15, R3, R11 ;  /* 0x000000030f0b7224 */ /* 0x000fe400078e020b */
[----:B------:R-:W-:Y:S01]  /*0d60*/  IMAD.X R10, RZ, RZ, R7, P2 ;  /* 0x000000ffff0a7224 */ /* 0x000fe200010e0607 */
[-C--:B------:R-:W-:Y:S01]  /*0d70*/  ISETP.GE.U32.AND P0, PT, R19, R2.reuse, PT ;  /* 0x000000021300720c */ /* 0x080fe20003f06070 */
[----:B------:R-:W-:-:S04]  /*0d80*/  IMAD R11, R7, R2, R11 ;  /* 0x00000002070b7224 */ /* 0x000fc800078e020b */
[----:B------:R-:W-:Y:S01]  /*0d90*/  IMAD.X R18, R12, 0x1, ~R11, P1 ;  /* 0x000000010c127824 */ /* 0x000fe200008e0e0b */
[----:B------:R-:W-:-:S04]  /*0da0*/  IADD3 R17, P1, PT, R19, -R2, RZ ;  /* 0x8000000213117210 */ /* 0x000fc80007f3e0ff */
[C---:B------:R-:W-:Y:S01]  /*0db0*/  ISETP.GE.U32.AND.EX P0, PT, R18.reuse, R3, PT, P0 ;  /* 0x000000031200720c */ /* 0x040fe20003f06100 */
[----:B------:R-:W-:Y:S01]  /*0dc0*/  IMAD.X R16, R18, 0x1, ~R3, P1 ;  /* 0x0000000112107824 */ /* 0x000fe200008e0e03 */
[----:B------:R-:W-:Y:S02]  /*0dd0*/  ISETP.NE.U32.AND P1, PT, R2, RZ, PT ;  /* 0x000000ff0200720c */ /* 0x000fe40003f25070 */
[----:B------:R-:W-:Y:S02]  /*0de0*/  SEL R17, R17, R19, P0 ;  /* 0x0000001311117207 */ /* 0x000fe40000000000 */
[----:B------:R-:W-:Y:S02]  /*0df0*/  SEL R14, R14, R15, P0 ;  /* 0x0000000f0e0e7207 */ /* 0x000fe40000000000 */
[----:B------:R-:W-:Y:S02]  /*0e00*/  SEL R16, R16, R18, P0 ;  /* 0x0000001210107207 */ /* 0x000fe40000000000 */
[----:B------:R-:W-:-:S02]  /*0e10*/  SEL R11, R10, R7, P0 ;  /* 0x000000070a0b7207 */ /* 0x000fc40000000000 */
[----:B------:R-:W-:Y:S02]  /*0e20*/  ISETP.GE.U32.AND P0, PT, R17, R2, PT ;  /* 0x000000021100720c */ /* 0x000fe40003f06070 */
[----:B------:R-:W-:Y:S02]  /*0e30*/  IADD3 R7, P2, PT, R14, 0x1, RZ ;  /* 0x000000010e077810 */ /* 0x000fe40007f5e0ff */
[----:B------:R-:W-:Y:S02]  /*0e40*/  ISETP.GE.U32.AND.EX P0, PT, R16, R3, PT, P0 ;  /* 0x000000031000720c */ /* 0x000fe40003f06100 */
[----:B------:R-:W-:Y:S01]  /*0e50*/  ISETP.NE.AND.EX P1, PT, R3, RZ, PT, P1 ;  /* 0x000000ff0300720c */ /* 0x000fe20003f25310 */
[----:B------:R-:W-:Y:S01]  /*0e60*/  IMAD.X R10, RZ, RZ, R11, P2 ;  /* 0x000000ffff0a7224 */ /* 0x000fe200010e060b */
[----:B------:R-:W-:Y:S01]  /*0e70*/  SEL R2, R7, R14, P0 ;  /* 0x0000000e07027207 */ /* 0x000fe20000000000 */
[----:B------:R-:W-:-:S03]  /*0e80*/  IMAD.MOV.U32 R7, RZ, RZ, 0x0 ;  /* 0x00000000ff077424 */ /* 0x000fc600078e00ff */
[----:B------:R-:W-:Y:S02]  /*0e90*/  SEL R3, R10, R11, P0 ;  /* 0x0000000b0a037207 */ /* 0x000fe40000000000 */
[----:B------:R-:W-:Y:S02]  /*0ea0*/  SEL R2, R2, 0xffffffff, P1 ;  /* 0xffffffff02027807 */ /* 0x000fe40000800000 */
[----:B------:R-:W-:Y:S01]  /*0eb0*/  SEL R3, R3, 0xffffffff, P1 ;  /* 0xffffffff03037807 */ /* 0x000fe20000800000 */
[----:B------:R-:W-:Y:S06]  /*0ec0*/  RET.REL.NODEC R6 `(_Z17scale_rows_kernelIdEvPT_S1_mm) ;  /* 0xfffffff0064c7950 */ /* 0x000fec0003c3ffff */
.L_x_303:
        /* <DEDUP_REMOVED lines=11> */
.L_x_380:


//--------------------- .text._Z17scale_rows_kernelIfEvPT_S1_mm --------------------------
	.section	.text._Z17scale_rows_kernelIfEvPT_S1_mm,"ax",@progbits
	.align	128
        .global         _Z17scale_rows_kernelIfEvPT_S1_mm
        .type           _Z17scale_rows_kernelIfEvPT_S1_mm,@function
        .size           _Z17scale_rows_kernelIfEvPT_S1_mm,(.L_x_382 - _Z17scale_rows_kernelIfEvPT_S1_mm)
        .other          _Z17scale_rows_kernelIfEvPT_S1_mm,@"STO_CUDA_ENTRY STV_DEFAULT"
_Z17scale_rows_kernelIfEvPT_S1_mm:
.text._Z17scale_rows_kernelIfEvPT_S1_mm:
        /* <DEDUP_REMOVED lines=18> */
.L_x_309:
[----:B0-----:R-:W-:-:S04]  /*0120*/  LEA R4, P0, R7, UR8, 0x2 ;  /* 0x0000000807047c11 */ /* 0x001fc8000f8010ff */
[----:B------:R-:W-:-:S05]  /*0130*/  LEA.HI.X R5, R7, UR9, R6, 0x2, P0 ;  /* 0x0000000907057c11 */ /* 0x000fca00080f1406 */
[----:B------:R0:W5:Y:S01]  /*0140*/  LDG.E R0, desc[UR6][R4.64] ;  /* 0x0000000604007981 */ /* 0x000162000c1e1900 */
        /* <DEDUP_REMOVED lines=24> */
.L_x_305:
[----:B------:R-:W-:-:S07]  /*02d0*/  MOV R10, 0x2f0 ;  /* 0x000002f0000a7802 */ /* 0x000fce0000000f00 */
[----:B---345:R-:W-:Y:S05]  /*02e0*/  CALL.REL.NOINC `($__internal_22_$__cuda_sm20_div_u64) ;  /* 0x0000000000607944 */ /* 0x038fea0003c00000 */
.L_x_306:
[----:B----4-:R-:W-:Y:S05]  /*02f0*/  BSYNC.RECONVERGENT B0 ;  /* 0x0000000000007941 */ /* 0x010fea0003800200 */
.L_x_304:
[----:B------:R-:W-:-:S04]  /*0300*/  LEA R10, P0, R8, UR12, 0x2 ;  /* 0x0000000c080a7c11 */ /* 0x000fc8000f8010ff */
[----:B------:R-:W-:-:S05]  /*0310*/  LEA.HI.X R11, R8, UR13, R9, 0x2, P0 ;  /* 0x0000000d080b7c11 */ /* 0x000fca00080f1409 */
[----:B------:R-:W2:Y:S01]  /*0320*/  LDG.E R12, desc[UR6][R10.64] ;  /* 0x000000060a0c7981 */ /* 0x000ea2000c1e1900 */
[----:B------:R-:W-:Y:S01]  /*0330*/  BSSY.RECONVERGENT B0, `(.L_x_307) ;  /* 0x000000c000007945 */ /* 0x000fe20003800200 */
[----:B--2---:R-:W0:Y:S08]  /*0340*/  MUFU.RCP R3, R12 ;  /* 0x0000000c00037308 */ /* 0x004e300000001000 */
[----:B-----5:R-:W1:Y:S01]  /*0350*/  FCHK P0, R0, R12 ;  /* 0x0000000c00007302 */ /* 0x020e620000000000 */
[----:B0-----:R-:W-:-:S04]  /*0360*/  FFMA R8, -R12, R3, 1 ;  /* 0x3f8000000c087423 */ /* 0x001fc80000000103 */
[----:B------:R-:W-:-:S04]  /*0370*/  FFMA R3, R3, R8, R3 ;  /* 0x0000000803037223 */ /* 0x000fc80000000003 */
[----:B------:R-:W-:-:S04]  /*0380*/  FFMA R8, R0, R3, RZ ;  /* 0x0000000300087223 */ /* 0x000fc800000000ff */
[----:B------:R-:W-:-:S04]  /*0390*/  FFMA R9, -R12, R8, R0 ;  /* 0x000000080c097223 */ /* 0x000fc80000000100 */
[----:B------:R-:W-:Y:S01]  /*03a0*/  FFMA R3, R3, R9, R8 ;  /* 0x0000000903037223 */ /* 0x000fe20000000008 */
[----:B-1----:R-:W-:Y:S06]  /*03b0*/  @!P0 BRA `(.L_x_308) ;  /* 0x00000000000c8947 */ /* 0x002fec0003800000 */
[----:B------:R-:W-:-:S07]  /*03c0*/  MOV R8, 0x3e0 ;  /* 0x000003e000087802 */ /* 0x000fce0000000f00 */
[----:B------:R-:W-:Y:S05]  /*03d0*/  CALL.REL.NOINC `($__internal_23_$__cuda_sm3x_div_rn_noftz_f32_slowpath) ;  /* 0x0000000400387944 */ /* 0x000fea0003c00000 */
[----:B------:R-:W-:-:S07]  /*03e0*/  IMAD.MOV.U32 R3, RZ, RZ, R0 ;  /* 0x000000ffff037224 */ /* 0x000fce00078e0000 */
.L_x_308:
[----:B------:R-:W-:Y:S05]  /*03f0*/  BSYNC.RECONVERGENT B0 ;  /* 0x0000000000007941 */ /* 0x000fea0003800200 */
.L_x_307:
[----:B------:R-:W-:Y:S01]  /*0400*/  IADD3 R7, P0, PT, R2, R7, RZ ;  /* 0x0000000702077210 */ /* 0x000fe20007f1e0ff */
[----:B------:R1:W-:Y:S04]  /*0410*/  STG.E desc[UR6][R4.64], R3 ;  /* 0x0000000304007986 */ /* 0x0003e8000c101906 */
[----:B------:R-:W-:Y:S01]  /*0420*/  IMAD.X R6, RZ, RZ, R6, P0 ;  /* 0x000000ffff067224 */ /* 0x000fe200000e0606 */
[----:B------:R-:W-:-:S04]  /*0430*/  ISETP.GE.U32.AND P0, PT, R7, UR16, PT ;  /* 0x0000001007007c0c */ /* 0x000fc8000bf06070 */
[----:B------:R-:W-:-:S13]  /*0440*/  ISETP.GE.U32.AND.EX P0, PT, R6, UR17, PT, P0 ;  /* 0x0000001106007c0c */ /* 0x000fda000bf06100 */
[----:B-1----:R-:W-:Y:S05]  /*0450*/  @!P0 BRA `(.L_x_309) ;  /* 0xfffffffc00308947 */ /* 0x002fea000383ffff */
[----:B------:R-:W-:Y:S05]  /*0460*/  EXIT ;  /* 0x000000000000794d */ /* 0x000fea0003800000 */
        .weak           $__internal_22_$__cuda_sm20_div_u64
        .type           $__internal_22_$__cuda_sm20_div_u64,@function
        .size           $__internal_22_$__cuda_sm20_div_u64,($__internal_23_$__cuda_sm3x_div_rn_noftz_f32_slowpath - $__internal_22_$__cuda_sm20_div_u64)
$__internal_22_$__cuda_sm20_div_u64:
[----:B------:R-:W0:Y:S01]  /*0470*/  LDCU.64 UR14, c[0x0][0x398] ;  /* 0x00007300ff0e77ac */ /* 0x000e220008000a00 */
[----:B------:R-:W1:Y:S01]  /*0480*/  LDC.64 R8, c[0x0][0x398] ;  /* 0x0000e600ff087b82 */ /* 0x000e620000000a00 */
[----:B0-----:R-:W0:Y:S08]  /*0490*/  I2F.U64.RP R3, UR14 ;  /* 0x0000000e00037d12 */ /* 0x001e300008309000 */
[----:B0-----:R-:W0:Y:S02]  /*04a0*/  MUFU.RCP R3, R3 ;  /* 0x0000000300037308 */ /* 0x001e240000001000 */
[----:B0-----:R-:W-:-:S06]  /*04b0*/  VIADD R12, R3, 0x1ffffffe ;  /* 0x1ffffffe030c7836 */ /* 0x001fcc0000000000 */
[----:B------:R-:W1:Y:S02]  /*04c0*/  F2I.U64.TRUNC R12, R12 ;  /* 0x0000000c000c7311 */ /* 0x000e64000020d800 */
[----:B-1----:R-:W-:-:S04]  /*04d0*/  IMAD.WIDE.U32 R14, R12, R8, RZ ;  /* 0x000000080c0e7225 */ /* 0x002fc800078e00ff */
[C---:B------:R-:W-:Y:S01]  /*04e0*/  IMAD R11, R12.reuse, R9, R15 ;  /* 0x000000090c0b7224 */ /* 0x040fe200078e020f */
[----:B------:R-:W-:Y:S01]  /*04f0*/  IADD3 R17, P0, PT, RZ, -R14, RZ ;  /* 0x8000000eff117210 */ /* 0x000fe20007f1e0ff */
[----:B------:R-:W-:Y:S02]  /*0500*/  IMAD.MOV.U32 R15, RZ, RZ, R12 ;  /* 0x000000ffff0f7224 */ /* 0x000fe400078e000c */
[----:B------:R-:W-:Y:S02]  /*0510*/  IMAD R11, R13, R8, R11 ;  /* 0x000000080d0b7224 */ /* 0x000fe400078e020b */
[----:B------:R-:W-:-:S04]  /*0520*/  IMAD.HI.U32 R14, R12, R17, RZ ;  /* 0x000000110c0e7227 */ /* 0x000fc800078e00ff */
[----:B------:R-:W-:-:S04]  /*0530*/  IMAD.X R11, RZ, RZ, ~R11, P0 ;  /* 0x000000ffff0b7224 */ /* 0x000fc800000e0e0b */
        /* <DEDUP_REMOVED lines=12> */
[----:B------:R-:W-:-:S04]  /*0600*/  IMAD.X R12, RZ, RZ, ~R11, P0 ;  /* 0x000000ffff0c7224 */ /* 0x000fc800000e0e0b */
        /* <DEDUP_REMOVED lines=8> */
[----:B------:R-:W-:Y:S02]  /*0690*/  IMAD.MOV.U32 R13, RZ, RZ, RZ ;  /* 0x000000ffff0d7224 */ /* 0x000fe400078e00ff */
        /* <DEDUP_REMOVED lines=15> */
[----:B------:R-:W-:Y:S01]  /*0790*/  ISETP.GE.U32.AND.EX P0, PT, R18, R9, PT, P0 ;  /* 0x000000091200720c */ /* 0x000fe20003f06100 */
[----:B------:R-:W-:Y:S01]  /*07a0*/  IMAD.X R14, RZ, RZ, R3, P1 ;  /* 0x000000ffff0e7224 */ /* 0x000fe200008e0603 */
[----:B------:R-:W-:Y:S01]  /*07b0*/  ISETP.NE.U32.AND P1, PT, R8, RZ, PT ;  /* 0x000000ff0800720c */ /* 0x000fe20003f25070 */
[----:B------:R-:W-:Y:S01]  /*07c0*/  IMAD.X R16, R18, 0x1, ~R9, P2 ;  /* 0x0000000112107824 */ /* 0x000fe200010e0e09 */
[----:B------:R-:W-:Y:S02]  /*07d0*/  SEL R12, R12, R11, P0 ;  /* 0x0000000b0c0c7207 */ /* 0x000fe40000000000 */
[----:B------:R-:W-:-:S02]  /*07e0*/  SEL R13, R13, R15, P0 ;  /* 0x0000000f0d0d7207 */ /* 0x000fc40000000000 */
[----:B------:R-:W-:Y:S02]  /*07f0*/  SEL R14, R14, R3, P0 ;  /* 0x000000030e0e7207 */ /* 0x000fe40000000000 */
[----:B------:R-:W-:Y:S02]  /*0800*/  IADD3 R3, P2, PT, R12, 0x1, RZ ;  /* 0x000000010c037810 */ /* 0x000fe40007f5e0ff */
[----:B------:R-:W-:Y:S02]  /*0810*/  SEL R16, R16, R18, P0 ;  /* 0x0000001210107207 */ /* 0x000fe40000000000 */
[----:B------:R-:W-:Y:S01]  /*0820*/  ISETP.GE.U32.AND P0, PT, R13, R8, PT ;  /* 0x000000080d00720c */ /* 0x000fe20003f06070 */
[----:B------:R-:W-:Y:S01]  /*0830*/  IMAD.X R11, RZ, RZ, R14, P2 ;  /* 0x000000ffff0b7224 */ /* 0x000fe200010e060e */
[----:B------:R-:W-:Y:S02]  /*0840*/  ISETP.NE.AND.EX P1, PT, R9, RZ, PT, P1 ;  /* 0x000000ff0900720c */ /* 0x000fe40003f25310 */
[----:B------:R-:W-:-:S04]  /*0850*/  ISETP.GE.U32.AND.EX P0, PT, R16, R9, PT, P0 ;  /* 0x000000091000720c */ /* 0x000fc80003f06100 */
[----:B------:R-:W-:Y:S01]  /*0860*/  SEL R9, R11, R14, P0 ;  /* 0x0000000e0b097207 */ /* 0x000fe20000000000 */
[----:B------:R-:W-:Y:S01]  /*0870*/  HFMA2 R11, -RZ, RZ, 0, 0 ;  /* 0x00000000ff0b7431 */ /* 0x000fe200000001ff */
[----:B------:R-:W-:Y:S02]  /*0880*/  SEL R8, R3, R12, P0 ;  /* 0x0000000c03087207 */ /* 0x000fe40000000000 */
[----:B------:R-:W-:Y:S02]  /*0890*/  SEL R9, R9, 0xffffffff, P1 ;  /* 0xffffffff09097807 */ /* 0x000fe40000800000 */
[----:B------:R-:W-:Y:S01]  /*08a0*/  SEL R8, R8, 0xffffffff, P1 ;  /* 0xffffffff08087807 */ /* 0x000fe20000800000 */
[----:B------:R-:W-:Y:S06]  /*08b0*/  RET.REL.NODEC R10 `(_Z17scale_rows_kernelIfEvPT_S1_mm) ;  /* 0xfffffff40ad07950 */ /* 0x000fec0003c3ffff */
        .weak           $__internal_23_$__cuda_sm3x_div_rn_noftz_f32_slowpath
        .type           $__internal_23_$__cuda_sm3x_div_rn_noftz_f32_slowpath,@function
        .size           $__internal_23_$__cuda_sm3x_div_rn_noftz_f32_slowpath,(.L_x_382 - $__internal_23_$__cuda_sm3x_div_rn_noftz_f32_slowpath)
$__internal_23_$__cuda_sm3x_div_rn_noftz_f32_slowpath:
[----:B------:R-:W-:Y:S01]  /*08c0*/  SHF.R.U32.HI R10, RZ, 0x17, R12 ;  /* 0x00000017ff0a7819 */ /* 0x000fe2000001160c */
[----:B------:R-:W-:Y:S01]  /*08d0*/  BSSY.RECONVERGENT B1, `(.L_x_310) ;  /* 0x0000064000017945 */ /* 0x000fe20003800200 */
[--C-:B------:R-:W-:Y:S01]  /*08e0*/  SHF.R.U32.HI R3, RZ, 0x17, R0.reuse ;  /* 0x00000017ff037819 */ /* 0x100fe20000011600 */
[----:B------:R-:W-:Y:S01]  /*08f0*/  IMAD.MOV.U32 R11, RZ, RZ, R0 ;  /* 0x000000ffff0b7224 */ /* 0x000fe200078e0000 */
[----:B------:R-:W-:Y:S02]  /*0900*/  LOP3.LUT R10, R10, 0xff, RZ, 0xc0, !PT ;  /* 0x000000ff0a0a7812 */ /* 0x000fe400078ec0ff */
[----:B------:R-:W-:-:S03]  /*0910*/  LOP3.LUT R14, R3, 0xff, RZ, 0xc0, !PT ;  /* 0x000000ff030e7812 */ /* 0x000fc600078ec0ff */
[----:B------:R-:W-:Y:S02]  /*0920*/  VIADD R15, R10, 0xffffffff ;  /* 0xffffffff0a0f7836 */ /* 0x000fe40000000000 */
[----:B------:R-:W-:-:S03]  /*0930*/  VIADD R13, R14, 0xffffffff ;  /* 0xffffffff0e0d7836 */ /* 0x000fc60000000000 */
[----:B------:R-:W-:-:S04]  /*0940*/  ISETP.GT.U32.AND P0, PT, R15, 0xfd, PT ;  /* 0x000000fd0f00780c */ /* 0x000fc80003f04070 */
[----:B------:R-:W-:-:S13]  /*0950*/  ISETP.GT.U32.OR P0, PT, R13, 0xfd, P0 ;  /* 0x000000fd0d00780c */ /* 0x000fda0000704470 */
[----:B------:R-:W-:Y:S01]  /*0960*/  @!P0 IMAD.MOV.U32 R9, RZ, RZ, RZ ;  /* 0x000000ffff098224 */ /* 0x000fe200078e00ff */
[----:B------:R-:W-:Y:S06]  /*0970*/  @!P0 BRA `(.L_x_311) ;  /* 0x0000000000608947 */ /* 0x000fec0003800000 */
[----:B------:R-:W-:Y:S01]  /*0980*/  FSETP.GTU.FTZ.AND P0, PT, |R0|, +INF , PT ;  /* 0x7f8000000000780b */ /* 0x000fe20003f1c200 */
[----:B------:R-:W-:Y:S01]  /*0990*/  IMAD.MOV.U32 R3, RZ, RZ, R12 ;  /* 0x000000ffff037224 */ /* 0x000fe200078e000c */
        /* <DEDUP_REMOVED lines=22> */
.L_x_311:
[----:B------:R-:W-:Y:S01]  /*0b00*/  LEA R3, R10, 0xc0800000, 0x17 ;  /* 0xc08000000a037811 */ /* 0x000fe200078eb8ff */
[----:B------:R-:W-:Y:S04]  /*0b10*/  BSSY.RECONVERGENT B2, `(.L_x_316) ;  /* 0x0000036000027945 */ /* 0x000fe80003800200 */
[----:B------:R-:W-:Y:S01]  /*0b20*/  IMAD.IADD R12, R12, 0x1, -R3 ;  /* 0x000000010c0c7824 */ /* 0x000fe200078e0a03 */
[----:B------:R-:W-:-:S03]  /*0b30*/  IADD3 R3, PT, PT, R14, -0x7f, RZ ;  /* 0xffffff810e037810 */ /* 0x000fc60007ffe0ff */
[----:B------:R-:W0:Y:S01]  /*0b40*/  MUFU.RCP R13, R12 ;  /* 0x0000000c000d7308 */ /* 0x000e220000001000 */
[----:B------:R-:W-:Y:S01]  /*0b50*/  FADD.FTZ R15, -R12, -RZ ;  /* 0x800000ff0c0f7221 */ /* 0x000fe20000010100 */
[C---:B------:R-:W-:Y:S01]  /*0b60*/  IMAD R0, R3.reuse, -0x800000, R11 ;  /* 0xff80000003007824 */ /* 0x040fe200078e020b */
[----:B------:R-:W-:-:S05]  /*0b70*/  IADD3 R10, PT, PT, R3, 0x7f, -R10 ;  /* 0x0000007f030a7810 */ /* 0x000fca0007ffe80a */
[----:B------:R-:W-:Y:S02]  /*0b80*/  IMAD.IADD R10, R10, 0x1, R9 ;  /* 0x000000010a0a7824 */ /* 0x000fe400078e0209 */
[----:B0-----:R-:W-:-:S04]  /*0b90*/  FFMA R14, R13, R15, 1 ;  /* 0x3f8000000d0e7423 */ /* 0x001fc8000000000f */
[----:B------:R-:W-:-:S04]  /*0ba0*/  FFMA R16, R13, R14, R13 ;  /* 0x0000000e0d107223 */ /* 0x000fc8000000000d */
[----:B------:R-:W-:-:S04]  /*0bb0*/  FFMA R11, R0, R16, RZ ;  /* 0x00000010000b7223 */ /* 0x000fc800000000ff */
[----:B------:R-:W-:-:S04]  /*0bc0*/  FFMA R14, R15, R11, R0 ;  /* 0x0000000b0f0e7223 */ /* 0x000fc80000000000 */
[----:B------:R-:W-:-:S04]  /*0bd0*/  FFMA R11, R16, R14, R11 ;  /* 0x0000000e100b7223 */ /* 0x000fc8000000000b */
[----:B------:R-:W-:-:S04]  /*0be0*/  FFMA R14, R15, R11, R0 ;  /* 0x0000000b0f0e7223 */ /* 0x000fc80000000000 */
        /* <DEDUP_REMOVED lines=20> */
[----:B------:R-:W-:Y:S01]  /*0d30*/  IMAD.MOV R11, RZ, RZ, -R13 ;  /* 0x000000ffff0b7224 */ /* 0x000fe200078e0a0d */
[----:B------:R-:W-:Y:S02]  /*0d40*/  ISETP.NE.AND P1, PT, R13, RZ, PT ;  /* 0x000000ff0d00720c */ /* 0x000fe40003f25270 */
        /* <DEDUP_REMOVED lines=10> */
[----:B------:R-:W-:-:S05]  /*0df0*/  LOP3.LUT R3, R3, R10, RZ, 0xc0, !PT ;  /* 0x0000000a03037212 */ /* 0x000fca00078ec0ff */
[----:B------:R-:W-:-:S05]  /*0e00*/  IMAD.IADD R3, R12, 0x1, R3 ;  /* 0x000000010c037824 */ /* 0x000fca00078e0203 */
[----:B------:R-:W-:Y:S01]  /*0e10*/  LOP3.LUT R0, R3, R0, RZ, 0xfc, !PT ;  /* 0x0000000003007212 */ /* 0x000fe200078efcff */
[----:B------:R-:W-:Y:S06]  /*0e20*/  BRA `(.L_x_319) ;  /* 0x0000000000107947 */ /* 0x000fec0003800000 */
.L_x_318:
[----:B------:R-:W-:-:S04]  /*0e30*/  LOP3.LUT R0, R0, 0x80000000, RZ, 0xc0, !PT ;  /* 0x8000000000007812 */ /* 0x000fc800078ec0ff */
[----:B------:R-:W-:Y:S01]  /*0e40*/  LOP3.LUT R0, R0, 0x7f800000, RZ, 0xfc, !PT ;  /* 0x7f80000000007812 */ /* 0x000fe200078efcff */
[----:B------:R-:W-:Y:S06]  /*0e50*/  BRA `(.L_x_319) ;  /* 0x0000000000047947 */ /* 0x000fec0003800000 */
.L_x_317:
[----:B------:R-:W-:-:S07]  /*0e60*/  IMAD R0, R10, 0x800000, R0 ;  /* 0x008000000a007824 */ /* 0x000fce00078e0200 */
.L_x_319:
[----:B------:R-:W-:Y:S05]  /*0e70*/  BSYNC.RECONVERGENT B2 ;  /* 0x0000000000027941 */ /* 0x000fea0003800200 */
.L_x_316:
[----:B------:R-:W-:Y:S05]  /*0e80*/  BRA `(.L_x_320) ;  /* 0x0000000000207947 */ /* 0x000fea0003800000 */
.L_x_315:
[----:B------:R-:W-:-:S04]  /*0e90*/  LOP3.LUT R0, R12, 0x80000000, R11, 0x48, !PT ;  /* 0x800000000c007812 */ /* 0x000fc800078e480b */
[----:B------:R-:W-:Y:S01]  /*0ea0*/  LOP3.LUT R0, R0, 0x7f800000, RZ, 0xfc, !PT ;  /* 0x7f80000000007812 */ /* 0x000fe200078efcff */
[----:B------:R-:W-:Y:S06]  /*0eb0*/  BRA `(.L_x_320) ;  /* 0x0000000000147947 */ /* 0x000fec0003800000 */
.L_x_314:
[----:B------:R-:W-:Y:S01]  /*0ec0*/  LOP3.LUT R0, R12, 0x80000000, R11, 0x48, !PT ;  /* 0x800000000c007812 */ /* 0x000fe200078e480b */
[----:B------:R-:W-:Y:S06]  /*0ed0*/  BRA `(.L_x_320) ;  /* 0x00000000000c7947 */ /* 0x000fec0003800000 */
.L_x_313:
[----:B------:R-:W0:Y:S01]  /*0ee0*/  MUFU.RSQ R0, -QNAN ;  /* 0xffc0000000007908 */ /* 0x000e220000001400 */
[----:B------:R-:W-:Y:S05]  /*0ef0*/  BRA `(.L_x_320) ;  /* 0x0000000000047947 */ /* 0x000fea0003800000 */
.L_x_312:
[----:B------:R-:W-:-:S07]  /*0f00*/  FADD.FTZ R0, R0, R3 ;  /* 0x0000000300007221 */ /* 0x000fce0000010000 */
.L_x_320:
[----:B------:R-:W-:Y:S05]  /*0f10*/  BSYNC.RECONVERGENT B1 ;  /* 0x0000000000017941 */ /* 0x000fea0003800200 */
.L_x_310:
[----:B------:R-:W-:-:S04]  /*0f20*/  IMAD.MOV.U32 R9, RZ, RZ, 0x0 ;  /* 0x00000000ff097424 */ /* 0x000fc800078e00ff */
[----:B0-----:R-:W-:Y:S05]  /*0f30*/  RET.REL.NODEC R8 `(_Z17scale_rows_kernelIfEvPT_S1_mm) ;  /* 0xfffffff008307950 */ /* 0x001fea0003c3ffff */
.L_x_321:
        /* <DEDUP_REMOVED lines=12> */
.L_x_382:


//--------------------- .text._Z10log_kernelIdEvPT_S1_mS0_ --------------------------
	.section	.text._Z10log_kernelIdEvPT_S1_mS0_,"ax",@progbits
	.align	128
        .global         _Z10log_kernelIdEvPT_S1_mS0_
        .type           _Z10log_kernelIdEvPT_S1_mS0_,@function
        .size           _Z10log_kernelIdEvPT_S1_mS0_,(.L_x_435 - _Z10log_kernelIdEvPT_S1_mS0_)
        .other          _Z10log_kernelIdEvPT_S1_mS0_,@"STO_CUDA_ENTRY STV_DEFAULT"
_Z10log_kernelIdEvPT_S1_mS0_:
.text._Z10log_kernelIdEvPT_S1_mS0_:
        /* <DEDUP_REMOVED lines=12> */
[----:B------:R-:W2:Y:S01]  /*00c0*/  LDCU.64 UR4, c[0x0][0x398] ;  /* 0x00007300ff0477ac */ /* 0x000ea20008000a00 */
[----:B------:R-:W3:Y:S01]  /*00d0*/  LDCU.64 UR16, c[0x0][0x390] ;  /* 0x00007200ff1077ac */ /* 0x000ee20008000a00 */
[----:B------:R-:W4:Y:S01]  /*00e0*/  LDCU.64 UR10, c[0x0][0x380] ;  /* 0x00007000ff0a77ac */ /* 0x000f220008000a00 */
[----:B0-----:R-:W-:Y:S01]  /*00f0*/  IMAD R5, R5, UR6, RZ ;  /* 0x0000000605057c24 */ /* 0x001fe2000f8e02ff */
[----:B------:R-:W0:Y:S06]  /*0100*/  LDCU.64 UR14, c[0x0][0x388] ;  /* 0x00007100ff0e77ac */ /* 0x000e2c0008000a00 */
.L_x_325:
[C---:B------:R-:W-:Y:S01]  /*0110*/  IMAD.SHL.U32 R2, R0.reuse, 0x8, RZ ;  /* 0x0000000800027824 */ /* 0x040fe200078e00ff */
[----:B------:R-:W-:-:S04]  /*0120*/  SHF.L.U64.HI R18, R0, 0x3, R3 ;  /* 0x0000000300127819 */ /* 0x000fc80000010203 */
[----:B0---4-:R-:W-:-:S04]  /*0130*/  IADD3 R8, P0, PT, R2, UR10, RZ ;  /* 0x0000000a02087c10 */ /* 0x011fc8000ff1e0ff */
[----:B------:R-:W-:-:S05]  /*0140*/  IADD3.X R9, PT, PT, R18, UR11, RZ, P0, !PT ;  /* 0x0000000b12097c10 */ /* 0x000fca00087fe4ff */
[----:B-1----:R-:W4:Y:S01]  /*0150*/  LDG.E.64 R10, desc[UR8][R8.64] ;  /* 0x00000008080a7981 */ /* 0x002f22000c1e1b00 */
[----:B------:R-:W-:Y:S01]  /*0160*/  IADD3 R0, P0, PT, R5, R0, RZ ;  /* 0x0000000005007210 */ /* 0x000fe20007f1e0ff */
[----:B------:R-:W-:Y:S04]  /*0170*/  BSSY.RECONVERGENT B0, `(.L_x_322) ;  /* 0x0000056000007945 */ /* 0x000fe80003800200 */
[----:B------:R-:W-:Y:S01]  /*0180*/  IMAD.X R3, RZ, RZ, R3, P0 ;  /* 0x000000ffff037224 */ /* 0x000fe200000e0603 */
[----:B---3--:R-:W-:-:S04]  /*0190*/  ISETP.GE.U32.AND P0, PT, R0, UR16, PT ;  /* 0x0000001000007c0c */ /* 0x008fc8000bf06070 */
[----:B------:R-:W-:Y:S02]  /*01a0*/  ISETP.GE.U32.AND.EX P0, PT, R3, UR17, PT, P0 ;  /* 0x0000001103007c0c */ /* 0x000fe4000bf06100 */
[----:B----4-:R-:W-:Y:S01]  /*01b0*/  ISETP.GT.AND P1, PT, R11, 0xfffff, PT ;  /* 0x000fffff0b00780c */ /* 0x010fe20003f24270 */
[----:B------:R-:W-:Y:S02]  /*01c0*/  IMAD.MOV.U32 R6, RZ, RZ, R10 ;  /* 0x000000ffff067224 */ /* 0x000fe400078e000a */
[----:B------:R-:W-:-:S10]  /*01d0*/  IMAD.MOV.U32 R7, RZ, RZ, R11 ;  /* 0x000000ffff077224 */ /* 0x000fd400078e000b */
[----:B------:R-:W-:-:S10]  /*01e0*/  @!P1 DMUL R6, R6, 1.80143985094819840000e+16 ;  /* 0x4350000006069828 */ /* 0x000fd40000000000 */
[----:B------:R-:W-:Y:S02]  /*01f0*/  @!P1 IMAD.MOV.U32 R11, RZ, RZ, R7 ;  /* 0x000000ffff0b9224 */ /* 0x000fe400078e0007 */
[----:B------:R-:W-:Y:S02]  /*0200*/  @!P1 IMAD.MOV.U32 R10, RZ, RZ, R6 ;  /* 0x000000ffff0a9224 */ /* 0x000fe400078e0006 */
[----:B------:R-:W-:-:S05]  /*0210*/  VIADD R4, R11, 0xffffffff ;  /* 0xffffffff0b047836 */ /* 0x000fca0000000000 */
[----:B------:R-:W-:Y:S01]  /*0220*/  ISETP.GT.U32.AND P2, PT, R4, 0x7feffffe, PT ;  /* 0x7feffffe0400780c */ /* 0x000fe20003f44070 */
[----:B------:R-:W-:Y:S02]  /*0230*/  IMAD.MOV.U32 R4, RZ, RZ, -0x3ff ;  /* 0xfffffc01ff047424 */ /* 0x000fe400078e00ff */
[----:B------:R-:W-:-:S10]  /*0240*/  @!P1 IMAD.MOV.U32 R4, RZ, RZ, -0x435 ;  /* 0xfffffbcbff049424 */ /* 0x000fd400078e00ff */
[----:B------:R-:W-:Y:S05]  /*0250*/  @P2 BRA `(.L_x_323) ;  /* 0x0000000400042947 */ /* 0x000fea0003800000 */
[----:B------:R-:W-:Y:S01]  /*0260*/  LOP3.LUT R6, R11, 0xfffff, RZ, 0xc0, !PT ;  /* 0x000fffff0b067812 */ /* 0x000fe200078ec0ff */
[----:B------:R-:W-:Y:S01]  /*0270*/  IMAD.MOV.U32 R8, RZ, RZ, RZ ;  /* 0x000000ffff087224 */ /* 0x000fe200078e00ff */
[----:B------:R-:W-:Y:S01]  /*0280*/  UMOV UR6, 0x3ae80f1e ;  /* 0x3ae80f1e00067882 */ /* 0x000fe20000000000 */
[----:B------:R-:W-:Y:S01]  /*0290*/  IMAD.MOV.U32 R20, RZ, RZ, -0x748574fc ;  /* 0x8b7a8b04ff147424 */ /* 0x000fe200078e00ff */
[----:B------:R-:W-:Y:S01]  /*02a0*/  LOP3.LUT R7, R6, 0x3ff00000, RZ, 0xfc, !PT ;  /* 0x3ff0000006077812 */ /* 0x000fe200078efcff */
[----:B------:R-:W-:Y:S01]  /*02b0*/  IMAD.MOV.U32 R6, RZ, RZ, R10 ;  /* 0x000000ffff067224 */ /* 0x000fe200078e000a */
[----:B------:R-:W-:Y:S01]  /*02c0*/  UMOV UR7, 0x3eb1380b ;  /* 0x3eb1380b00077882 */ /* 0x000fe20000000000 */
[----:B------:R-:W-:Y:S01]  /*02d0*/  IMAD.MOV.U32 R21, RZ, RZ, 0x3ed0ee25 ;  /* 0x3ed0ee25ff157424 */ /* 0x000fe200078e00ff */
[----:B------:R-:W-:Y:S01]  /*02e0*/  ISETP.GE.U32.AND P1, PT, R7, 0x3ff6a09f, PT ;  /* 0x3ff6a09f0700780c */ /* 0x000fe20003f26070 */
[----:B------:R-:W-:Y:S01]  /*02f0*/  UMOV UR12, 0x80000000 ;  /* 0x80000000000c7882 */ /* 0x000fe20000000000 */
[----:B------:R-:W-:Y:S01]  /*0300*/  LEA.HI R4, R11, R4, RZ, 0xc ;  /* 0x000000040b047211 */ /* 0x000fe200078f60ff */
[----:B------:R-:W-:Y:S01]  /*0310*/  UMOV UR13, 0x43300000 ;  /* 0x43300000000d7882 */ /* 0x000fe20000000000 */
[----:B------:R-:W-:-:S09]  /*0320*/  MOV R23, 0x43300000 ;  /* 0x4330000000177802 */ /* 0x000fd20000000f00 */
[----:B------:R-:W-:Y:S01]  /*0330*/  @P1 IADD3 R9, PT, PT, R7, -0x100000, RZ ;  /* 0xfff0000007091810 */ /* 0x000fe20007ffe0ff */
[----:B------:R-:W-:-:S04]  /*0340*/  @P1 VIADD R4, R4, 0x1 ;  /* 0x0000000104041836 */ /* 0x000fc80000000000 */
[----:B------:R-:W-:Y:S01]  /*0350*/  @P1 IMAD.MOV.U32 R7, RZ, RZ, R9 ;  /* 0x000000ffff071224 */ /* 0x000fe200078e0009 */
[----:B------:R-:W-:-:S05]  /*0360*/  LOP3.LUT R22, R4, 0x80000000, RZ, 0x3c, !PT ;  /* 0x8000000004167812 */ /* 0x000fca00078e3cff */
[C---:B------:R-:W-:Y:S02]  /*0370*/  DADD R16, R6.reuse, 1 ;  /* 0x3ff0000006107429 */ /* 0x040fe40000000000 */
[----:B------:R-:W-:-:S04]  /*0380*/  DADD R6, R6, -1 ;  /* 0xbff0000006067429 */ /* 0x000fc80000000000 */
[----:B------:R-:W1:Y:S02]  /*0390*/  MUFU.RCP64H R9, R17 ;  /* 0x0000001100097308 */ /* 0x000e640000001800 */
[----:B-1----:R-:W-:-:S08]  /*03a0*/  DFMA R12, -R16, R8, 1 ;  /* 0x3ff00000100c742b */ /* 0x002fd00000000108 */
        /* <DEDUP_REMOVED lines=44> */
.L_x_323:
[----:B------:R-:W-:Y:S01]  /*0670*/  IMAD.MOV.U32 R8, RZ, RZ, 0x0 ;  /* 0x00000000ff087424 */ /* 0x000fe200078e00ff */
[----:B------:R-:W-:Y:S01]  /*0680*/  LOP3.LUT P1, RZ, R7, 0x7fffffff, RZ, 0xc0, !PT ;  /* 0x7fffffff07ff7812 */ /* 0x000fe2000782c0ff */
[----:B------:R-:W-:-:S06]  /*0690*/  IMAD.MOV.U32 R9, RZ, RZ, 0x7ff00000 ;  /* 0x7ff00000ff097424 */ /* 0x000fcc00078e00ff */
[----:B------:R-:W-:-:S10]  /*06a0*/  DFMA R8, R6, R8, +INF ;  /* 0x7ff000000608742b */ /* 0x000fd40000000008 */
[----:B------:R-:W-:Y:S02]  /*06b0*/  FSEL R6, R8, RZ, P1 ;  /* 0x000000ff08067208 */ /* 0x000fe40000800000 */
[----:B------:R-:W-:-:S07]  /*06c0*/  FSEL R7, R9, -QNAN , P1 ;  /* 0xfff0000009077808 */ /* 0x000fce0000800000 */
.L_x_324:
[----:B0-2---:R-:W-:Y:S05]  /*06d0*/  BSYNC.RECONVERGENT B0 ;  /* 0x0000000000007941 */ /* 0x005fea0003800200 */
.L_x_322:
[----:B------:R-:W-:Y:S01]  /*06e0*/  DSETP.MAX.AND P2, P3, R6, UR4, PT ;  /* 0x0000000406007e2a */ /* 0x000fe2000bb4f000 */
[----:B------:R-:W-:Y:S01]  /*06f0*/  UMOV UR6, UR5 ;  /* 0x0000000500067c82 */ /* 0x000fe20008000000 */
[----:B------:R-:W-:Y:S01]  /*0700*/  IADD3 R8, P1, PT, R2, UR14, RZ ;  /* 0x0000000e02087c10 */ /* 0x000fe2000ff3e0ff */
[----:B------:R-:W-:Y:S02]  /*0710*/  IMAD.MOV.U32 R4, RZ, RZ, R6 ;  /* 0x000000ffff047224 */ /* 0x000fe400078e0006 */
[----:B------:R-:W-:Y:S01]  /*0720*/  IMAD.U32 R2, RZ, RZ, UR6 ;  /* 0x00000006ff027e24 */ /* 0x000fe2000f8e00ff */
[----:B------:R-:W-:Y:S01]  /*0730*/  FSEL R7, R7, UR6, P2 ;  /* 0x0000000607077c08 */ /* 0x000fe20009000000 */
[----:B------:R-:W-:Y:S01]  /*0740*/  UMOV UR6, UR4 ;  /* 0x0000000400067c82 */ /* 0x000fe20008000000 */
[----:B------:R-:W-:Y:S02]  /*0750*/  IADD3.X R9, PT, PT, R18, UR15, RZ, P1, !PT ;  /* 0x0000000f12097c10 */ /* 0x000fe40008ffe4ff */
[----:B------:R-:W-:-:S04]  /*0760*/  SEL R6, R4, UR6, P2 ;  /* 0x0000000604067c07 */ /* 0x000fc80009000000 */
[----:B------:R-:W-:-:S05]  /*0770*/  @P3 LOP3.LUT R7, R2, 0x80000, RZ, 0xfc, !PT ;  /* 0x0008000002073812 */ /* 0x000fca00078efcff */
[----:B------:R0:W-:Y:S01]  /*0780*/  STG.E.64 desc[UR8][R8.64], R6 ;  /* 0x0000000608007986 */ /* 0x0001e2000c101b08 */
[----:B------:R-:W-:Y:S05]  /*0790*/  @!P0 BRA `(.L_x_325) ;  /* 0xfffffff8005c8947 */ /* 0x000fea000383ffff */
[----:B------:R-:W-:Y:S05]  /*07a0*/  EXIT ;  /* 0x000000000000794d */ /* 0x000fea0003800000 */
.L_x_326:
        /* <DEDUP_REMOVED lines=13> */
.L_x_435:


//--------------------- .text._Z10log_kernelIfEvPT_S1_mS0_ --------------------------
	.section	.text._Z10log_kernelIfEvPT_S1_mS0_,"ax",@progbits
	.align	128
        .global         _Z10log_kernelIfEvPT_S1_mS0_
        .type           _Z10log_kernelIfEvPT_S1_mS0_,@function
        .size           _Z10log_kernelIfEvPT_S1_mS0_,(.L_x_436 - _Z10log_kernelIfEvPT_S1_mS0_)
        .other          _Z10log_kernelIfEvPT_S1_mS0_,@"STO_CUDA_ENTRY STV_DEFAULT"
_Z10log_kernelIfEvPT_S1_mS0_:
.text._Z10log_kernelIfEvPT_S1_mS0_:
        /* <DEDUP_REMOVED lines=13> */
[----:B------:R-:W3:Y:S01]  /*00d0*/  LDCU.128 UR12, c[0x0][0x380] ;  /* 0x00007000ff0c77ac */ /* 0x000ee20008000c00 */
[----:B0-----:R-:W-:-:S07]  /*00e0*/  IMAD R2, R2, UR4, RZ ;  /* 0x0000000402027c24 */ /* 0x001fce000f8e02ff */
.L_x_327:
[C---:B------:R-:W-:Y:S02]  /*00f0*/  SHF.L.U32 R10, R3.reuse, 0x2, RZ ;  /* 0x00000002030a7819 */ /* 0x040fe400000006ff */
[----:B------:R-:W-:Y:S02]  /*0100*/  SHF.L.U64.HI R11, R3, 0x2, R0 ;  /* 0x00000002030b7819 */ /* 0x000fe40000010200 */
[----:B---3--:R-:W-:-:S04]  /*0110*/  IADD3 R4, P0, PT, R10, UR12, RZ ;  /* 0x0000000c0a047c10 */ /* 0x008fc8000ff1e0ff */
[----:B------:R-:W-:-:S05]  /*0120*/  IADD3.X R5, PT, PT, R11, UR13, RZ, P0, !PT ;  /* 0x0000000d0b057c10 */ /* 0x000fca00087fe4ff */
[----:B-1----:R0:W3:Y:S01]  /*0130*/  LDG.E R6, desc[UR6][R4.64] ;  /* 0x0000000604067981 */ /* 0x0020e2000c1e1900 */
[----:B------:R-:W-:Y:S01]  /*0140*/  IMAD.MOV.U32 R9, RZ, RZ, 0x3e055027 ;  /* 0x3e055027ff097424 */ /* 0x000fe200078e00ff */
[----:B0-----:R-:W-:Y:S02]  /*0150*/  MOV R5, 0x7f800000 ;  /* 0x7f80000000057802 */ /* 0x001fe40000000f00 */
[----:B---3--:R-:W-:-:S04]  /*0160*/  FSETP.GEU.AND P0, PT, R6, 1.175494350822287508e-38, PT ;  /* 0x008000000600780b */ /* 0x008fc80003f0e000 */
[----:B------:R-:W-:-:S09]  /*0170*/  FSEL R4, RZ, -23, P0 ;  /* 0xc1b80000ff047808 */ /* 0x000fd20000000000 */
[----:B------:R-:W-:-:S04]  /*0180*/  @!P0 FMUL R6, R6, 8388608 ;  /* 0x4b00000006068820 */ /* 0x000fc80000400000 */
[C---:B------:R-:W-:Y:S01]  /*0190*/  VIADD R7, R6.reuse, 0xc0d55555 ;  /* 0xc0d5555506077836 */ /* 0x040fe20000000000 */
[----:B------:R-:W-:-:S04]  /*01a0*/  ISETP.GT.U32.AND P0, PT, R6, 0x7f7fffff, PT ;  /* 0x7f7fffff0600780c */ /* 0x000fc80003f04070 */
[----:B------:R-:W-:-:S04]  /*01b0*/  LOP3.LUT R7, R7, 0xff800000, RZ, 0xc0, !PT ;  /* 0xff80000007077812 */ /* 0x000fc800078ec0ff */
[-C--:B------:R-:W-:Y:S02]  /*01c0*/  IADD3 R8, PT, PT, R6, -R7.reuse, RZ ;  /* 0x8000000706087210 */ /* 0x080fe40007ffe0ff */
[----:B------:R-:W-:-:S03]  /*01d0*/  I2FP.F32.S32 R7, R7 ;  /* 0x0000000700077245 */ /* 0x000fc60000201400 */
[----:B------:R-:W-:Y:S02]  /*01e0*/  FADD R8, R8, -1 ;  /* 0xbf80000008087421 */ /* 0x000fe40000000000 */
[----:B------:R-:W-:Y:S02]  /*01f0*/  FFMA R4, R7, 1.1920928955078125e-07, R4 ;  /* 0x3400000007047823 */ /* 0x000fe40000000004 */
[----:B------:R-:W-:-:S04]  /*0200*/  FFMA R9, R8, -R9, 0.14084610342979431152 ;  /* 0x3e1039f608097423 */ /* 0x000fc80000000809 */
[----:B------:R-:W-:-:S04]  /*0210*/  FFMA R9, R8, R9, -0.12148627638816833496 ;  /* 0xbdf8cdcc08097423 */ /* 0x000fc80000000009 */
[----:B------:R-:W-:-:S04]  /*0220*/  FFMA R9, R8, R9, 0.13980610668659210205 ;  /* 0x3e0f295508097423 */ /* 0x000fc80000000009 */
[----:B------:R-:W-:-:S04]  /*0230*/  FFMA R9, R8, R9, -0.16684235632419586182 ;  /* 0xbe2ad8b908097423 */ /* 0x000fc80000000009 */
[----:B------:R-:W-:-:S04]  /*0240*/  FFMA R9, R8, R9, 0.20012299716472625732 ;  /* 0x3e4ced0b08097423 */ /* 0x000fc80000000009 */
[----:B------:R-:W-:-:S04]  /*0250*/  FFMA R9, R8, R9, -0.24999669194221496582 ;  /* 0xbe7fff2208097423 */ /* 0x000fc80000000009 */
[----:B------:R-:W-:-:S04]  /*0260*/  FFMA R9, R8, R9, 0.33333182334899902344 ;  /* 0x3eaaaa7808097423 */ /* 0x000fc80000000009 */
[----:B------:R-:W-:-:S04]  /*0270*/  FFMA R9, R8, R9, -0.5 ;  /* 0xbf00000008097423 */ /* 0x000fc80000000009 */
[----:B------:R-:W-:-:S04]  /*0280*/  FMUL R9, R8, R9 ;  /* 0x0000000908097220 */ /* 0x000fc80000400000 */
[----:B------:R-:W-:-:S04]  /*0290*/  FFMA R9, R8, R9, R8 ;  /* 0x0000000908097223 */ /* 0x000fc80000000008 */
[----:B------:R-:W-:Y:S01]  /*02a0*/  FFMA R9, R4, 0.69314718246459960938, R9 ;  /* 0x3f31721804097823 */ /* 0x000fe20000000009 */
[C---:B------:R-:W-:Y:S01]  /*02b0*/  @P0 FFMA R9, R6.reuse, R5, +INF ;  /* 0x7f80000006090423 */ /* 0x040fe20000000005 */
[----:B------:R-:W-:Y:S02]  /*02c0*/  FSETP.NEU.AND P0, PT, R6, RZ, PT ;  /* 0x000000ff0600720b */ /* 0x000fe40003f0d000 */
[----:B------:R-:W-:Y:S02]  /*02d0*/  IADD3 R4, P1, PT, R10, UR14, RZ ;  /* 0x0000000e0a047c10 */ /* 0x000fe4000ff3e0ff */
[----:B------:R-:W-:Y:S02]  /*02e0*/  FSEL R9, R9, -INF , P0 ;  /* 0xff80000009097808 */ /* 0x000fe40000000000 */
[----:B------:R-:W-:Y:S02]  /*02f0*/  IADD3.X R5, PT, PT, R11, UR15, RZ, P1, !PT ;  /* 0x0000000f0b057c10 */ /* 0x000fe40008ffe4ff */
[----:B--2---:R-:W-:-:S02]  /*0300*/  FMNMX R9, R9, UR5, !PT ;  /* 0x0000000509097c09 */ /* 0x004fc4000f800000 */
[----:B------:R-:W-:-:S03]  /*0310*/  IADD3 R3, P0, PT, R2, R3, RZ ;  /* 0x0000000302037210 */ /* 0x000fc60007f1e0ff */
[----:B------:R0:W-:Y:S02]  /*0320*/  STG.E desc[UR6][R4.64], R9 ;  /* 0x0000000904007986 */ /* 0x0001e4000c101906 */
[----:B------:R-:W-:Y:S01]  /*0330*/  IMAD.X R0, RZ, RZ, R0, P0 ;  /* 0x000000ffff007224 */ /* 0x000fe200000e0600 */
[----:B------:R-:W-:-:S04]  /*0340*/  ISETP.GE.U32.AND P0, PT, R3, UR8, PT ;  /* 0x0000000803007c0c */ /* 0x000fc8000bf06070 */
[----:B------:R-:W-:-:S13]  /*0350*/  ISETP.GE.U32.AND.EX P0, PT, R0, UR9, PT, P0 ;  /* 0x0000000900007c0c */ /* 0x000fda000bf06100 */
[----:B0-----:R-:W-:Y:S05]  /*0360*/  @!P0 BRA `(.L_x_327) ;  /* 0xfffffffc00608947 */ /* 0x001fea000383ffff */
[----:B------:R-:W-:Y:S05]  /*0370*/  EXIT ;  /* 0x000000000000794d */ /* 0x000fea0003800000 */
.L_x_328:
        /* <DEDUP_REMOVED lines=16> */
.L_x_436:


//--------------------- .text._Z10exp_kernelIdEvPT_S1_m --------------------------
	.section	.text._Z10exp_kernelIdEvPT_S1_m,"ax",@progbits
	.align	128
        .global         _Z10exp_kernelIdEvPT_S1_m
        .type           _Z10exp_kernelIdEvPT_S1_m,@function
        .size           _Z10exp_kernelIdEvPT_S1_m,(.L_x_437 - _Z10exp_kernelIdEvPT_S1_m)
        .other          _Z10exp_kernelIdEvPT_S1_m,@"STO_CUDA_ENTRY STV_DEFAULT"
_Z10exp_kernelIdEvPT_S1_m:
.text._Z10exp_kernelIdEvPT_S1_m:
        /* <DEDUP_REMOVED lines=15> */
[----:B0-----:R-:W-:-:S07]  /*00f0*/  IMAD R9, R9, UR4, RZ ;  /* 0x0000000409097c24 */ /* 0x001fce000f8e02ff */
.L_x_331:
[C---:B------:R-:W-:Y:S01]  /*0100*/  IMAD.SHL.U32 R6, R0.reuse, 0x8, RZ ;  /* 0x0000000800067824 */ /* 0x040fe200078e00ff */
[----:B------:R-:W-:-:S04]  /*0110*/  SHF.L.U64.HI R8, R0, 0x3, R7 ;  /* 0x0000000300087819 */ /* 0x000fc80000010207 */
[----:B---3--:R-:W-:-:S04]  /*0120*/  IADD3 R2, P0, PT, R6, UR8, RZ ;  /* 0x0000000806027c10 */ /* 0x008fc8000ff1e0ff */
[----:B------:R-:W-:-:S06]  /*0130*/  IADD3.X R3, PT, PT, R8, UR9, RZ, P0, !PT ;  /* 0x0000000908037c10 */ /* 0x000fcc00087fe4ff */
[----:B-1----:R-:W3:Y:S01]  /*0140*/  LDG.E.64 R2, desc[UR6][R2.64] ;  /* 0x0000000602027981 */ /* 0x002ee2000c1e1b00 */
[----:B------:R-:W-:Y:S01]  /*0150*/  IMAD.MOV.U32 R4, RZ, RZ, 0x652b82fe ;  /* 0x652b82feff047424 */ /* 0x000fe200078e00ff */
[----:B------:R-:W-:Y:S01]  /*0160*/  UMOV UR4, 0xfefa39ef ;  /* 0xfefa39ef00047882 */ /* 0x000fe20000000000 */
[----:B------:R-:W-:Y:S01]  /*0170*/  IMAD.MOV.U32 R5, RZ, RZ, 0x3ff71547 ;  /* 0x3ff71547ff057424 */ /* 0x000fe200078e00ff */
[----:B------:R-:W-:Y:S01]  /*0180*/  UMOV UR5, 0x3fe62e42 ;  /* 0x3fe62e4200057882 */ /* 0x000fe20000000000 */
[----:B------:R-:W-:Y:S04]  /*0190*/  BSSY.RECONVERGENT B0, `(.L_x_329) ;  /* 0x0000039000007945 */ /* 0x000fe80003800200 */
[----:B---3--:R-:W-:Y:S01]  /*01a0*/  DFMA R4, R2, R4, 6.75539944105574400000e+15 ;  /* 0x433800000204742b */ /* 0x008fe20000000004 */
[----:B------:R-:W-:-:S07]  /*01b0*/  FSETP.GEU.AND P0, PT, |R3|, 4.1917929649353027344, PT ;  /* 0x4086232b0300780b */ /* 0x000fce0003f0e200 */
[----:B------:R-:W-:-:S08]  /*01c0*/  DADD R10, R4, -6.75539944105574400000e+15 ;  /* 0xc3380000040a7429 */ /* 0x000fd00000000000 */
[----:B------:R-:W-:Y:S01]  /*01d0*/  DFMA R12, R10, -UR4, R2 ;  /* 0x800000040a0c7c2b */ /* 0x000fe20008000002 */
[----:B------:R-:W-:Y:S01]  /*01e0*/  UMOV UR4, 0x3b39803f ;  /* 0x3b39803f00047882 */ /* 0x000fe20000000000 */
[----:B------:R-:W-:-:S06]  /*01f0*/  UMOV UR5, 0x3c7abc9e ;  /* 0x3c7abc9e00057882 */ /* 0x000fcc0000000000 */
[----:B------:R-:W-:Y:S01]  /*0200*/  DFMA R10, R10, -UR4, R12 ;  /* 0x800000040a0a7c2b */ /* 0x000fe2000800000c */
[----:B------:R-:W-:Y:S01]  /*0210*/  UMOV UR4, 0x69ce2bdf ;  /* 0x69ce2bdf00047882 */ /* 0x000fe20000000000 */
[----:B------:R-:W-:Y:S01]  /*0220*/  IMAD.MOV.U32 R12, RZ, RZ, -0x35dec16 ;  /* 0xfca213eaff0c7424 */ /* 0x000fe200078e00ff */
[----:B------:R-:W-:Y:S01]  /*0230*/  UMOV UR5, 0x3e5ade15 ;  /* 0x3e5ade1500057882 */ /* 0x000fe20000000000 */
[----:B------:R-:W-:-:S06]  /*0240*/  IMAD.MOV.U32 R13, RZ, RZ, 0x3e928af3 ;  /* 0x3e928af3ff0d7424 */ /* 0x000fcc00078e00ff */
        /* <DEDUP_REMOVED lines=26> */
[----:B------:R-:W-:Y:S01]  /*03f0*/  DFMA R14, R10, R12, 1 ;  /* 0x3ff000000a0e742b */ /* 0x000fe2000000000c */
[----:B----4-:R-:W-:-:S04]  /*0400*/  IADD3 R10, P1, PT, R6, UR10, RZ ;  /* 0x0000000a060a7c10 */ /* 0x010fc8000ff3e0ff */
[----:B------:R-:W-:-:S05]  /*0410*/  IADD3.X R11, PT, PT, R8, UR11, RZ, P1, !PT ;  /* 0x0000000b080b7c10 */ /* 0x000fca0008ffe4ff */
        /* <DEDUP_REMOVED lines=10> */
[----:B------:R-:W-:-:S05]  /*04c0*/  @!P1 SHF.R.S32.HI R5, RZ, 0x1, R5 ;  /* 0x00000001ff059819 */ /* 0x000fca0000011405 */
[----:B------:R-:W-:Y:S02]  /*04d0*/  @!P1 IMAD.IADD R4, R4, 0x1, -R5 ;  /* 0x0000000104049824 */ /* 0x000fe400078e0a05 */
[----:B------:R-:W-:-:S03]  /*04e0*/  @!P1 IMAD R3, R5, 0x100000, R15 ;  /* 0x0010000005039824 */ /* 0x000fc600078e020f */
[----:B------:R-:W-:Y:S01]  /*04f0*/  @!P1 LEA R5, R4, 0x3ff00000, 0x14 ;  /* 0x3ff0000004059811 */ /* 0x000fe200078ea0ff */
[----:B------:R-:W-:-:S06]  /*0500*/  @!P1 IMAD.MOV.U32 R4, RZ, RZ, RZ ;  /* 0x000000ffff049224 */ /* 0x000fcc00078e00ff */
[----:B------:R-:W-:-:S11]  /*0510*/  @!P1 DMUL R12, R2, R4 ;  /* 0x00000004020c9228 */ /* 0x000fd60000000000 */
.L_x_330:
[----:B--2---:R-:W-:Y:S05]  /*0520*/  BSYNC.RECONVERGENT B0 ;  /* 0x0000000000007941 */ /* 0x004fea0003800200 */
.L_x_329:
[----:B------:R-:W-:Y:S01]  /*0530*/  IADD3 R0, P0, PT, R9, R0, RZ ;  /* 0x0000000009007210 */ /* 0x000fe20007f1e0ff */
[----:B------:R0:W-:Y:S04]  /*0540*/  STG.E.64 desc[UR6][R10.64], R12 ;  /* 0x0000000c0a007986 */ /* 0x0001e8000c101b06 */
[----:B------:R-:W-:Y:S01]  /*0550*/  IMAD.X R7, RZ, RZ, R7, P0 ;  /* 0x000000ffff077224 */ /* 0x000fe200000e0607 */
[----:B------:R-:W-:-:S04]  /*0560*/  ISETP.GE.U32.AND P0, PT, R0, UR12, PT ;  /* 0x0000000c00007c0c */ /* 0x000fc8000bf06070 */
[----:B------:R-:W-:-:S13]  /*0570*/  ISETP.GE.U32.AND.EX P0, PT, R7, UR13, PT, P0 ;  /* 0x0000000d07007c0c */ /* 0x000fda000bf06100 */
[----:B0-----:R-:W-:Y:S05]  /*0580*/  @!P0 BRA `(.L_x_331) ;  /* 0xfffffff800dc8947 */ /* 0x001fea000383ffff */
[----:B------:R-:W-:Y:S05]  /*0590*/  EXIT ;  /* 0x000000000000794d */ /* 0x000fea0003800000 */
.L_x_332:
        /* <DEDUP_REMOVED lines=14> */
.L_x_437:


//--------------------- .text._Z10exp_kernelIfEvPT_S1_m --------------------------
	.section	.text._Z10exp_kernelIfEvPT_S1_m,"ax",@progbits
	.align	128
        .global         _Z10exp_kernelIfEvPT_S1_m
        .type           _Z10exp_kernelIfEvPT_S1_m,@function
        .size           _Z10exp_kernelIfEvPT_S1_m,(.L_x_438 - _Z10exp_kernelIfEvPT_S1_m)
        .other          _Z10exp_kernelIfEvPT_S1_m,@"STO_CUDA_ENTRY STV_DEFAULT"
_Z10exp_kernelIfEvPT_S1_m:
.text._Z10exp_kernelIfEvPT_S1_m:
        /* <DEDUP_REMOVED lines=10> */
[----:B------:R-:W-:Y:S02]  /*00a0*/  HFMA2 R8, -RZ, RZ, 0, 0 ;  /* 0x00000000ff087431 */ /* 0x000fe400000001ff */
[----:B------:R-:W-:Y:S01]  /*00b0*/  IMAD.MOV.U32 R9, RZ, RZ, R0 ;  /* 0x000000ffff097224 */ /* 0x000fe200078e0000 */
[----:B------:R-:W1:Y:S01]  /*00c0*/  LDCU.64 UR6, c[0x0][0x358] ;  /* 0x00006b00ff0677ac */ /* 0x000e620008000a00 */
[----:B------:R-:W2:Y:S01]  /*00d0*/  LDCU.128 UR12, c[0x0][0x380] ;  /* 0x00007000ff0c77ac */ /* 0x000ea20008000c00 */
[----:B0-----:R-:W-:-:S07]  /*00e0*/  IMAD R0, R2, UR4, RZ ;  /* 0x0000000402007c24 */ /* 0x001fce000f8e02ff */
.L_x_333:
[C---:B------:R-:W-:Y:S01]  /*00f0*/  IMAD.SHL.U32 R6, R9.reuse, 0x4, RZ ;  /* 0x0000000409067824 */ /* 0x040fe200078e00ff */
[----:B------:R-:W-:-:S04]  /*0100*/  SHF.L.U64.HI R10, R9, 0x2, R8 ;  /* 0x00000002090a7819 */ /* 0x000fc80000010208 */
[----:B--2---:R-:W-:-:S04]  /*0110*/  IADD3 R2, P0, PT, R6, UR12, RZ ;  /* 0x0000000c06027c10 */ /* 0x004fc8000ff1e0ff */
[----:B0-----:R-:W-:-:S05]  /*0120*/  IADD3.X R3, PT, PT, R10, UR13, RZ, P0, !PT ;  /* 0x0000000d0a037c10 */ /* 0x001fca00087fe4ff */
[----:B-1----:R-:W2:Y:S01]  /*0130*/  LDG.E R2, desc[UR6][R2.64] ;  /* 0x0000000602027981 */ /* 0x002ea2000c1e1900 */
[----:B------:R-:W-:Y:S01]  /*0140*/  MOV R5, 0x3bbb989d ;  /* 0x3bbb989d00057802 */ /* 0x000fe20000000f00 */
[----:B------:R-:W-:-:S04]  /*0150*/  IMAD.MOV.U32 R7, RZ, RZ, 0x437c0000 ;  /* 0x437c0000ff077424 */ /* 0x000fc800078e00ff */
[----:B--2---:R-:W-:-:S04]  /*0160*/  FFMA.SAT R4, R2, R5, 0.5 ;  /* 0x3f00000002047423 */ /* 0x004fc80000002005 */
        /* <DEDUP_REMOVED lines=15> */
[----:B------:R-:W-:Y:S05]  /*0260*/  EXIT ;  /* 0x000000000000794d */ /* 0x000fea0003800000 */
.L_x_334:
        /* <DEDUP_REMOVED lines=9> */
.L_x_438:


//--------------------- .text._Z21broadcast_rows_kernelIdEvPT_S1_mmb --------------------------
	.section	.text._Z21broadcast_rows_kernelIdEvPT_S1_mmb,"ax",@progbits
	.align	128
        .global         _Z21broadcast_rows_kernelIdEvPT_S1_mmb
        .type           _Z21broadcast_rows_kernelIdEvPT_S1_mmb,@function
        .size           _Z21broadcast_rows_kernelIdEvPT_S1_mmb,(.L_x_383 - _Z21broadcast_rows_kernelIdEvPT_S1_mmb)
        .other          _Z21broadcast_rows_kernelIdEvPT_S1_mmb,@"STO_CUDA_ENTRY STV_DEFAULT"
_Z21broadcast_rows_kernelIdEvPT_S1_mmb:
.text._Z21broadcast_rows_kernelIdEvPT_S1_mmb:
[----:B------:R-:W-:Y:S01]  /*0000*/  LDC R1, c[0x0][0x37c] ;  /* 0x0000df00ff017b82 */ /* 0x000fe20000000800 */
[----:B------:R-:W0:Y:S01]  /*0010*/  S2R R3, SR_TID.X ;  /* 0x0000000000037919 */ /* 0x000e220000002100 */
[----:B------:R-:W1:Y:S06]  /*0020*/  LDCU UR7, c[0x0][0x39c] ;  /* 0x00007380ff0777ac */ /* 0x000e6c0008000800 */
[----:B------:R-:W0:Y:S01]  /*0030*/  S2UR UR6, SR_CTAID.X ;  /* 0x00000000000679c3 */ /* 0x000e220000002500 */
[----:B------:R-:W-:Y:S01]  /*0040*/  IMAD.MOV.U32 R0, RZ, RZ, RZ ;  /* 0x000000ffff007224 */ /* 0x000fe200078e00ff */
[----:B------:R-:W2:Y:S06]  /*0050*/  LDCU.64 UR4, c[0x0][0x398] ;  /* 0x00007300ff0477ac */ /* 0x000eac0008000a00 */
[----:B------:R-:W0:Y:S01]  /*0060*/  LDC R4, c[0x0][0x360] ;  /* 0x0000d800ff047b82 */ /* 0x000e220000000800 */
[----:B-1----:R-:W-:Y:S01]  /*0070*/  UISETP.NE.AND.EX UP0, UPT, UR7, URZ, UPT, !UPT ;  /* 0x000000ff0700728c */ /* 0x002fe2000bf053f0 */
[----:B0-----:R-:W-:-:S08]  /*0080*/  IMAD R3, R4, UR6, R3 ;  /* 0x0000000604037c24 */ /* 0x001fd0000f8e0203 */
[----:B--2---:R-:W-:Y:S05]  /*0090*/  BRA.U UP0, `(.L_x_335) ;  /* 0x0000000100507547 */ /* 0x004fea000b800000 */
[----:B------:R-:W0:Y:S02]  /*00a0*/  LDCU UR6, c[0x0][0x398] ;  /* 0x00007300ff0677ac */ /* 0x000e240008000800 */
[----:B0-----:R-:W0:Y:S01]  /*00b0*/  I2F.U32.RP R2, UR6 ;  /* 0x0000000600027d06 */ /* 0x001e220008209000 */
[----:B------:R-:W-:-:S07]  /*00c0*/  ISETP.NE.U32.AND P1, PT, RZ, UR6, PT ;  /* 0x00000006ff007c0c */ /* 0x000fce000bf25070 */
[----:B0-----:R-:W0:Y:S02]  /*00d0*/  MUFU.RCP R2, R2 ;  /* 0x0000000200027308 */ /* 0x001e240000001000 */
[----:B0-----:R-:W-:Y:S02]  /*00e0*/  VIADD R6, R2, 0xffffffe ;  /* 0x0ffffffe02067836 */ /* 0x001fe40000000000 */
[----:B------:R-:W-:-:S04]  /*00f0*/  IMAD.MOV.U32 R2, RZ, RZ, RZ ;  /* 0x000000ffff027224 */ /* 0x000fc800078e00ff */
        /* <DEDUP_REMOVED lines=9> */
[----:B------:R-:W-:-:S05]  /*0190*/  @P0 VIADD R5, R5, -UR6 ;  /* 0x8000000605050c36 */ /* 0x000fca0008000000 */
[----:B------:R-:W-:-:S13]  /*01a0*/  ISETP.GE.U32.AND P0, PT, R5, UR6, PT ;  /* 0x0000000605007c0c */ /* 0x000fda000bf06070 */
[----:B------:R-:W-:Y:S02]  /*01b0*/  @P0 IADD3 R5, PT, PT, R5, -UR6, RZ ;  /* 0x8000000605050c10 */ /* 0x000fe4000fffe0ff */
[----:B------:R-:W-:Y:S01]  /*01c0*/  @!P1 LOP3.LUT R5, RZ, UR6, RZ, 0x33, !PT ;  /* 0x00000006ff059c12 */ /* 0x000fe2000f8e33ff */
[----:B------:R-:W-:Y:S06]  /*01d0*/  BRA `(.L_x_336) ;  /* 0x0000000000187947 */ /* 0x000fec0003800000 */
.L_x_335:
[----:B------:R-:W-:Y:S01]  /*01e0*/  IMAD.MOV.U32 R8, RZ, RZ, R3 ;  /* 0x000000ffff087224 */ /* 0x000fe200078e0003 */
[----:B------:R-:W-:Y:S01]  /*01f0*/  MOV R6, 0x220 ;  /* 0x0000022000067802 */ /* 0x000fe20000000f00 */
[----:B------:R-:W-:-:S07]  /*0200*/  IMAD.MOV.U32 R7, RZ, RZ, R0 ;  /* 0x000000ffff077224 */ /* 0x000fce00078e0000 */
[----:B------:R-:W-:Y:S05]  /*0210*/  CALL.REL.NOINC `($__internal_24_$__cuda_sm20_rem_u64) ;  /* 0x0000000400707944 */ /* 0x000fea0003c00000 */
[----:B------:R-:W-:Y:S02]  /*0220*/  IMAD.MOV.U32 R5, RZ, RZ, R8 ;  /* 0x000000ffff057224 */ /* 0x000fe400078e0008 */
[----:B------:R-:W-:-:S07]  /*0230*/  IMAD.MOV.U32 R2, RZ, RZ, R9 ;  /* 0x000000ffff027224 */ /* 0x000fce00078e0009 */
.L_x_336:
[----:B------:R-:W0:Y:S01]  /*0240*/  LDCU UR7, c[0x0][0x39c] ;  /* 0x00007380ff0777ac */ /* 0x000e220008000800 */
[----:B------:R-:W1:Y:S01]  /*0250*/  LDCU UR6, c[0x0][0x370] ;  /* 0x00006e00ff0677ac */ /* 0x000e620008000800 */
[----:B0-----:R-:W-:Y:S01]  /*0260*/  UISETP.NE.AND.EX UP0, UPT, UR7, URZ, UPT, !UPT ;  /* 0x000000ff0700728c */ /* 0x001fe2000bf053f0 */
[----:B-1----:R-:W-:-:S08]  /*0270*/  IMAD R4, R4, UR6, RZ ;  /* 0x0000000604047c24 */ /* 0x002fd0000f8e02ff */
[----:B------:R-:W-:Y:S05]  /*0280*/  BRA.U UP0, `(.L_x_337) ;  /* 0x0000000100507547 */ /* 0x000fea000b800000 */
[----:B------:R-:W0:Y:S01]  /*0290*/  LDCU UR4, c[0x0][0x398] ;  /* 0x00007300ff0477ac */ /* 0x000e220008000800 */
[----:B------:R-:W-:Y:S01]  /*02a0*/  IMAD.MOV.U32 R6, RZ, RZ, RZ ;  /* 0x000000ffff067224 */ /* 0x000fe200078e00ff */
[----:B0-----:R-:W0:Y:S01]  /*02b0*/  I2F.U32.RP R8, UR4 ;  /* 0x0000000400087d06 */ /* 0x001e220008209000 */
[----:B------:R-:W-:-:S07]  /*02c0*/  ISETP.NE.U32.AND P1, PT, RZ, UR4, PT ;  /* 0x00000004ff007c0c */ /* 0x000fce000bf25070 */
[----:B0-----:R-:W0:Y:S02]  /*02d0*/  MUFU.RCP R8, R8 ;  /* 0x0000000800087308 */ /* 0x001e240000001000 */
[----:B0-----:R-:W-:-:S06]  /*02e0*/  IADD3 R9, PT, PT, R8, 0xffffffe, RZ ;  /* 0x0ffffffe08097810 */ /* 0x001fcc0007ffe0ff */
[----:B------:R-:W0:Y:S02]  /*02f0*/  F2I.FTZ.U32.TRUNC.NTZ R7, R9 ;  /* 0x0000000900077305 */ /* 0x000e24000021f000 */
[----:B0-----:R-:W-:-:S04]  /*0300*/  IMAD.MOV R11, RZ, RZ, -R7 ;  /* 0x000000ffff0b7224 */ /* 0x001fc800078e0a07 */
[----:B------:R-:W-:-:S04]  /*0310*/  IMAD R11, R11, UR4, RZ ;  /* 0x000000040b0b7c24 */ /* 0x000fc8000f8e02ff */
[----:B------:R-:W-:-:S06]  /*0320*/  IMAD.HI.U32 R11, R7, R11, R6 ;  /* 0x0000000b070b7227 */ /* 0x000fcc00078e0006 */
[----:B------:R-:W-:-:S04]  /*0330*/  IMAD.HI.U32 R6, R11, R4, RZ ;  /* 0x000000040b067227 */ /* 0x000fc800078e00ff */
[----:B------:R-:W-:-:S04]  /*0340*/  IMAD.MOV R7, RZ, RZ, -R6 ;  /* 0x000000ffff077224 */ /* 0x000fc800078e0a06 */
[----:B------:R-:W-:Y:S02]  /*0350*/  IMAD R6, R7, UR4, R4 ;  /* 0x0000000407067c24 */ /* 0x000fe4000f8e0204 */
[----:B------:R-:W-:-:S03]  /*0360*/  HFMA2 R7, -RZ, RZ, 0, 0 ;  /* 0x00000000ff077431 */ /* 0x000fc600000001ff */
[----:B------:R-:W-:-:S13]  /*0370*/  ISETP.GE.U32.AND P0, PT, R6, UR4, PT ;  /* 0x0000000406007c0c */ /* 0x000fda000bf06070 */
[----:B------:R-:W-:-:S05]  /*0380*/  @P0 VIADD R6, R6, -UR4 ;  /* 0x8000000406060c36 */ /* 0x000fca0008000000 */
[----:B------:R-:W-:-:S13]  /*0390*/  ISETP.GE.U32.AND P0, PT, R6, UR4, PT ;  /* 0x0000000406007c0c */ /* 0x000fda000bf06070 */
[----:B------:R-:W-:Y:S01]  /*03a0*/  @P0 VIADD R6, R6, -UR4 ;  /* 0x8000000406060c36 */ /* 0x000fe20008000000 */
[----:B------:R-:W-:Y:S01]  /*03b0*/  @!P1 LOP3.LUT R6, RZ, UR4, RZ, 0x33, !PT ;  /* 0x00000004ff069c12 */ /* 0x000fe2000f8e33ff */
[----:B------:R-:W-:Y:S06]  /*03c0*/  BRA `(.L_x_338) ;  /* 0x0000000000187947 */ /* 0x000fec0003800000 */
.L_x_337:
[----:B------:R-:W-:Y:S01]  /*03d0*/  IMAD.MOV.U32 R8, RZ, RZ, R4 ;  /* 0x000000ffff087224 */ /* 0x000fe200078e0004 */
[----:B------:R-:W-:Y:S01]  /*03e0*/  MOV R6, 0x410 ;  /* 0x0000041000067802 */ /* 0x000fe20000000f00 */
[----:B------:R-:W-:-:S07]  /*03f0*/  IMAD.MOV.U32 R7, RZ, RZ, RZ ;  /* 0x000000ffff077224 */ /* 0x000fce00078e00ff */
[----:B------:R-:W-:Y:S05]  /*0400*/  CALL.REL.NOINC `($__internal_24_$__cuda_sm20_rem_u64) ;  /* 0x0000000000f47944 */ /* 0x000fea0003c00000 */
[----:B------:R-:W-:Y:S02]  /*0410*/  IMAD.MOV.U32 R6, RZ, RZ, R8 ;  /* 0x000000ffff067224 */ /* 0x000fe400078e0008 */
[----:B------:R-:W-:-:S07]  /*0420*/  IMAD.MOV.U32 R7, RZ, RZ, R9 ;  /* 0x000000ffff077224 */ /* 0x000fce00078e0009 */
.L_x_338:
[----:B------:R-:W0:Y:S01]  /*0430*/  LDCU.U8 UR4, c[0x0][0x3a0] ;  /* 0x00007400ff0477ac */ /* 0x000e220008000000 */
[----:B------:R-:W1:Y:S01]  /*0440*/  LDCU.64 UR6, c[0x0][0x358] ;  /* 0x00006b00ff0677ac */ /* 0x000e620008000a00 */
[----:B0-----:R-:W-:-:S04]  /*0450*/  UPRMT UR4, UR4, 0x8880, URZ ;  /* 0x0000888004047896 */ /* 0x001fc800080000ff */
[----:B------:R-:W-:-:S09]  /*0460*/  UISETP.NE.AND UP0, UPT, UR4, URZ, UPT ;  /* 0x000000ff0400728c */ /* 0x000fd2000bf05270 */
[----:B-1----:R-:W-:Y:S05]  /*0470*/  BRA.U !UP0, `(.L_x_339) ;  /* 0x0000000108687547 */ /* 0x002fea000b800000 */
[----:B------:R-:W0:Y:S01]  /*0480*/  LDCU.64 UR4, c[0x0][0x390] ;  /* 0x00007200ff0477ac */ /* 0x000e220008000a00 */
[----:B------:R-:W1:Y:S01]  /*0490*/  LDC.64 R14, c[0x0][0x398] ;  /* 0x0000e600ff0e7b82 */ /* 0x000e620000000a00 */
[----:B------:R-:W2:Y:S01]  /*04a0*/  LDCU.128 UR8, c[0x0][0x380] ;  /* 0x00007000ff0877ac */ /* 0x000ea20008000c00 */
[----:B0-----:R-:W-:-:S04]  /*04b0*/  ISETP.GE.U32.AND P0, PT, R3, UR4, PT ;  /* 0x0000000403007c0c */ /* 0x001fc8000bf06070 */
[----:B------:R-:W-:-:S13]  /*04c0*/  ISETP.GE.U32.AND.EX P0, PT, R0, UR5, PT, P0 ;  /* 0x0000000500007c0c */ /* 0x000fda000bf06100 */
[----:B--2---:R-:W-:Y:S05]  /*04d0*/  @P0 EXIT ;  /* 0x000000000000094d */ /* 0x004fea0003800000 */
.L_x_340:
[----:B0-----:R-:W-:-:S04]  /*04e0*/  LEA R8, P0, R5, UR8, 0x3 ;  /* 0x0000000805087c11 */ /* 0x001fc8000f8018ff */
[----:B------:R-:W-:-:S06]  /*04f0*/  LEA.HI.X R9, R5, UR9, R2, 0x3, P0 ;  /* 0x0000000905097c11 */ /* 0x000fcc00080f1c02 */
[----:B------:R-:W2:Y:S01]  /*0500*/  LDG.E.64 R8, desc[UR6][R8.64] ;  /* 0x0000000608087981 */ /* 0x000ea2000c1e1b00 */
[----:B------:R-:W-:Y:S02]  /*0510*/  IADD3 R12, P1, PT, R5, R6, RZ ;  /* 0x00000006050c7210 */ /* 0x000fe40007f3e0ff */
[----:B------:R-:W-:-:S03]  /*0520*/  LEA R10, P0, R3, UR10, 0x3 ;  /* 0x0000000a030a7c11 */ /* 0x000fc6000f8018ff */
[----:B------:R-:W-:Y:S01]  /*0530*/  IMAD.X R13, R2, 0x1, R7, P1 ;  /* 0x00000001020d7824 */ /* 0x000fe200008e0607 */
[----:B------:R-:W-:Y:S02]  /*0540*/  LEA.HI.X R11, R3, UR11, R0, 0x3, P0 ;  /* 0x0000000b030b7c11 */ /* 0x000fe400080f1c00 */
[----:B------:R-:W-:Y:S02]  /*0550*/  IADD3 R3, P1, PT, R4, R3, RZ ;  /* 0x0000000304037210 */ /* 0x000fe40007f3e0ff */
[----:B-1----:R-:W-:Y:S02]  /*0560*/  ISETP.GE.U32.AND P0, PT, R12, R14, PT ;  /* 0x0000000e0c00720c */ /* 0x002fe40003f06070 */
[----:B------:R-:W-:Y:S02]  /*0570*/  IADD3.X R0, PT, PT, RZ, R0, RZ, P1, !PT ;  /* 0x00000000ff007210 */ /* 0x000fe40000ffe4ff */
[----:B------:R-:W-:Y:S02]  /*0580*/  ISETP.GE.U32.AND P1, PT, R3, UR4, PT ;  /* 0x0000000403007c0c */ /* 0x000fe4000bf26070 */
[----:B------:R-:W-:-:S02]  /*0590*/  ISETP.GE.U32.AND.EX P0, PT, R13, R15, PT, P0 ;  /* 0x0000000f0d00720c */ /* 0x000fc40003f06100 */
[----:B------:R-:W-:Y:S02]  /*05a0*/  ISETP.GE.U32.AND.EX P1, PT, R0, UR5, PT, P1 ;  /* 0x0000000500007c0c */ /* 0x000fe4000bf26110 */
[----:B------:R-:W-:Y:S02]  /*05b0*/  SEL R5, R14, RZ, P0 ;  /* 0x000000ff0e057207 */ /* 0x000fe40000000000 */
[----:B------:R-:W-:Y:S02]  /*05c0*/  SEL R2, R15, RZ, P0 ;  /* 0x000000ff0f027207 */ /* 0x000fe40000000000 */
[----:B------:R-:W-:-:S05]  /*05d0*/  IADD3 R5, P2, PT, -R5, R12, RZ ;  /* 0x0000000c05057210 */ /* 0x000fca0007f5e1ff */
[----:B------:R-:W-:Y:S01]  /*05e0*/  IMAD.X R2, R13, 0x1, ~R2, P2 ;  /* 0x000000010d027824 */ /* 0x000fe200010e0e02 */
[----:B--2---:R0:W-:Y:S01]  /*05f0*/  STG.E.64 desc[UR6][R10.64], R8 ;  /* 0x000000080a007986 */ /* 0x0041e2000c101b06 */
[----:B------:R-:W-:Y:S06]  /*0600*/  @!P1 BRA `(.L_x_340) ;  /* 0xfffffffc00b49947 */ /* 0x000fec000383ffff */
[----:B------:R-:W-:Y:S05]  /*0610*/  EXIT ;  /* 0x000000000000794d */ /* 0x000fea0003800000 */
.L_x_339:
[----:B------:R-:W0:Y:S01]  /*0620*/  LDCU.64 UR4, c[0x0][0x390] ;  /* 0x00007200ff0477ac */ /* 0x000e220008000a00 */
[----:B------:R-:W1:Y:S01]  /*0630*/  LDC.64 R8, c[0x0][0x398] ;  /* 0x0000e600ff087b82 */ /* 0x000e620000000a00 */
[----:B------:R-:W2:Y:S01]  /*0640*/  LDCU.128 UR8, c[0x0][0x380] ;  /* 0x00007000ff0877ac */ /* 0x000ea20008000c00 */
[----:B0-----:R-:W-:-:S04]  /*0650*/  ISETP.GE.U32.AND P0, PT, R3, UR4, PT ;  /* 0x0000000403007c0c */ /* 0x001fc8000bf06070 */
[----:B------:R-:W-:-:S13]  /*0660*/  ISETP.GE.U32.AND.EX P0, PT, R0, UR5, PT, P0 ;  /* 0x0000000500007c0c */ /* 0x000fda000bf06100 */
[----:B--2---:R-:W-:Y:S05]  /*0670*/  @P0 EXIT ;  /* 0x000000000000094d */ /* 0x004fea0003800000 */
.L_x_341:
[----:B------:R-:W-:Y:S02]  /*0680*/  LEA R14, P0, R5, UR8, 0x3 ;  /* 0x00000008050e7c11 */ /* 0x000fe4000f8018ff */
[----:B0-----:R-:W-:Y:S02]  /*0690*/  LEA R16, P1, R3, UR10, 0x3 ;  /* 0x0000000a03107c11 */ /* 0x001fe4000f8218ff */
[----:B------:R-:W-:Y:S02]  /*06a0*/  LEA.HI.X R15, R5, UR9, R2, 0x3, P0 ;  /* 0x00000009050f7c11 */ /* 0x000fe400080f1c02 */
[----:B------:R-:W-:-:S03]  /*06b0*/  LEA.HI.X R17, R3, UR11, R0, 0x3, P1 ;  /* 0x0000000b03117c11 */ /* 0x000fc600088f1c00 */
[----:B------:R-:W2:Y:S04]  /*06c0*/  LDG.E.64 R10, desc[UR6][R14.64] ;  /* 0x000000060e0a7981 */ /* 0x000ea8000c1e1b00 */
[----:B------:R-:W2:Y:S01]  /*06d0*/  LDG.E.64 R12, desc[UR6][R16.64] ;  /* 0x00000006100c7981 */ /* 0x000ea2000c1e1b00 */
[----:B------:R-:W-:Y:S02]  /*06e0*/  IADD3 R3, P1, PT, R4, R3, RZ ;  /* 0x0000000304037210 */ /* 0x000fe40007f3e0ff */
[----:B------:R-:W-:-:S03]  /*06f0*/  IADD3 R5, P0, PT, R5, R6, RZ ;  /* 0x0000000605057210 */ /* 0x000fc60007f1e0ff */
[----:B------:R-:W-:Y:S01]  /*0700*/  IMAD.X R0, RZ, RZ, R0, P1 ;  /* 0x000000ffff007224 */ /* 0x000fe200008e0600 */
[----:B------:R-:W-:Y:S01]  /*0710*/  ISETP.GE.U32.AND P1, PT, R3, UR4, PT ;  /* 0x0000000403007c0c */ /* 0x000fe2000bf26070 */
[----:B------:R-:W-:Y:S01]  /*0720*/  IMAD.X R2, R2, 0x1, R7, P0 ;  /* 0x0000000102027824 */ /* 0x000fe200000e0607 */
[----:B-1----:R-:W-:Y:S02]  /*0730*/  ISETP.GE.U32.AND P0, PT, R5, R8, PT ;  /* 0x000000080500720c */ /* 0x002fe40003f06070 */
[----:B------:R-:W-:Y:S02]  /*0740*/  ISETP.GE.U32.AND.EX P1, PT, R0, UR5, PT, P1 ;  /* 0x0000000500007c0c */ /* 0x000fe4000bf26110 */
[----:B------:R-:W-:Y:S01]  /*0750*/  ISETP.GE.U32.AND.EX P0, PT, R2, R9, PT, P0 ;  /* 0x000000090200720c */ /* 0x000fe20003f06100 */
[----:B--2---:R-:W-:-:S03]  /*0760*/  DADD R10, R10, R12 ;  /* 0x000000000a0a7229 */ /* 0x004fc6000000000c */
[----:B------:R-:W-:Y:S02]  /*0770*/  SEL R12, R8, RZ, P0 ;  /* 0x000000ff080c7207 */ /* 0x000fe40000000000 */
[----:B------:R-:W-:Y:S02]  /*0780*/  SEL R13, R9, RZ, P0 ;  /* 0x000000ff090d7207 */ /* 0x000fe40000000000 */
[----:B------:R-:W-:Y:S01]  /*0790*/  IADD3 R5, P2, PT, -R12, R5, RZ ;  /* 0x000000050c057210 */ /* 0x000fe20007f5e1ff */
[----:B------:R0:W-:Y:S04]  /*07a0*/  STG.E.64 desc[UR6][R16.64], R10 ;  /* 0x0000000a10007986 */ /* 0x0001e8000c101b06 */
[----:B------:R-:W-:Y:S01]  /*07b0*/  IMAD.X R2, R2, 0x1, ~R13, P2 ;  /* 0x0000000102027824 */ /* 0x000fe200010e0e0d */
[----:B------:R-:W-:Y:S07]  /*07c0*/  @!P1 BRA `(.L_x_341) ;  /* 0xfffffffc00ac9947 */ /* 0x000fee000383ffff */
[----:B------:R-:W-:Y:S05]  /*07d0*/  EXIT ;  /* 0x000000000000794d */ /* 0x000fea0003800000 */
        .weak           $__internal_24_$__cuda_sm20_rem_u64
        .type           $__internal_24_$__cuda_sm20_rem_u64,@function
        .size           $__internal_24_$__cuda_sm20_rem_u64,(.L_x_383 - $__internal_24_$__cuda_sm20_rem_u64)
$__internal_24_$__cuda_sm20_rem_u64:
[----:B------:R-:W0:Y:S08]  /*07e0*/  I2F.U64.RP R9, UR4 ;  /* 0x0000000400097d12 */ /* 0x000e300008309000 */
[----:B0-----:R-:W0:Y:S02]  /*07f0*/  MUFU.RCP R9, R9 ;  /* 0x0000000900097308 */ /* 0x001e240000001000 */
[----:B0-----:R-:W-:-:S06]  /*0800*/  VIADD R10, R9, 0x1ffffffe ;  /* 0x1ffffffe090a7836 */ /* 0x001fcc0000000000 */
[----:B------:R-:W0:Y:S02]  /*0810*/  F2I.U64.TRUNC R10, R10 ;  /* 0x0000000a000a7311 */ /* 0x000e24000020d800 */
[----:B0-----:R-:W-:-:S04]  /*0820*/  IMAD.WIDE.U32 R12, R10, UR4, RZ ;  /* 0x000000040a0c7c25 */ /* 0x001fc8000f8e00ff */
[----:B------:R-:W-:Y:S01]  /*0830*/  IMAD R13, R10, UR5, R13 ;  /* 0x000000050a0d7c24 */ /* 0x000fe2000f8e020d */
[----:B------:R-:W-:-:S03]  /*0840*/  IADD3 R15, P0, PT, RZ, -R12, RZ ;  /* 0x8000000cff0f7210 */ /* 0x000fc60007f1e0ff */
[----:B------:R-:W-:Y:S02]  /*0850*/  IMAD R13, R11, UR4, R13 ;  /* 0x000000040b0d7c24 */ /* 0x000fe4000f8e020d */
        /* <DEDUP_REMOVED lines=9> */
[----:B------:R-:W-:-:S03]  /*08f0*/  IMAD.WIDE.U32 R10, R13, UR4, RZ ;  /* 0x000000040d0a7c25 */ /* 0x000fc6000f8e00ff */
[----:B------:R-:W-:Y:S01]  /*0900*/  IADD3.X R9, PT, PT, RZ, RZ, R9, P2, P1 ;  /* 0x000000ffff097210 */ /* 0x000fe200017e2409 */
[----:B------:R-:W-:Y:S01]  /*0910*/  IMAD R12, R13, UR5, R11 ;  /* 0x000000050d0c7c24 */ /* 0x000fe2000f8e020b */
[----:B------:R-:W-:-:S03]  /*0920*/  IADD3 R11, P0, PT, RZ, -R10, RZ ;  /* 0x8000000aff0b7210 */ /* 0x000fc60007f1e0ff */
[----:B------:R-:W-:Y:S02]  /*0930*/  IMAD R10, R9, UR4, R12 ;  /* 0x00000004090a7c24 */ /* 0x000fe4000f8e020c */
        /* <DEDUP_REMOVED lines=15> */
[----:B------:R-:W-:-:S04]  /*0a30*/  IADD3 R13, P1, PT, R13, R10, RZ ;  /* 0x0000000a0d0d7210 */ /* 0x000fc80007f3e0ff */
[----:B------:R-:W-:Y:S01]  /*0a40*/  IADD3.X R9, PT, PT, R9, RZ, RZ, P0, !PT ;  /* 0x000000ff09097210 */ /* 0x000fe200007fe4ff */
[----:B------:R-:W-:-:S04]  /*0a50*/  IMAD.WIDE.U32 R10, R13, UR4, RZ ;  /* 0x000000040d0a7c25 */ /* 0x000fc8000f8e00ff */
[----:B------:R-:W-:Y:S01]  /*0a60*/  IMAD.X R9, RZ, RZ, R9, P1 ;  /* 0x000000ffff097224 */ /* 0x000fe200008e0609 */
[----:B------:R-:W-:Y:S01]  /*0a70*/  IADD3 R8, P1, PT, -R10, R8, RZ ;  /* 0x000000080a087210 */ /* 0x000fe20007f3e1ff */
[----:B------:R-:W-:-:S03]  /*0a80*/  IMAD R12, R13, UR5, R11 ;  /* 0x000000050d0c7c24 */ /* 0x000fc6000f8e020b */
[----:B------:R-:W-:Y:S01]  /*0a90*/  ISETP.GE.U32.AND P0, PT, R8, UR4, PT ;  /* 0x0000000408007c0c */ /* 0x000fe2000bf06070 */
[----:B------:R-:W-:-:S04]  /*0aa0*/  IMAD R12, R9, UR4, R12 ;  /* 0x00000004090c7c24 */ /* 0x000fc8000f8e020c */
[----:B------:R-:W-:Y:S01]  /*0ab0*/  IMAD.X R9, R7, 0x1, ~R12, P1 ;  /* 0x0000000107097824 */ /* 0x000fe200008e0e0c */
[----:B------:R-:W-:-:S04]  /*0ac0*/  IADD3 R7, P1, PT, R8, -UR4, RZ ;  /* 0x8000000408077c10 */ /* 0x000fc8000ff3e0ff */
[C---:B------:R-:W-:Y:S02]  /*0ad0*/  ISETP.GE.U32.AND.EX P0, PT, R9.reuse, UR5, PT, P0 ;  /* 0x0000000509007c0c */ /* 0x040fe4000bf06100 */
[----:B------:R-:W-:Y:S02]  /*0ae0*/  IADD3.X R10, PT, PT, R9, ~UR5, RZ, P1, !PT ;  /* 0x80000005090a7c10 */ /* 0x000fe40008ffe4ff */
[----:B------:R-:W-:Y:S02]  /*0af0*/  SEL R7, R7, R8, P0 ;  /* 0x0000000807077207 */ /* 0x000fe40000000000 */
[----:B------:R-:W-:Y:S02]  /*0b00*/  SEL R10, R10, R9, P0 ;  /* 0x000000090a0a7207 */ /* 0x000fe40000000000 */
[C---:B------:R-:W-:Y:S02]  /*0b10*/  ISETP.GE.U32.AND P0, PT, R7.reuse, UR4, PT ;  /* 0x0000000407007c0c */ /* 0x040fe4000bf06070 */
[----:B------:R-:W-:-:S02]  /*0b20*/  IADD3 R8, P2, PT, R7, -UR4, RZ ;  /* 0x8000000407087c10 */ /* 0x000fc4000ff5e0ff */
[C---:B------:R-:W-:Y:S02]  /*0b30*/  ISETP.GE.U32.AND.EX P0, PT, R10.reuse, UR5, PT, P0 ;  /* 0x000000050a007c0c */ /* 0x040fe4000bf06100 */
[----:B------:R-:W-:Y:S02]  /*0b40*/  ISETP.NE.U32.AND P1, PT, RZ, UR4, PT ;  /* 0x00000004ff007c0c */ /* 0x000fe4000bf25070 */
[----:B------:R-:W-:Y:S02]  /*0b50*/  IADD3.X R9, PT, PT, R10, ~UR5, RZ, P2, !PT ;  /* 0x800000050a097c10 */ /* 0x000fe400097fe4ff */
[----:B------:R-:W-:Y:S01]  /*0b60*/  SEL R8, R8, R7, P0 ;  /* 0x0000000708087207 */ /* 0x000fe20000000000 */
[----:B------:R-:W-:Y:S01]  /*0b70*/  IMAD.MOV.U32 R7, RZ, RZ, 0x0 ;  /* 0x00000000ff077424 */ /* 0x000fe200078e00ff */
[----:B------:R-:W-:Y:S02]  /*0b80*/  ISETP.NE.AND.EX P1, PT, RZ, UR5, PT, P1 ;  /* 0x00000005ff007c0c */ /* 0x000fe4000bf25310 */
[----:B------:R-:W-:-:S02]  /*0b90*/  SEL R9, R9, R10, P0 ;  /* 0x0000000a09097207 */ /* 0x000fc40000000000 */
[----:B------:R-:W-:Y:S02]  /*0ba0*/  SEL R8, R8, 0xffffffff, P1 ;  /* 0xffffffff08087807 */ /* 0x000fe40000800000 */
[----:B------:R-:W-:Y:S01]  /*0bb0*/  SEL R9, R9, 0xffffffff, P1 ;  /* 0xffffffff09097807 */ /* 0x000fe20000800000 */
[----:B------:R-:W-:Y:S06]  /*0bc0*/  RET.REL.NODEC R6 `(_Z21broadcast_rows_kernelIdEvPT_S1_mmb) ;  /* 0xfffffff4060c7950 */ /* 0x000fec0003c3ffff */
.L_x_342:
        /* <DEDUP_REMOVED lines=11> */
.L_x_383:


//--------------------- .text._Z21broadcast_rows_kernelIfEvPT_S1_mmb --------------------------
	.section	.text._Z21broadcast_rows_kernelIfEvPT_S1_mmb,"ax",@progbits
	.align	128
        .global         _Z21broadcast_rows_kernelIfEvPT_S1_mmb
        .type           _Z21broadcast_rows_kernelIfEvPT_S1_mmb,@function
        .size           _Z21broadcast_rows_kernelIfEvPT_S1_mmb,(.L_x_384 - _Z21broadcast_rows_kernelIfEvPT_S1_mmb)
        .other          _Z21broadcast_rows_kernelIfEvPT_S1_mmb,@"STO_CUDA_ENTRY STV_DEFAULT"
_Z21broadcast_rows_kernelIfEvPT_S1_mmb:
.text._Z21broadcast_rows_kernelIfEvPT_S1_mmb:
        /* <DEDUP_REMOVED lines=25> */
[----:B------:R-:W-:-:S04]  /*0190*/  @P0 IADD3 R5, PT, PT, R5, -UR6, RZ ;  /* 0x8000000605050c10 */ /* 0x000fc8000fffe0ff */
[----:B------:R-:W-:-:S13]  /*01a0*/  ISETP.GE.U32.AND P0, PT, R5, UR6, PT ;  /* 0x0000000605007c0c */ /* 0x000fda000bf06070 */
[----:B------:R-:W-:Y:S01]  /*01b0*/  @P0 VIADD R5, R5, -UR6 ;  /* 0x8000000605050c36 */ /* 0x000fe20008000000 */
[----:B------:R-:W-:Y:S01]  /*01c0*/  @!P1 LOP3.LUT R5, RZ, UR6, RZ, 0x33, !PT ;  /* 0x00000006ff059c12 */ /* 0x000fe2000f8e33ff */
[----:B------:R-:W-:Y:S06]  /*01d0*/  BRA `(.L_x_344) ;  /* 0x0000000000187947 */ /* 0x000fec0003800000 */
.L_x_343:
[----:B------:R-:W-:Y:S01]  /*01e0*/  IMAD.MOV.U32 R8, RZ, RZ, R3 ;  /* 0x000000ffff087224 */ /* 0x000fe200078e0003 */
[----:B------:R-:W-:Y:S01]  /*01f0*/  MOV R6, 0x220 ;  /* 0x0000022000067802 */ /* 0x000fe20000000f00 */
[----:B------:R-:W-:-:S07]  /*0200*/  IMAD.MOV.U32 R7, RZ, RZ, R0 ;  /* 0x000000ffff077224 */ /* 0x000fce00078e0000 */
[----:B------:R-:W-:Y:S05]  /*0210*/  CALL.REL.NOINC `($__internal_25_$__cuda_sm20_rem_u64) ;  /* 0x0000000400707944 */ /* 0x000fea0003c00000 */
[----:B------:R-:W-:Y:S01]  /*0220*/  IMAD.MOV.U32 R5, RZ, RZ, R8 ;  /* 0x000000ffff057224 */ /* 0x000fe200078e0008 */
[----:B------:R-:W-:-:S07]  /*0230*/  MOV R2, R9 ;  /* 0x0000000900027202 */ /* 0x000fce0000000f00 */
.L_x_344:
        /* <DEDUP_REMOVED lines=10> */
[----:B0-----:R-:W-:-:S06]  /*02e0*/  VIADD R9, R8, 0xffffffe ;  /* 0x0ffffffe08097836 */ /* 0x001fcc0000000000 */
[----:B------:R-:W0:Y:S02]  /*02f0*/  F2I.FTZ.U32.TRUNC.NTZ R7, R9 ;  /* 0x0000000900077305 */ /* 0x000e24000021f000 */
[----:B0-----:R-:W-:-:S04]  /*0300*/  IMAD.MOV R11, RZ, RZ, -R7 ;  /* 0x000000ffff0b7224 */ /* 0x001fc800078e0a07 */
[----:B------:R-:W-:-:S04]  /*0310*/  IMAD R11, R11, UR4, RZ ;  /* 0x000000040b0b7c24 */ /* 0x000fc8000f8e02ff */
[----:B------:R-:W-:-:S06]  /*0320*/  IMAD.HI.U32 R11, R7, R11, R6 ;  /* 0x0000000b070b7227 */ /* 0x000fcc00078e0006 */
[----:B------:R-:W-:-:S04]  /*0330*/  IMAD.HI.U32 R6, R11, R4, RZ ;  /* 0x000000040b067227 */ /* 0x000fc800078e00ff */
[----:B------:R-:W-:-:S04]  /*0340*/  IMAD.MOV R7, RZ, RZ, -R6 ;  /* 0x000000ffff077224 */ /* 0x000fc800078e0a06 */
[----:B------:R-:W-:Y:S02]  /*0350*/  IMAD R6, R7, UR4, R4 ;  /* 0x0000000407067c24 */ /* 0x000fe4000f8e0204 */
[----:B------:R-:W-:-:S03]  /*0360*/  IMAD.MOV.U32 R7, RZ, RZ, RZ ;  /* 0x000000ffff077224 */ /* 0x000fc600078e00ff */
[----:B------:R-:W-:-:S13]  /*0370*/  ISETP.GE.U32.AND P0, PT, R6, UR4, PT ;  /* 0x0000000406007c0c */ /* 0x000fda000bf06070 */
[----:B------:R-:W-:-:S04]  /*0380*/  @P0 IADD3 R6, PT, PT, R6, -UR4, RZ ;  /* 0x8000000406060c10 */ /* 0x000fc8000fffe0ff */
[----:B------:R-:W-:-:S13]  /*0390*/  ISETP.GE.U32.AND P0, PT, R6, UR4, PT ;  /* 0x0000000406007c0c */ /* 0x000fda000bf06070 */
[----:B------:R-:W-:Y:S01]  /*03a0*/  @P0 VIADD R6, R6, -UR4 ;  /* 0x8000000406060c36 */ /* 0x000fe20008000000 */
[----:B------:R-:W-:Y:S01]  /*03b0*/  @!P1 LOP3.LUT R6, RZ, UR4, RZ, 0x33, !PT ;  /* 0x00000004ff069c12 */ /* 0x000fe2000f8e33ff */
[----:B------:R-:W-:Y:S06]  /*03c0*/  BRA `(.L_x_346) ;  /* 0x0000000000187947 */ /* 0x000fec0003800000 */
.L_x_345:
[----:B------:R-:W-:Y:S01]  /*03d0*/  IMAD.MOV.U32 R8, RZ, RZ, R4 ;  /* 0x000000ffff087224 */ /* 0x000fe200078e0004 */
[----:B------:R-:W-:Y:S01]  /*03e0*/  MOV R6, 0x410 ;  /* 0x0000041000067802 */ /* 0x000fe20000000f00 */
[----:B------:R-:W-:-:S07]  /*03f0*/  IMAD.MOV.U32 R7, RZ, RZ, RZ ;  /* 0x000000ffff077224 */ /* 0x000fce00078e00ff */
[----:B------:R-:W-:Y:S05]  /*0400*/  CALL.REL.NOINC `($__internal_25_$__cuda_sm20_rem_u64) ;  /* 0x0000000000f47944 */ /* 0x000fea0003c00000 */
[----:B------:R-:W-:Y:S01]  /*0410*/  MOV R6, R8 ;  /* 0x0000000800067202 */ /* 0x000fe20000000f00 */
[----:B------:R-:W-:-:S07]  /*0420*/  IMAD.MOV.U32 R7, RZ, RZ, R9 ;  /* 0x000000ffff077224 */ /* 0x000fce00078e0009 */
.L_x_346:
        /* <DEDUP_REMOVED lines=11> */
.L_x_348:
[----:B------:R-:W-:-:S04]  /*04e0*/  LEA R8, P0, R5, UR8, 0x2 ;  /* 0x0000000805087c11 */ /* 0x000fc8000f8010ff */
[----:B0-----:R-:W-:-:S06]  /*04f0*/  LEA.HI.X R9, R5, UR9, R2, 0x2, P0 ;  /* 0x0000000905097c11 */ /* 0x001fcc00080f1402 */
[----:B------:R-:W2:Y:S01]  /*0500*/  LDG.E R9, desc[UR6][R8.64] ;  /* 0x0000000608097981 */ /* 0x000ea2000c1e1900 */
[----:B------:R-:W-:Y:S02]  /*0510*/  IADD3 R12, P1, PT, R5, R6, RZ ;  /* 0x00000006050c7210 */ /* 0x000fe40007f3e0ff */
[----:B------:R-:W-:-:S03]  /*0520*/  LEA R10, P0, R3, UR10, 0x2 ;  /* 0x0000000a030a7c11 */ /* 0x000fc6000f8010ff */
[----:B------:R-:W-:Y:S01]  /*0530*/  IMAD.X R13, R2, 0x1, R7, P1 ;  /* 0x00000001020d7824 */ /* 0x000fe200008e0607 */
[----:B------:R-:W-:Y:S02]  /*0540*/  LEA.HI.X R11, R3, UR11, R0, 0x2, P0 ;  /* 0x0000000b030b7c11 */ /* 0x000fe400080f1400 */
[----:B------:R-:W-:Y:S02]  /*0550*/  IADD3 R3, P1, PT, R4, R3, RZ ;  /* 0x0000000304037210 */ /* 0x000fe40007f3e0ff */
[----:B-1----:R-:W-:-:S03]  /*0560*/  ISETP.GE.U32.AND P0, PT, R12, R14, PT ;  /* 0x0000000e0c00720c */ /* 0x002fc60003f06070 */
[----:B------:R-:W-:Y:S01]  /*0570*/  IMAD.X R0, RZ, RZ, R0, P1 ;  /* 0x000000ffff007224 */ /* 0x000fe200008e0600 */
[----:B------:R-:W-:Y:S02]  /*0580*/  ISETP.GE.U32.AND P1, PT, R3, UR4, PT ;  /* 0x0000000403007c0c */ /* 0x000fe4000bf26070 */
[----:B------:R-:W-:Y:S02]  /*0590*/  ISETP.GE.U32.AND.EX P0, PT, R13, R15, PT, P0 ;  /* 0x0000000f0d00720c */ /* 0x000fe40003f06100 */
[----:B------:R-:W-:Y:S02]  /*05a0*/  ISETP.GE.U32.AND.EX P1, PT, R0, UR5, PT, P1 ;  /* 0x0000000500007c0c */ /* 0x000fe4000bf26110 */
[----:B------:R-:W-:Y:S02]  /*05b0*/  SEL R5, R14, RZ, P0 ;  /* 0x000000ff0e057207 */ /* 0x000fe40000000000 */
[----:B------:R-:W-:Y:S02]  /*05c0*/  SEL R2, R15, RZ, P0 ;  /* 0x000000ff0f027207 */ /* 0x000fe40000000000 */
[----:B------:R-:W-:-:S05]  /*05d0*/  IADD3 R5, P2, PT, -R5, R12, RZ ;  /* 0x0000000c05057210 */ /* 0x000fca0007f5e1ff */
[----:B------:R-:W-:Y:S01]  /*05e0*/  IMAD.X R2, R13, 0x1, ~R2, P2 ;  /* 0x000000010d027824 */ /* 0x000fe200010e0e02 */
[----:B--2---:R0:W-:Y:S01]  /*05f0*/  STG.E desc[UR6][R10.64], R9 ;  /* 0x000000090a007986 */ /* 0x0041e2000c101906 */
[----:B------:R-:W-:Y:S06]  /*0600*/  @!P1 BRA `(.L_x_348) ;  /* 0xfffffffc00b49947 */ /* 0x000fec000383ffff */
[----:B------:R-:W-:Y:S05]  /*0610*/  EXIT ;  /* 0x000000000000794d */ /* 0x000fea0003800000 */
.L_x_347:
[----:B------:R-:W0:Y:S01]  /*0620*/  LDCU.64 UR4, c[0x0][0x390] ;  /* 0x00007200ff0477ac */ /* 0x000e220008000a00 */
[----:B------:R-:W1:Y:S01]  /*0630*/  LDC.64 R8, c[0x0][0x398] ;  /* 0x0000e600ff087b82 */ /* 0x000e620000000a00 */
[----:B------:R-:W2:Y:S01]  /*0640*/  LDCU.128 UR8, c[0x0][0x380] ;  /* 0x00007000ff0877ac */ /* 0x000ea20008000c00 */
[----:B0-----:R-:W-:-:S04]  /*0650*/  ISETP.GE.U32.AND P0, PT, R3, UR4, PT ;  /* 0x0000000403007c0c */ /* 0x001fc8000bf06070 */
[----:B------:R-:W-:-:S13]  /*0660*/  ISETP.GE.U32.AND.EX P0, PT, R0, UR5, PT, P0 ;  /* 0x0000000500007c0c */ /* 0x000fda000bf06100 */
[----:B--2---:R-:W-:Y:S05]  /*0670*/  @P0 EXIT ;  /* 0x000000000000094d */ /* 0x004fea0003800000 */
.L_x_349:
[----:B------:R-:W-:Y:S02]  /*0680*/  LEA R10, P0, R5, UR8, 0x2 ;  /* 0x00000008050a7c11 */ /* 0x000fe4000f8010ff */
[----:B0-----:R-:W-:Y:S02]  /*0690*/  LEA R12, P1, R3, UR10, 0x2 ;  /* 0x0000000a030c7c11 */ /* 0x001fe4000f8210ff */
[----:B------:R-:W-:Y:S02]  /*06a0*/  LEA.HI.X R11, R5, UR9, R2, 0x2, P0 ;  /* 0x00000009050b7c11 */ /* 0x000fe400080f1402 */
[----:B------:R-:W-:-:S03]  /*06b0*/  LEA.HI.X R13, R3, UR11, R0, 0x2, P1 ;  /* 0x0000000b030d7c11 */ /* 0x000fc600088f1400 */
[----:B------:R0:W2:Y:S04]  /*06c0*/  LDG.E R10, desc[UR6][R10.64] ;  /* 0x000000060a0a7981 */ /* 0x0000a8000c1e1900 */
[----:B------:R-:W2:Y:S01]  /*06d0*/  LDG.E R15, desc[UR6][R12.64] ;  /* 0x000000060c0f7981 */ /* 0x000ea2000c1e1900 */
[----:B------:R-:W-:Y:S02]  /*06e0*/  IADD3 R3, P1, PT, R4, R3, RZ ;  /* 0x0000000304037210 */ /* 0x000fe40007f3e0ff */
[----:B------:R-:W-:-:S03]  /*06f0*/  IADD3 R5, P0, PT, R5, R6, RZ ;  /* 0x0000000605057210 */ /* 0x000fc60007f1e0ff */
[----:B------:R-:W-:Y:S01]  /*0700*/  IMAD.X R0, RZ, RZ, R0, P1 ;  /* 0x000000ffff007224 */ /* 0x000fe200008e0600 */
[----:B------:R-:W-:Y:S02]  /*0710*/  ISETP.GE.U32.AND P1, PT, R3, UR4, PT ;  /* 0x0000000403007c0c */ /* 0x000fe4000bf26070 */
[----:B------:R-:W-:Y:S02]  /*0720*/  IADD3.X R2, PT, PT, R2, R7, RZ, P0, !PT ;  /* 0x0000000702027210 */ /* 0x000fe400007fe4ff */
[----:B-1----:R-:W-:Y:S02]  /*0730*/  ISETP.GE.U32.AND P0, PT, R5, R8, PT ;  /* 0x000000080500720c */ /* 0x002fe40003f06070 */
[----:B------:R-:W-:Y:S02]  /*0740*/  ISETP.GE.U32.AND.EX P1, PT, R0, UR5, PT, P1 ;  /* 0x0000000500007c0c */ /* 0x000fe4000bf26110 */
[----:B------:R-:W-:-:S04]  /*0750*/  ISETP.GE.U32.AND.EX P0, PT, R2, R9, PT, P0 ;  /* 0x000000090200720c */ /* 0x000fc80003f06100 */
[----:B------:R-:W-:Y:S02]  /*0760*/  SEL R14, R8, RZ, P0 ;  /* 0x000000ff080e7207 */ /* 0x000fe40000000000 */
[----:B0-----:R-:W-:Y:S02]  /*0770*/  SEL R11, R9, RZ, P0 ;  /* 0x000000ff090b7207 */ /* 0x001fe40000000000 */
[----:B------:R-:W-:-:S05]  /*0780*/  IADD3 R5, P2, PT, -R14, R5, RZ ;  /* 0x000000050e057210 */ /* 0x000fca0007f5e1ff */
[----:B------:R-:W-:Y:S02]  /*0790*/  IMAD.X R2, R2, 0x1, ~R11, P2 ;  /* 0x0000000102027824 */ /* 0x000fe400010e0e0b */
[----:B--2---:R-:W-:-:S05]  /*07a0*/  FADD R15, R10, R15 ;  /* 0x0000000f0a0f7221 */ /* 0x004fca0000000000 */
[----:B------:R0:W-:Y:S01]  /*07b0*/  STG.E desc[UR6][R12.64], R15 ;  /* 0x0000000f0c007986 */ /* 0x0001e2000c101906 */
[----:B------:R-:W-:Y:S05]  /*07c0*/  @!P1 BRA `(.L_x_349) ;  /* 0xfffffffc00ac9947 */ /* 0x000fea000383ffff */
[----:B------:R-:W-:Y:S05]  /*07d0*/  EXIT ;  /* 0x000000000000794d */ /* 0x000fea0003800000 */
        .weak           $__internal_25_$__cuda_sm20_rem_u64
        .type           $__internal_25_$__cuda_sm20_rem_u64,@function
        .size           $__internal_25_$__cuda_sm20_rem_u64,(.L_x_384 - $__internal_25_$__cuda_sm20_rem_u64)
$__internal_25_$__cuda_sm20_rem_u64:
        /* <DEDUP_REMOVED lines=18> */
[----:B------:R-:W-:-:S04]  /*0900*/  IMAD.WIDE.U32 R10, R13, UR4, RZ ;  /* 0x000000040d0a7c25 */ /* 0x000fc8000f8e00ff */
        /* <DEDUP_REMOVED lines=43> */
[----:B------:R-:W-:Y:S06]  /*0bc0*/  RET.REL.NODEC R6 `(_Z21broadcast_rows_kernelIfEvPT_S1_mmb) ;  /* 0xfffffff4060c7950 */ /* 0x000fec0003c3ffff */
.L_x_350:
        /* <DEDUP_REMOVED lines=11> */
.L_x_384:


//--------------------- .text._Z26leaky_relu_backward_kernelIdEvPT_S1_S1_mS0_ --------------------------
	.section	.text._Z26leaky_relu_backward_kernelIdEvPT_S1_S1_mS0_,"ax",@progbits
	.align	128
        .global         _Z26leaky_relu_backward_kernelIdEvPT_S1_S1_mS0_
        .type           _Z26leaky_relu_backward_kernelIdEvPT_S1_S1_mS0_,@function
        .size           _Z26leaky_relu_backward_kernelIdEvPT_S1_S1_mS0_,(.L_x_441 - _Z26leaky_relu_backward_kernelIdEvPT_S1_S1_mS0_)
        .other          _Z26leaky_relu_backward_kernelIdEvPT_S1_S1_mS0_,@"STO_CUDA_ENTRY STV_DEFAULT"
_Z26leaky_relu_backward_kernelIdEvPT_S1_S1_mS0_:
.text._Z26leaky_relu_backward_kernelIdEvPT_S1_S1_mS0_:
        /* <DEDUP_REMOVED lines=14> */
[----:B------:R-:W3:Y:S01]  /*00e0*/  LDCU.64 UR8, c[0x0][0x380] ;  /* 0x00007000ff0877ac */ /* 0x000ee20008000a00 */
[----:B------:R-:W4:Y:S01]  /*00f0*/  LDCU.64 UR12, c[0x0][0x390] ;  /* 0x00007200ff0c77ac */ /* 0x000f220008000a00 */
[----:B0-----:R-:W-:Y:S01]  /*0100*/  IMAD R0, R2, UR4, RZ ;  /* 0x0000000402007c24 */ /* 0x001fe2000f8e02ff */
[----:B------:R-:W0:Y:S06]  /*0110*/  LDCU.64 UR10, c[0x0][0x388] ;  /* 0x00007100ff0a77ac */ /* 0x000e2c0008000a00 */
.L_x_351:
[C---:B------:R-:W-:Y:S01]  /*0120*/  IMAD.SHL.U32 R8, R13.reuse, 0x8, RZ ;  /* 0x000000080d087824 */ /* 0x040fe200078e00ff */
[----:B------:R-:W-:-:S04]  /*0130*/  SHF.L.U64.HI R9, R13, 0x3, R12 ;  /* 0x000000030d097819 */ /* 0x000fc8000001020c */
[----:B---3--:R-:W-:-:S04]  /*0140*/  IADD3 R2, P0, PT, R8, UR8, RZ ;  /* 0x0000000808027c10 */ /* 0x008fc8000ff1e0ff */
[----:B------:R-:W-:-:S06]  /*0150*/  IADD3.X R3, PT, PT, R9, UR9, RZ, P0, !PT ;  /* 0x0000000909037c10 */ /* 0x000fcc00087fe4ff */
[----:B-1----:R-:W3:Y:S01]  /*0160*/  LDG.E.64 R2, desc[UR6][R2.64] ;  /* 0x0000000602027981 */ /* 0x002ee2000c1e1b00 */
[----:B0-----:R-:W-:-:S04]  /*0170*/  IADD3 R6, P0, PT, R8, UR10, RZ ;  /* 0x0000000a08067c10 */ /* 0x001fc8000ff1e0ff */
[----:B------:R-:W-:-:S05]  /*0180*/  IADD3.X R7, PT, PT, R9, UR11, RZ, P0, !PT ;  /* 0x0000000b09077c10 */ /* 0x000fca00087fe4ff */
[----:B------:R-:W5:Y:S01]  /*0190*/  LDG.E.64 R4, desc[UR6][R6.64] ;  /* 0x0000000606047981 */ /* 0x000f62000c1e1b00 */
[----:B----4-:R-:W-:-:S04]  /*01a0*/  IADD3 R8, P1, PT, R8, UR12, RZ ;  /* 0x0000000c08087c10 */ /* 0x010fc8000ff3e0ff */
[----:B------:R-:W-:Y:S01]  /*01b0*/  IADD3.X R9, PT, PT, R9, UR13, RZ, P1, !PT ;  /* 0x0000000d09097c10 */ /* 0x000fe20008ffe4ff */
[----:B---3--:R-:W-:-:S14]  /*01c0*/  DSETP.GT.AND P0, PT, R2, RZ, PT ;  /* 0x000000ff0200722a */ /* 0x008fdc0003f04000 */
[----:B------:R-:W5:Y:S02]  /*01d0*/  @!P0 LDC.64 R10, c[0x0][0x3a0] ;  /* 0x0000e800ff0a8b82 */ /* 0x000f640000000a00 */
[----:B-----5:R-:W-:Y:S01]  /*01e0*/  @!P0 DMUL R4, R4, R10 ;  /* 0x0000000a04048228 */ /* 0x020fe20000000000 */
[----:B------:R-:W-:-:S05]  /*01f0*/  IADD3 R13, P0, PT, R0, R13, RZ ;  /* 0x0000000d000d7210 */ /* 0x000fca0007f1e0ff */
[----:B------:R-:W-:Y:S01]  /*0200*/  IMAD.X R12, RZ, RZ, R12, P0 ;  /* 0x000000ffff0c7224 */ /* 0x000fe200000e060c */
[----:B------:R0:W-:Y:S01]  /*0210*/  STG.E.64 desc[UR6][R8.64], R4 ;  /* 0x0000000408007986 */ /* 0x0001e2000c101b06 */
[----:B--2---:R-:W-:-:S04]  /*0220*/  ISETP.GE.U32.AND P0, PT, R13, UR14, PT ;  /* 0x0000000e0d007c0c */ /* 0x004fc8000bf06070 */
[----:B------:R-:W-:-:S13]  /*0230*/  ISETP.GE.U32.AND.EX P0, PT, R12, UR15, PT, P0 ;  /* 0x0000000f0c007c0c */ /* 0x000fda000bf06100 */
[----:B0-----:R-:W-:Y:S05]  /*0240*/  @!P0 BRA `(.L_x_351) ;  /* 0xfffffffc00b48947 */ /* 0x001fea000383ffff */
[----:B------:R-:W-:Y:S05]  /*0250*/  EXIT ;  /* 0x000000000000794d */ /* 0x000fea0003800000 */
.L_x_352:
        /* <DEDUP_REMOVED lines=10> */
.L_x_441:


//--------------------- .text._Z26leaky_relu_backward_kernelIfEvPT_S1_S1_mS0_ --------------------------
	.section	.text._Z26leaky_relu_backward_kernelIfEvPT_S1_S1_mS0_,"ax",@progbits
	.align	128
        .global         _Z26leaky_relu_backward_kernelIfEvPT_S1_S1_mS0_
        .type           _Z26leaky_relu_backward_kernelIfEvPT_S1_S1_mS0_,@function
        .size           _Z26leaky_relu_backward_kernelIfEvPT_S1_S1_mS0_,(.L_x_442 - _Z26leaky_relu_backward_kernelIfEvPT_S1_S1_mS0_)
        .other          _Z26leaky_relu_backward_kernelIfEvPT_S1_S1_mS0_,@"STO_CUDA_ENTRY STV_DEFAULT"
_Z26leaky_relu_backward_kernelIfEvPT_S1_S1_mS0_:
.text._Z26leaky_relu_backward_kernelIfEvPT_S1_S1_mS0_:
        /* <DEDUP_REMOVED lines=18> */
.L_x_353:
[C---:B------:R-:W-:Y:S01]  /*0120*/  IMAD.SHL.U32 R6, R11.reuse, 0x4, RZ ;  /* 0x000000040b067824 */ /* 0x040fe200078e00ff */
[----:B------:R-:W-:-:S04]  /*0130*/  SHF.L.U64.HI R7, R11, 0x2, R8 ;  /* 0x000000020b077819 */ /* 0x000fc80000010208 */
[----:B---3--:R-:W-:-:S04]  /*0140*/  IADD3 R2, P0, PT, R6, UR8, RZ ;  /* 0x0000000806027c10 */ /* 0x008fc8000ff1e0ff */
[----:B------:R-:W-:-:S05]  /*0150*/  IADD3.X R3, PT, PT, R7, UR9, RZ, P0, !PT ;  /* 0x0000000907037c10 */ /* 0x000fca00087fe4ff */
[----:B-1----:R-:W3:Y:S01]  /*0160*/  LDG.E R2, desc[UR6][R2.64] ;  /* 0x0000000602027981 */ /* 0x002ee2000c1e1900 */
[----:B0-----:R-:W-:-:S04]  /*0170*/  IADD3 R4, P0, PT, R6, UR10, RZ ;  /* 0x0000000a06047c10 */ /* 0x001fc8000ff1e0ff */
[----:B------:R-:W-:-:S05]  /*0180*/  IADD3.X R5, PT, PT, R7, UR11, RZ, P0, !PT ;  /* 0x0000000b07057c10 */ /* 0x000fca00087fe4ff */
[----:B------:R-:W5:Y:S01]  /*0190*/  LDG.E R9, desc[UR6][R4.64] ;  /* 0x0000000604097981 */ /* 0x000f62000c1e1900 */
[----:B----4-:R-:W-:-:S04]  /*01a0*/  IADD3 R6, P1, PT, R6, UR12, RZ ;  /* 0x0000000c06067c10 */ /* 0x010fc8000ff3e0ff */
[----:B------:R-:W-:Y:S02]  /*01b0*/  IADD3.X R7, PT, PT, R7, UR13, RZ, P1, !PT ;  /* 0x0000000d07077c10 */ /* 0x000fe40008ffe4ff */
[----:B---3--:R-:W-:-:S13]  /*01c0*/  FSETP.GT.AND P0, PT, R2, RZ, PT ;  /* 0x000000ff0200720b */ /* 0x008fda0003f04000 */
[----:B------:R-:W5:Y:S02]  /*01d0*/  @!P0 LDC R10, c[0x0][0x3a0] ;  /* 0x0000e800ff0a8b82 */ /* 0x000f640000000800 */
[----:B-----5:R-:W-:Y:S01]  /*01e0*/  @!P0 FMUL R9, R9, R10 ;  /* 0x0000000a09098220 */ /* 0x020fe20000400000 */
[----:B------:R-:W-:-:S04]  /*01f0*/  IADD3 R11, P0, PT, R0, R11, RZ ;  /* 0x0000000b000b7210 */ /* 0x000fc80007f1e0ff */
[----:B------:R0:W-:Y:S01]  /*0200*/  STG.E desc[UR6][R6.64], R9 ;  /* 0x0000000906007986 */ /* 0x0001e2000c101906 */
[----:B------:R-:W-:Y:S01]  /*0210*/  IMAD.X R8, RZ, RZ, R8, P0 ;  /* 0x000000ffff087224 */ /* 0x000fe200000e0608 */
[----:B--2---:R-:W-:-:S04]  /*0220*/  ISETP.GE.U32.AND P0, PT, R11, UR14, PT ;  /* 0x0000000e0b007c0c */ /* 0x004fc8000bf06070 */
[----:B------:R-:W-:-:S13]  /*0230*/  ISETP.GE.U32.AND.EX P0, PT, R8, UR15, PT, P0 ;  /* 0x0000000f08007c0c */ /* 0x000fda000bf06100 */
[----:B0-----:R-:W-:Y:S05]  /*0240*/  @!P0 BRA `(.L_x_353) ;  /* 0xfffffffc00b48947 */ /* 0x001fea000383ffff */
[----:B------:R-:W-:Y:S05]  /*0250*/  EXIT ;  /* 0x000000000000794d */ /* 0x000fea0003800000 */
.L_x_354:
        /* <DEDUP_REMOVED lines=10> */
.L_x_442:


//--------------------- .text._Z25leaky_relu_forward_kernelIdEvPT_S1_mS0_ --------------------------
	.section	.text._Z25leaky_relu_forward_kernelIdEvPT_S1_mS0_,"ax",@progbits
	.align	128
        .global         _Z25leaky_relu_forward_kernelIdEvPT_S1_mS0_
        .type           _Z25leaky_relu_forward_kernelIdEvPT_S1_mS0_,@function
        .size           _Z25leaky_relu_forward_kernelIdEvPT_S1_mS0_,(.L_x_443 - _Z25leaky_relu_forward_kernelIdEvPT_S1_mS0_)
        .other          _Z25leaky_relu_forward_kernelIdEvPT_S1_mS0_,@"STO_CUDA_ENTRY STV_DEFAULT"
_Z25leaky_relu_forward_kernelIdEvPT_S1_mS0_:
.text._Z25leaky_relu_forward_kernelIdEvPT_S1_mS0_:
        /* <DEDUP_REMOVED lines=16> */
.L_x_355:
[C---:B0-----:R-:W-:Y:S01]  /*0100*/  IMAD.SHL.U32 R8, R11.reuse, 0x8, RZ ;  /* 0x000000080b087824 */ /* 0x041fe200078e00ff */
[----:B------:R-:W-:-:S04]  /*0110*/  SHF.L.U64.HI R9, R11, 0x3, R10 ;  /* 0x000000030b097819 */ /* 0x000fc8000001020a */
[----:B---3--:R-:W-:-:S04]  /*0120*/  IADD3 R6, P0, PT, R8, UR12, RZ ;  /* 0x0000000c08067c10 */ /* 0x008fc8000ff1e0ff */
[----:B------:R-:W-:-:S05]  /*0130*/  IADD3.X R7, PT, PT, R9, UR13, RZ, P0, !PT ;  /* 0x0000000d09077c10 */ /* 0x000fca00087fe4ff */
[----:B-1----:R-:W2:Y:S01]  /*0140*/  LDG.E.64 R2, desc[UR6][R6.64] ;  /* 0x0000000606027981 */ /* 0x002ea2000c1e1b00 */
[----:B------:R-:W-:-:S04]  /*0150*/  IADD3 R8, P0, PT, R8, UR14, RZ ;  /* 0x0000000e08087c10 */ /* 0x000fc8000ff1e0ff */
[----:B------:R-:W-:Y:S02]  /*0160*/  IADD3.X R9, PT, PT, R9, UR15, RZ, P0, !PT ;  /* 0x0000000f09097c10 */ /* 0x000fe400087fe4ff */
[----:B------:R-:W-:-:S05]  /*0170*/  IADD3 R11, P0, PT, R0, R11, RZ ;  /* 0x0000000b000b7210 */ /* 0x000fca0007f1e0ff */
[----:B------:R-:W-:Y:S01]  /*0180*/  IMAD.X R10, RZ, RZ, R10, P0 ;  /* 0x000000ffff0a7224 */ /* 0x000fe200000e060a */
[----:B------:R-:W-:-:S04]  /*0190*/  ISETP.GE.U32.AND P0, PT, R11, UR8, PT ;  /* 0x000000080b007c0c */ /* 0x000fc8000bf06070 */
[----:B------:R-:W-:Y:S01]  /*01a0*/  ISETP.GE.U32.AND.EX P0, PT, R10, UR9, PT, P0 ;  /* 0x000000090a007c0c */ /* 0x000fe2000bf06100 */
[----:B--2---:R-:W-:Y:S01]  /*01b0*/  DMUL R4, R2, UR10 ;  /* 0x0000000a02047c28 */ /* 0x004fe20008000000 */
[----:B------:R-:W-:-:S07]  /*01c0*/  IMAD.MOV.U32 R12, RZ, RZ, R2 ;  /* 0x000000ffff0c7224 */ /* 0x000fce00078e0002 */
[----:B------:R-:W-:Y:S02]  /*01d0*/  DSETP.MAX.AND P1, P2, R2, R4, PT ;  /* 0x000000040200722a */ /* 0x000fe40003a2f000 */
[----:B------:R-:W-:-:S04]  /*01e0*/  IMAD.MOV.U32 R14, RZ, RZ, R5 ;  /* 0x000000ffff0e7224 */ /* 0x000fc800078e0005 */
[----:B------:R-:W-:Y:S02]  /*01f0*/  SEL R2, R12, R4, P1 ;  /* 0x000000040c027207 */ /* 0x000fe40000800000 */
[----:B------:R-:W-:-:S06]  /*0200*/  FSEL R3, R3, R14, P1 ;  /* 0x0000000e03037208 */ /* 0x000fcc0000800000 */
[----:B------:R-:W-:-:S05]  /*0210*/  @P2 LOP3.LUT R3, R14, 0x80000, RZ, 0xfc, !PT ;  /* 0x000800000e032812 */ /* 0x000fca00078efcff */
[----:B------:R0:W-:Y:S01]  /*0220*/  STG.E.64 desc[UR6][R8.64], R2 ;  /* 0x0000000208007986 */ /* 0x0001e2000c101b06 */
[----:B------:R-:W-:Y:S05]  /*0230*/  @!P0 BRA `(.L_x_355) ;  /* 0xfffffffc00b08947 */ /* 0x000fea000383ffff */
[----:B------:R-:W-:Y:S05]  /*0240*/  EXIT ;  /* 0x000000000000794d */ /* 0x000fea0003800000 */
.L_x_356:
        /* <DEDUP_REMOVED lines=11> */
.L_x_443:


//--------------------- .text._Z25leaky_relu_forward_kernelIfEvPT_S1_mS0_ --------------------------
	.section	.text._Z25leaky_relu_forward_kernelIfEvPT_S1_mS0_,"ax",@progbits
	.align	128
        .global         _Z25leaky_relu_forward_kernelIfEvPT_S1_mS0_
        .type           _Z25leaky_relu_forward_kernelIfEvPT_S1_mS0_,@function
        .size           _Z25leaky_relu_forward_kernelIfEvPT_S1_mS0_,(.L_x_444 - _Z25leaky_relu_forward_kernelIfEvPT_S1_mS0_)
        .other          _Z25leaky_relu_forward_kernelIfEvPT_S1_mS0_,@"STO_CUDA_ENTRY STV_DEFAULT"
_Z25leaky_relu_forward_kernelIfEvPT_S1_mS0_:
.text._Z25leaky_relu_forward_kernelIfEvPT_S1_mS0_:
        /* <DEDUP_REMOVED lines=14> */
[----:B------:R-:W3:Y:S01]  /*00e0*/  LDCU.128 UR12, c[0x0][0x380] ;  /* 0x00007000ff0c77ac */ /* 0x000ee20008000c00 */
[----:B0-----:R-:W-:-:S07]  /*00f0*/  IMAD R0, R2, UR4, RZ ;  /* 0x0000000402007c24 */ /* 0x001fce000f8e02ff */
.L_x_357:
[C---:B0-----:R-:W-:Y:S01]  /*0100*/  IMAD.SHL.U32 R4, R9.reuse, 0x4, RZ ;  /* 0x0000000409047824 */ /* 0x041fe200078e00ff */
[----:B------:R-:W-:-:S04]  /*0110*/  SHF.L.U64.HI R5, R9, 0x2, R6 ;  /* 0x0000000209057819 */ /* 0x000fc80000010206 */
[----:B---3--:R-:W-:-:S04]  /*0120*/  IADD3 R2, P0, PT, R4, UR12, RZ ;  /* 0x0000000c04027c10 */ /* 0x008fc8000ff1e0ff */
[----:B------:R-:W-:-:S05]  /*0130*/  IADD3.X R3, PT, PT, R5, UR13, RZ, P0, !PT ;  /* 0x0000000d05037c10 */ /* 0x000fca00087fe4ff */
[----:B-1----:R-:W2:Y:S01]  /*0140*/  LDG.E R2, desc[UR6][R2.64] ;  /* 0x0000000602027981 */ /* 0x002ea2000c1e1900 */
[----:B------:R-:W-:-:S04]  /*0150*/  IADD3 R4, P0, PT, R4, UR14, RZ ;  /* 0x0000000e04047c10 */ /* 0x000fc8000ff1e0ff */
[----:B------:R-:W-:Y:S02]  /*0160*/  IADD3.X R5, PT, PT, R5, UR15, RZ, P0, !PT ;  /* 0x0000000f05057c10 */ /* 0x000fe400087fe4ff */
[----:B------:R-:W-:-:S05]  /*0170*/  IADD3 R9, P0, PT, R0, R9, RZ ;  /* 0x0000000900097210 */ /* 0x000fca0007f1e0ff */
[----:B------:R-:W-:Y:S01]  /*0180*/  IMAD.X R6, RZ, RZ, R6, P0 ;  /* 0x000000ffff067224 */ /* 0x000fe200000e0606 */
[----:B------:R-:W-:-:S04]  /*0190*/  ISETP.GE.U32.AND P0, PT, R9, UR8, PT ;  /* 0x0000000809007c0c */ /* 0x000fc8000bf06070 */
[----:B------:R-:W-:Y:S01]  /*01a0*/  ISETP.GE.U32.AND.EX P0, PT, R6, UR9, PT, P0 ;  /* 0x0000000906007c0c */ /* 0x000fe2000bf06100 */
[----:B--2---:R-:W-:-:S05]  /*01b0*/  FMUL R7, R2, UR5 ;  /* 0x0000000502077c20 */ /* 0x004fca0008400000 */
[----:B------:R-:W-:-:S05]  /*01c0*/  FMNMX R7, R2, R7, !PT ;  /* 0x0000000702077209 */ /* 0x000fca0007800000 */
[----:B------:R0:W-:Y:S02]  /*01d0*/  STG.E desc[UR6][R4.64], R7 ;  /* 0x0000000704007986 */ /* 0x0001e4000c101906 */
[----:B------:R-:W-:Y:S05]  /*01e0*/  @!P0 BRA `(.L_x_357) ;  /* 0xfffffffc00c48947 */ /* 0x000fea000383ffff */
[----:B------:R-:W-:Y:S05]  /*01f0*/  EXIT ;  /* 0x000000000000794d */ /* 0x000fea0003800000 */
.L_x_358:
        /* <DEDUP_REMOVED lines=16> */
.L_x_444:


//--------------------- .nv.shared.reserved.0     --------------------------
	.section	.nv.shared.reserved.0,"aw",@nobits
	.weak		__nv_reservedSMEM_offset_0_alias
	.size		__nv_reservedSMEM_offset_0_alias, 0, 64
	.other		__nv_reservedSMEM_offset_0_alias,@"STO_CUDA_RESERVED_SHARED STV_DEFAULT"
__nv_reservedSMEM_offset_0_alias:
	.zero		0
	.zero		64


//--------------------- .nv.constant0._Z31transpose_helper_encoder_kernelIdEvPT_S1_mmm --------------------------
	.section	.nv.constant0._Z31transpose_helper_encoder_kernelIdEvPT_S1_mmm,"a",@progbits
	.sectionflags	@""
	.align	4
.nv.constant0._Z31transpose_helper_encoder_kernelIdEvPT_S1_mmm:
	.zero		936


//--------------------- .nv.constant0._Z31transpose_helper_encoder_kernelIfEvPT_S1_mmm --------------------------
	.section	.nv.constant0._Z31transpose_helper_encoder_kernelIfEvPT_S1_mmm,"a",@progbits
	.sectionflags	@""
	.align	4
.nv.constant0._Z31transpose_helper_encoder_kernelIfEvPT_S1_mmm:
	.zero		936


//--------------------- .nv.constant0._Z15is_equal_kernelIdiEvPT0_S1_PT_m --------------------------
	.section	.nv.constant0._Z15is_equal_kernelIdiEvPT0_S1_PT_m,"a",@progbits
	.sectionflags	@""
	.align	4
.nv.constant0._Z15is_equal_kernelIdiEvPT0_S1_PT_m:
	.zero		928


//--------------------- .nv.constant0._Z15is_equal_kernelIfiEvPT0_S1_PT_m --------------------------
	.section	.nv.constant0._Z15is_equal_kernelIfiEvPT0_S1_PT_m,"a",@progbits
	.sectionflags	@""
	.align	4
.nv.constant0._Z15is_equal_kernelIfiEvPT0_S1_PT_m:
	.zero		928


//--------------------- .nv.constant0._Z17index_rows_kernelIdiEvPT_PT0_S1_mmm --------------------------
	.section	.nv.constant0._Z17index_rows_kernelIdiEvPT_PT0_S1_mmm,"a",@progbits
	.sectionflags	@""
	.align	4
.nv.constant0._Z17index_rows_kernelIdiEvPT_PT0_S1_mmm:
	.zero		944


//--------------------- .nv.constant0._Z17index_rows_kernelIfiEvPT_PT0_S1_mmm --------------------------
	.section	.nv.constant0._Z17index_rows_kernelIfiEvPT_PT0_S1_mmm,"a",@progbits
	.sectionflags	@""
	.align	4
.nv.constant0._Z17index_rows_kernelIfiEvPT_PT0_S1_mmm:
	.zero		944


//--------------------- .nv.constant0._Z21index_log_rows_kernelIdiEvPT_PT0_S1_mm --------------------------
	.section	.nv.constant0._Z21index_log_rows_kernelIdiEvPT_PT0_S1_mm,"a",@progbits
	.sectionflags	@""
	.align	4
.nv.constant0._Z21index_log_rows_kernelIdiEvPT_PT0_S1_mm:
	.zero		936


//--------------------- .nv.constant0._Z21index_log_rows_kernelIfiEvPT_PT0_S1_mm --------------------------
	.section	.nv.constant0._Z21index_log_rows_kernelIfiEvPT_PT0_S1_mm,"a",@progbits
	.sectionflags	@""
	.align	4
.nv.constant0._Z21index_log_rows_kernelIfiEvPT_PT0_S1_mm:
	.zero		936


//--------------------- .nv.constant0._Z17index_rows_kernelIdiEvPT_PT0_S1_mm --------------------------
	.section	.nv.constant0._Z17index_rows_kernelIdiEvPT_PT0_S1_mm,"a",@progbits
	.sectionflags	@""
	.align	4
.nv.constant0._Z17index_rows_kernelIdiEvPT_PT0_S1_mm:
	.zero		936


//--------------------- .nv.constant0._Z17index_rows_kernelIfiEvPT_PT0_S1_mm --------------------------
	.section	.nv.constant0._Z17index_rows_kernelIfiEvPT_PT0_S1_mm,"a",@progbits
	.sectionflags	@""
	.align	4
.nv.constant0._Z17index_rows_kernelIfiEvPT_PT0_S1_mm:
	.zero		936


//--------------------- .nv.constant0._Z15is_equal_kernelIdmEvPT0_S1_PT_m --------------------------
	.section	.nv.constant0._Z15is_equal_kernelIdmEvPT0_S1_PT_m,"a",@progbits
	.sectionflags	@""
	.align	4
.nv.constant0._Z15is_equal_kernelIdmEvPT0_S1_PT_m:
	.zero		928


//--------------------- .nv.constant0._Z15is_equal_kernelIfmEvPT0_S1_PT_m --------------------------
	.section	.nv.constant0._Z15is_equal_kernelIfmEvPT0_S1_PT_m,"a",@progbits
	.sectionflags	@""
	.align	4
.nv.constant0._Z15is_equal_kernelIfmEvPT0_S1_PT_m:
	.zero		928


//--------------------- .nv.constant0._Z23add_indexed_rows_kernelIdiEvPT_PT0_S0_mmm --------------------------
	.section	.nv.constant0._Z23add_indexed_rows_kernelIdiEvPT_PT0_S0_mmm,"a",@progbits
	.sectionflags	@""
	.align	4
.nv.constant0._Z23add_indexed_rows_kernelIdiEvPT_PT0_S0_mmm:
	.zero		944


//--------------------- .nv.constant0._Z23add_indexed_rows_kernelIfiEvPT_PT0_S0_mmm --------------------------
	.section	.nv.constant0._Z23add_indexed_rows_kernelIfiEvPT_PT0_S0_mmm,"a",@progbits
	.sectionflags	@""
	.align	4
.nv.constant0._Z23add_indexed_rows_kernelIfiEvPT_PT0_S0_mmm:
	.zero		944


//--------------------- .nv.constant0._Z23add_indexed_rows_kernelIdmEvPT_PT0_S0_mmm --------------------------
	.section	.nv.constant0._Z23add_indexed_rows_kernelIdmEvPT_PT0_S0_mmm,"a",@progbits
	.sectionflags	@""
	.align	4
.nv.constant0._Z23add_indexed_rows_kernelIdmEvPT_PT0_S0_mmm:
	.zero		944


//--------------------- .nv.constant0._Z23add_indexed_rows_kernelIfmEvPT_PT0_S0_mmm --------------------------
	.section	.nv.constant0._Z23add_indexed_rows_kernelIfmEvPT_PT0_S0_mmm,"a",@progbits
	.sectionflags	@""
	.align	4
.nv.constant0._Z23add_indexed_rows_kernelIfmEvPT_PT0_S0_mmm:
	.zero		944


//--------------------- .nv.constant0._Z33add_indexed_rows_scale_all_kernelIdiEvPT_PT0_S0_mmS0_ --------------------------
	.section	.nv.constant0._Z33add_indexed_rows_scale_all_kernelIdiEvPT_PT0_S0_mmS0_,"a",@progbits
	.sectionflags	@""
	.align	4
.nv.constant0._Z33add_indexed_rows_scale_all_kernelIdiEvPT_PT0_S0_mmS0_:
	.zero		944


//--------------------- .nv.constant0._Z33add_indexed_rows_scale_all_kernelIfiEvPT_PT0_S0_mmS0_ --------------------------
	.section	.nv.constant0._Z33add_indexed_rows_scale_all_kernelIfiEvPT_PT0_S0_mmS0_,"a",@progbits
	.sectionflags	@""
	.align	4
.nv.constant0._Z33add_indexed_rows_scale_all_kernelIfiEvPT_PT0_S0_mmS0_:
	.zero		940


//--------------------- .nv.constant0._Z33add_indexed_rows_scale_all_kernelIdmEvPT_PT0_S0_mmS0_ --------------------------
	.section	.nv.constant0._Z33add_indexed_rows_scale_all_kernelIdmEvPT_PT0_S0_mmS0_,"a",@progbits
	.sectionflags	@""
	.align	4
.nv.constant0._Z33add_indexed_rows_scale_all_kernelIdmEvPT_PT0_S0_mmS0_:
	.zero		944


//--------------------- .nv.constant0._Z33add_indexed_rows_scale_all_kernelIfmEvPT_PT0_S0_mmS0_ --------------------------
	.section	.nv.constant0._Z33add_indexed_rows_scale_all_kernelIfmEvPT_PT0_S0_mmS0_,"a",@progbits
	.sectionflags	@""
	.align	4
.nv.constant0._Z33add_indexed_rows_scale_all_kernelIfmEvPT_PT0_S0_mmS0_:
	.zero		940


//--------------------- .nv.constant0._Z23add_indexed_rows_kernelIdiEvPT_PT0_S0_mm --------------------------
	.section	.nv.constant0._Z23add_indexed_rows_kernelIdiEvPT_PT0_S0_mm,"a",@progbits
	.sectionflags	@""
	.align	4
.nv.constant0._Z23add_indexed_rows_kernelIdiEvPT_PT0_S0_mm:
	.zero		936


//--------------------- .nv.constant0._Z23add_indexed_rows_kernelIfiEvPT_PT0_S0_mm --------------------------
	.section	.nv.constant0._Z23add_indexed_rows_kernelIfiEvPT_PT0_S0_mm,"a",@progbits
	.sectionflags	@""
	.align	4
.nv.constant0._Z23add_indexed_rows_kernelIfiEvPT_PT0_S0_mm:
	.zero		936


//--------------------- .nv.constant0._Z23add_indexed_rows_kernelIdmEvPT_PT0_S0_mm --------------------------
	.section	.nv.constant0._Z23add_indexed_rows_kernelIdmEvPT_PT0_S0_mm,"a",@progbits
	.sectionflags	@""
	.align	4
.nv.constant0._Z23add_indexed_rows_kernelIdmEvPT_PT0_S0_mm:
	.zero		936


//--------------------- .nv.constant0._Z23add_indexed_rows_kernelIfmEvPT_PT0_S0_mm --------------------------
	.section	.nv.constant0._Z23add_indexed_rows_kernelIfmEvPT_PT0_S0_mm,"a",@progbits
	.sectionflags	@""
	.align	4
.nv.constant0._Z23add_indexed_rows_kernelIfmEvPT_PT0_S0_mm:
	.zero		936


//--------------------- .nv.constant0._Z17index_rows_kernelIdmEvPT_PT0_S1_mm --------------------------
	.section	.nv.constant0._Z17index_rows_kernelIdmEvPT_PT0_S1_mm,"a",@progbits
	.sectionflags	@""
	.align	4
.nv.constant0._Z17index_rows_kernelIdmEvPT_PT0_S1_mm:
	.zero		936


//--------------------- .nv.constant0._Z17index_rows_kernelIfmEvPT_PT0_S1_mm --------------------------
	.section	.nv.constant0._Z17index_rows_kernelIfmEvPT_PT0_S1_mm,"a",@progbits
	.sectionflags	@""
	.align	4
.nv.constant0._Z17index_rows_kernelIfmEvPT_PT0_S1_mm:
	.zero		936


//--------------------- .nv.constant0._Z17adam_final_kernelIdEvPT_S1_S1_S0_S0_S0_m --------------------------
	.section	.nv.constant0._Z17adam_final_kernelIdEvPT_S1_S1_S0_S0_S0_m,"a",@progbits
	.sectionflags	@""
	.align	4
.nv.constant0._Z17adam_final_kernelIdEvPT_S1_S1_S0_S0_S0_m:
	.zero		952


//--------------------- .nv.constant0._Z17adam_final_kernelIfEvPT_S1_S1_S0_S0_S0_m --------------------------
	.section	.nv.constant0._Z17adam_final_kernelIfEvPT_S1_S1_S0_S0_S0_m,"a",@progbits
	.sectionflags	@""
	.align	4
.nv.constant0._Z17adam_final_kernelIfEvPT_S1_S1_S0_S0_S0_m:
	.zero		944


//--------------------- .nv.constant0._Z13aaxpby_kernelIdEvPT_S1_S0_S0_m --------------------------
	.section	.nv.constant0._Z13aaxpby_kernelIdEvPT_S1_S0_S0_m,"a",@progbits
	.sectionflags	@""
	.align	4
.nv.constant0._Z13aaxpby_kernelIdEvPT_S1_S0_S0_m:
	.zero		936


//--------------------- .nv.constant0._Z13aaxpby_kernelIfEvPT_S1_S0_S0_m --------------------------
	.section	.nv.constant0._Z13aaxpby_kernelIfEvPT_S1_S0_S0_m,"a",@progbits
	.sectionflags	@""
	.align	4
.nv.constant0._Z13aaxpby_kernelIfEvPT_S1_S0_S0_m:
	.zero		928


//--------------------- .nv.constant0._Z12axpby_kernelIdEvPT_S1_S0_S0_m --------------------------
	.section	.nv.constant0._Z12axpby_kernelIdEvPT_S1_S0_S0_m,"a",@progbits
	.sectionflags	@""
	.align	4
.nv.constant0._Z12axpby_kernelIdEvPT_S1_S0_S0_m:
	.zero		936


//--------------------- .nv.constant0._Z12axpby_kernelIfEvPT_S1_S0_S0_m --------------------------
	.section	.nv.constant0._Z12axpby_kernelIfEvPT_S1_S0_S0_m,"a",@progbits
	.sectionflags	@""
	.align	4
.nv.constant0._Z12axpby_kernelIfEvPT_S1_S0_S0_m:
	.zero		928


//--------------------- .nv.constant0._Z15subtract_kernelImEvPT_S0_m --------------------------
	.section	.nv.constant0._Z15subtract_kernelImEvPT_S0_m,"a",@progbits
	.sectionflags	@""
	.align	4
.nv.constant0._Z15subtract_kernelImEvPT_S0_m:
	.zero		920


//--------------------- .nv.constant0._Z15subtract_kernelIjEvPT_S0_m --------------------------
	.section	.nv.constant0._Z15subtract_kernelIjEvPT_S0_m,"a",@progbits
	.sectionflags	@""
	.align	4
.nv.constant0._Z15subtract_kernelIjEvPT_S0_m:
	.zero		920


//--------------------- .nv.constant0._Z24subtract_rows_exp_kernelIdEvPT_S1_S1_mm --------------------------
	.section	.nv.constant0._Z24subtract_rows_exp_kernelIdEvPT_S1_S1_mm,"a",@progbits
	.sectionflags	@""
	.align	4
.nv.constant0._Z24subtract_rows_exp_kernelIdEvPT_S1_S1_mm:
	.zero		936


//--------------------- .nv.constant0._Z24subtract_rows_exp_kernelIfEvPT_S1_S1_mm --------------------------
	.section	.nv.constant0._Z24subtract_rows_exp_kernelIfEvPT_S1_S1_mm,"a",@progbits
	.sectionflags	@""
	.align	4
.nv.constant0._Z24subtract_rows_exp_kernelIfEvPT_S1_S1_mm:
	.zero		936


//--------------------- .nv.constant0._Z20subtract_rows_kernelIdEvPT_S1_mm --------------------------
	.section	.nv.constant0._Z20subtract_rows_kernelIdEvPT_S1_mm,"a",@progbits
	.sectionflags	@""
	.align	4
.nv.constant0._Z20subtract_rows_kernelIdEvPT_S1_mm:
	.zero		928


//--------------------- .nv.constant0._Z20subtract_rows_kernelIfEvPT_S1_mm --------------------------
	.section	.nv.constant0._Z20subtract_rows_kernelIfEvPT_S1_mm,"a",@progbits
	.sectionflags	@""
	.align	4
.nv.constant0._Z20subtract_rows_kernelIfEvPT_S1_mm:
	.zero		928


//--------------------- .nv.constant0._Z22max_row_indices_kernelIdiEvPT_PT0_mm --------------------------
	.section	.nv.constant0._Z22max_row_indices_kernelIdiEvPT_PT0_mm,"a",@progbits
	.sectionflags	@""
	.align	4
.nv.constant0._Z22max_row_indices_kernelIdiEvPT_PT0_mm:
	.zero		928


//--------------------- .nv.constant0._Z22max_row_indices_kernelIfiEvPT_PT0_mm --------------------------
	.section	.nv.constant0._Z22max_row_indices_kernelIfiEvPT_PT0_mm,"a",@progbits
	.sectionflags	@""
	.align	4
.nv.constant0._Z22max_row_indices_kernelIfiEvPT_PT0_mm:
	.zero		928


//--------------------- .nv.constant0._Z22max_row_indices_kernelIdmEvPT_PT0_mm --------------------------
	.section	.nv.constant0._Z22max_row_indices_kernelIdmEvPT_PT0_mm,"a",@progbits
	.sectionflags	@""
	.align	4
.nv.constant0._Z22max_row_indices_kernelIdmEvPT_PT0_mm:
	.zero		928


//--------------------- .nv.constant0._Z22max_row_indices_kernelIfmEvPT_PT0_mm --------------------------
	.section	.nv.constant0._Z22max_row_indices_kernelIfmEvPT_PT0_mm,"a",@progbits
	.sectionflags	@""
	.align	4
.nv.constant0._Z22max_row_indices_kernelIfmEvPT_PT0_mm:
	.zero		928


//--------------------- .nv.constant0._Z28max_row_indices_equal_kernelIdmEvPT_S1_PT0_mmm --------------------------
	.section	.nv.constant0._Z28max_row_indices_equal_kernelIdmEvPT_S1_PT0_mmm,"a",@progbits
	.sectionflags	@""
	.align	4
.nv.constant0._Z28max_row_indices_equal_kernelIdmEvPT_S1_PT0_mmm:
	.zero		944


//--------------------- .nv.constant0._Z28max_row_indices_equal_kernelIdiEvPT_S1_PT0_mmm --------------------------
	.section	.nv.constant0._Z28max_row_indices_equal_kernelIdiEvPT_S1_PT0_mmm,"a",@progbits
	.sectionflags	@""
	.align	4
.nv.constant0._Z28max_row_indices_equal_kernelIdiEvPT_S1_PT0_mmm:
	.zero		944


//--------------------- .nv.constant0._Z28max_row_indices_equal_kernelIfmEvPT_S1_PT0_mmm --------------------------
	.section	.nv.constant0._Z28max_row_indices_equal_kernelIfmEvPT_S1_PT0_mmm,"a",@progbits
	.sectionflags	@""
	.align	4
.nv.constant0._Z28max_row_indices_equal_kernelIfmEvPT_S1_PT0_mmm:
	.zero		944


//--------------------- .nv.constant0._Z28max_row_indices_equal_kernelIfiEvPT_S1_PT0_mmm --------------------------
	.section	.nv.constant0._Z28max_row_indices_equal_kernelIfiEvPT_S1_PT0_mmm,"a",@progbits
	.sectionflags	@""
	.align	4
.nv.constant0._Z28max_row_indices_equal_kernelIfiEvPT_S1_PT0_mmm:
	.zero		944


//--------------------- .nv.constant0._Z15max_rows_kernelIdEvPT_S1_mm --------------------------
	.section	.nv.constant0._Z15max_rows_kernelIdEvPT_S1_mm,"a",@progbits
	.sectionflags	@""
	.align	4
.nv.constant0._Z15max_rows_kernelIdEvPT_S1_mm:
	.zero		928


//--------------------- .nv.constant0._Z15max_rows_kernelIfEvPT_S1_mm --------------------------
	.section	.nv.constant0._Z15max_rows_kernelIfEvPT_S1_mm,"a",@progbits
	.sectionflags	@""
	.align	4
.nv.constant0._Z15max_rows_kernelIfEvPT_S1_mm:
	.zero		928


//--------------------- .nv.constant0._Z17scale_rows_kernelIdEvPT_S1_mm --------------------------
	.section	.nv.constant0._Z17scale_rows_kernelIdEvPT_S1_mm,"a",@progbits
	.sectionflags	@""
	.align	4
.nv.constant0._Z17scale_rows_kernelIdEvPT_S1_mm:
	.zero		928


//--------------------- .nv.constant0._Z17scale_rows_kernelIfEvPT_S1_mm --------------------------
	.section	.nv.constant0._Z17scale_rows_kernelIfEvPT_S1_mm,"a",@progbits
	.sectionflags	@""
	.align	4
.nv.constant0._Z17scale_rows_kernelIfEvPT_S1_mm:
	.zero		928


//--------------------- .nv.constant0._Z10log_kernelIdEvPT_S1_mS0_ --------------------------
	.section	.nv.constant0._Z10log_kernelIdEvPT_S1_mS0_,"a",@progbits
	.sectionflags	@""
	.align	4
.nv.constant0._Z10log_kernelIdEvPT_S1_mS0_:
	.zero		928


//--------------------- .nv.constant0._Z10log_kernelIfEvPT_S1_mS0_ --------------------------
	.section	.nv.constant0._Z10log_kernelIfEvPT_S1_mS0_,"a",@progbits
	.sectionflags	@""
	.align	4
.nv.constant0._Z10log_kernelIfEvPT_S1_mS0_:
	.zero		924


//--------------------- .nv.constant0._Z10exp_kernelIdEvPT_S1_m --------------------------
	.section	.nv.constant0._Z10exp_kernelIdEvPT_S1_m,"a",@progbits
	.sectionflags	@""
	.align	4
.nv.constant0._Z10exp_kernelIdEvPT_S1_m:
	.zero		920


//--------------------- .nv.constant0._Z10exp_kernelIfEvPT_S1_m --------------------------
	.section	.nv.constant0._Z10exp_kernelIfEvPT_S1_m,"a",@progbits
	.sectionflags	@""
	.align	4
.nv.constant0._Z10exp_kernelIfEvPT_S1_m:
	.zero		920


//--------------------- .nv.constant0._Z21broadcast_rows_kernelIdEvPT_S1_mmb --------------------------
	.section	.nv.constant0._Z21broadcast_rows_kernelIdEvPT_S1_mmb,"a",@progbits
	.sectionflags	@""
	.align	4
.nv.constant0._Z21broadcast_rows_kernelIdEvPT_S1_mmb:
	.zero		929


//--------------------- .nv.constant0._Z21broadcast_rows_kernelIfEvPT_S1_mmb --------------------------
	.section	.nv.constant0._Z21broadcast_rows_kernelIfEvPT_S1_mmb,"a",@progbits
	.sectionflags	@""
	.align	4
.nv.constant0._Z21broadcast_rows_kernelIfEvPT_S1_mmb:
	.zero		929


//--------------------- .nv.constant0._Z26leaky_relu_backward_kernelIdEvPT_S1_S1_mS0_ --------------------------
	.section	.nv.constant0._Z26leaky_relu_backward_kernelIdEvPT_S1_S1_mS0_,"a",@progbits
	.sectionflags	@""
	.align	4
.nv.constant0._Z26leaky_relu_backward_kernelIdEvPT_S1_S1_mS0_:
	.zero		936


//--------------------- .nv.constant0._Z26leaky_relu_backward_kernelIfEvPT_S1_S1_mS0_ --------------------------
	.section	.nv.constant0._Z26leaky_relu_backward_kernelIfEvPT_S1_S1_mS0_,"a",@progbits
	.sectionflags	@""
	.align	4
.nv.constant0._Z26leaky_relu_backward_kernelIfEvPT_S1_S1_mS0_:
	.zero		932


//--------------------- .nv.constant0._Z25leaky_relu_forward_kernelIdEvPT_S1_mS0_ --------------------------
	.section	.nv.constant0._Z25leaky_relu_forward_kernelIdEvPT_S1_mS0_,"a",@progbits
	.sectionflags	@""
	.align	4
.nv.constant0._Z25leaky_relu_forward_kernelIdEvPT_S1_mS0_:
	.zero		928


//--------------------- .nv.constant0._Z25leaky_relu_forward_kernelIfEvPT_S1_mS0_ --------------------------
	.section	.nv.constant0._Z25leaky_relu_forward_kernelIfEvPT_S1_mS0_,"a",@progbits
	.sectionflags	@""
	.align	4
.nv.constant0._Z25leaky_relu_forward_kernelIfEvPT_S1_mS0_:
	.zero		924


//--------------------- SYMBOLS --------------------------

	.type		.nv.reservedSmem.offset0,@object
	.size		.nv.reservedSmem.offset0,0x4
